def attn_fwd(
    Q,
    K,
    V,
    Out,
    Lse,
    sm_scale,
    stride_qz,
    stride_qh,
    stride_qm,
    stride_qk,
    stride_kz,
    stride_kh,
    stride_kn,
    stride_kk,
    stride_vz,
    stride_vh,
    stride_vn,
    stride_vk,
    stride_oz,
    stride_oh,
    stride_om,
    stride_ok,
    seqlen_q,
    seqlen_k,
    BLOCK_M: tl.constexpr,
    BLOCK_N: tl.constexpr,
    HEAD_DIM: tl.constexpr,
    CAUSAL: tl.constexpr,
):
    start_m = tl.program_id(0)
    off_hz = tl.program_id(1)
    q_off = off_hz * stride_qh
    k_off = off_hz * stride_kh
    v_off = off_hz * stride_vh
    offs_m = start_m * BLOCK_M + tl.arange(0, BLOCK_M)
    offs_d = tl.arange(0, HEAD_DIM)
    offs_n = tl.arange(0, BLOCK_N)
    q_ptrs = Q + q_off + offs_m[:, None] * stride_qm + offs_d[None, :] * stride_qk
    k_ptrs = K + k_off + offs_d[:, None] * stride_kk + offs_n[None, :] * stride_kn
    v_ptrs = V + v_off + offs_n[:, None] * stride_vn + offs_d[None, :] * stride_vk
    m_i = tl.full([BLOCK_M], float("-inf"), dtype=tl.float32)
    l_i = tl.zeros([BLOCK_M], dtype=tl.float32) + 1.0
    acc = tl.zeros([BLOCK_M, HEAD_DIM], dtype=tl.float32)
    q = tl.load(q_ptrs)
    acc, l_i, m_i = _attn_fwd_inner(
        acc,
        l_i,
        m_i,
        q,
        k_ptrs,
        v_ptrs,
        sm_scale,
        stride_kn,
        stride_vn,
        start_m,
        seqlen_k,
        BLOCK_M,
        BLOCK_N,
        HEAD_DIM,
        CAUSAL,
    )
    acc = acc / l_i[:, None]
    lse = m_i + tl.math.log2(l_i) / 1.4426950408889634
    o_ptrs = (
        Out
        + off_hz * stride_oh
        + offs_m[:, None] * stride_om
        + offs_d[None, :] * stride_ok
    )
    tl.store(o_ptrs, acc.to(Out.dtype.element_ty))
    tl.store(Lse + off_hz * seqlen_q + offs_m, lse)

# config = {"BLOCK_M": 256, "BLOCK_N": 64, "HEAD_DIM": 256, "arch": "sm_90", "causal": false, "dtype": "fp8e4m3", "num_stages": 2, "num_warps": 8}
# arch = sm_90


// ===== COMPILED SASS (sm_90a) =====

	.target	sm_90a

	.elftype	@"ET_EXEC"


//--------------------- .note.nv.tkinfo           --------------------------
	.section	.note.nv.tkinfo,"",@"SHT_NOTE"
	.sectionflags	@"SHF_NOTE_NV_TKINFO"
	.tkinfo
        /*0018*/ 	.word	0x00000002
        /*0030*/ 	.string	""
        /*0030*/ 	.string	"ptxas"
        /*0030*/ 	.string	"Cuda compilation tools, release 13.0, V13.0.88"
        /*0030*/ 	.string	"Build cuda_13.0.r13.0/compiler.36424714_0"
        /*0030*/ 	.string	"-v  -suppress-debug-info  -lineinfo  -arch sm_90a "



//--------------------- .note.nv.cuinfo           --------------------------
	.section	.note.nv.cuinfo,"",@"SHT_NOTE"
	.sectionflags	@"SHF_NOTE_NV_CUINFO"
        /*0018*/ 	.short	0x0002
        /*001a*/ 	.short	0x005a
        /*001c*/ 	.short	0x0082
	.zero		2


//--------------------- .nv.info                  --------------------------
	.section	.nv.info,"",@"SHT_CUDA_INFO"
	.align	4


	//----- nvinfo : EIATTR_REGCOUNT
	.align		4
        /*0000*/ 	.byte	0x04, 0x2f
        /*0002*/ 	.short	(.L_2 - .L_1)
	.align		4
.L_1:
        /*0004*/ 	.word	index@(attn_fwd)
        /*0008*/ 	.word	0x000000ff


	//----- nvinfo : EIATTR_FRAME_SIZE
	.align		4
.L_2:
        /*000c*/ 	.byte	0x04, 0x11
        /*000e*/ 	.short	(.L_4 - .L_3)
	.align		4
.L_3:
        /*0010*/ 	.word	index@(attn_fwd)
        /*0014*/ 	.word	0x00000858


	//----- nvinfo : EIATTR_MIN_STACK_SIZE
	.align		4
.L_4:
        /*0018*/ 	.byte	0x04, 0x12
        /*001a*/ 	.short	(.L_6 - .L_5)
	.align		4
.L_5:
        /*001c*/ 	.word	index@(attn_fwd)
        /*0020*/ 	.word	0x00000858
.L_6:


//--------------------- .nv.compat                --------------------------
	.section	.nv.compat,"",@"SHT_CUDA_COMPAT_INFO"
	.align	4
        /*0000*/ 	.byte	0x02, 0x09, 0x01, 0x00, 0x02, 0x02, 0x04, 0x00, 0x02, 0x05, 0x05, 0x00, 0x03, 0x07, 0x01, 0x01
        /*0010*/ 	.byte	0x02, 0x03, 0x00, 0x00, 0x02, 0x06, 0x01, 0x00, 0x04, 0x0b, 0x08, 0x00, 0x00, 0x00, 0x00, 0x00
        /*0020*/ 	.byte	0x00, 0x00, 0x00, 0x00


//--------------------- .nv.info.attn_fwd         --------------------------
	.section	.nv.info.attn_fwd,"",@"SHT_CUDA_INFO"
	.sectionflags	@""
	.align	4


	//----- nvinfo : EIATTR_CUDA_API_VERSION
	.align		4
        /*0000*/ 	.byte	0x04, 0x37
        /*0002*/ 	.short	(.L_8 - .L_7)
.L_7:
        /*0004*/ 	.word	0x00000082


	//----- nvinfo : EIATTR_KPARAM_INFO
	.align		4
.L_8:
        /*0008*/ 	.byte	0x04, 0x17
        /*000a*/ 	.short	(.L_10 - .L_9)
.L_9:
        /*000c*/ 	.word	0x00000000
        /*0010*/ 	.short	0x0019
        /*0012*/ 	.short	0x0080
        /*0014*/ 	.byte	0x00, 0xf4, 0x21, 0x00


	//----- nvinfo : EIATTR_KPARAM_INFO
	.align		4
.L_10:
        /*0018*/ 	.byte	0x04, 0x17
        /*001a*/ 	.short	(.L_12 - .L_11)
.L_11:
        /*001c*/ 	.word	0x00000000
        /*0020*/ 	.short	0x0018
        /*0022*/ 	.short	0x0078
        /*0024*/ 	.byte	0x00, 0xf4, 0x21, 0x00


	//----- nvinfo : EIATTR_KPARAM_INFO
	.align		4
.L_12:
        /*0028*/ 	.byte	0x04, 0x17
        /*002a*/ 	.short	(.L_14 - .L_13)
.L_13:
        /*002c*/ 	.word	0x00000000
        /*0030*/ 	.short	0x0017
        /*0032*/ 	.short	0x0070
        /*0034*/ 	.byte	0x00, 0xf0, 0x11, 0x00


	//----- nvinfo : EIATTR_KPARAM_INFO
	.align		4
.L_14:
        /*0038*/ 	.byte	0x04, 0x17
        /*003a*/ 	.short	(.L_16 - .L_15)
.L_15:
        /*003c*/ 	.word	0x00000000
        /*0040*/ 	.short	0x0016
        /*0042*/ 	.short	0x006c
        /*0044*/ 	.byte	0x00, 0xf0, 0x11, 0x00


	//----- nvinfo : EIATTR_KPARAM_INFO
	.align		4
.L_16:
        /*0048*/ 	.byte	0x04, 0x17
        /*004a*/ 	.short	(.L_18 - .L_17)
.L_17:
        /*004c*/ 	.word	0x00000000
        /*0050*/ 	.short	0x0015
        /*0052*/ 	.short	0x0068
        /*0054*/ 	.byte	0x00, 0xf0, 0x11, 0x00


	//----- nvinfo : EIATTR_KPARAM_INFO
	.align		4
.L_18:
        /*0058*/ 	.byte	0x04, 0x17
        /*005a*/ 	.short	(.L_20 - .L_19)
.L_19:
        /*005c*/ 	.word	0x00000000
        /*0060*/ 	.short	0x0014
        /*0062*/ 	.short	0x0064
        /*0064*/ 	.byte	0x00, 0xf0, 0x11, 0x00


	//----- nvinfo : EIATTR_KPARAM_INFO
	.align		4
.L_20:
        /*0068*/ 	.byte	0x04, 0x17
        /*006a*/ 	.short	(.L_22 - .L_21)
.L_21:
        /*006c*/ 	.word	0x00000000
        /*0070*/ 	.short	0x0013
        /*0072*/ 	.short	0x0060
        /*0074*/ 	.byte	0x00, 0xf0, 0x11, 0x00


	//----- nvinfo : EIATTR_KPARAM_INFO
	.align		4
.L_22:
        /*0078*/ 	.byte	0x04, 0x17
        /*007a*/ 	.short	(.L_24 - .L_23)
.L_23:
        /*007c*/ 	.word	0x00000000
        /*0080*/ 	.short	0x0012
        /*0082*/ 	.short	0x005c
        /*0084*/ 	.byte	0x00, 0xf0, 0x11, 0x00


	//----- nvinfo : EIATTR_KPARAM_INFO
	.align		4
.L_24:
        /*0088*/ 	.byte	0x04, 0x17
        /*008a*/ 	.short	(.L_26 - .L_25)
.L_25:
        /*008c*/ 	.word	0x00000000
        /*0090*/ 	.short	0x0011
        /*0092*/ 	.short	0x0058
        /*0094*/ 	.byte	0x00, 0xf0, 0x11, 0x00


	//----- nvinfo : EIATTR_KPARAM_INFO
	.align		4
.L_26:
        /*0098*/ 	.byte	0x04, 0x17
        /*009a*/ 	.short	(.L_28 - .L_27)
.L_27:
        /*009c*/ 	.word	0x00000000
        /*00a0*/ 	.short	0x0010
        /*00a2*/ 	.short	0x0054
        /*00a4*/ 	.byte	0x00, 0xf0, 0x11, 0x00


	//----- nvinfo : EIATTR_KPARAM_INFO
	.align		4
.L_28:
        /*00a8*/ 	.byte	0x04, 0x17
        /*00aa*/ 	.short	(.L_30 - .L_29)
.L_29:
        /*00ac*/ 	.word	0x00000000
        /*00b0*/ 	.short	0x000f
        /*00b2*/ 	.short	0x0050
        /*00b4*/ 	.byte	0x00, 0xf0, 0x11, 0x00


	//----- nvinfo : EIATTR_KPARAM_INFO
	.align		4
.L_30:
        /*00b8*/ 	.byte	0x04, 0x17
        /*00ba*/ 	.short	(.L_32 - .L_31)
.L_31:
        /*00bc*/ 	.word	0x00000000
        /*00c0*/ 	.short	0x000e
        /*00c2*/ 	.short	0x004c
        /*00c4*/ 	.byte	0x00, 0xf0, 0x11, 0x00


	//----- nvinfo : EIATTR_KPARAM_INFO
	.align		4
.L_32:
        /*00c8*/ 	.byte	0x04, 0x17
        /*00ca*/ 	.short	(.L_34 - .L_33)
.L_33:
        /*00cc*/ 	.word	0x00000000
        /*00d0*/ 	.short	0x000d
        /*00d2*/ 	.short	0x0048
        /*00d4*/ 	.byte	0x00, 0xf0, 0x11, 0x00


	//----- nvinfo : EIATTR_KPARAM_INFO
	.align		4
.L_34:
        /*00d8*/ 	.byte	0x04, 0x17
        /*00da*/ 	.short	(.L_36 - .L_35)
.L_35:
        /*00dc*/ 	.word	0x00000000
        /*00e0*/ 	.short	0x000c
        /*00e2*/ 	.short	0x0044
        /*00e4*/ 	.byte	0x00, 0xf0, 0x11, 0x00


	//----- nvinfo : EIATTR_KPARAM_INFO
	.align		4
.L_36:
        /*00e8*/ 	.byte	0x04, 0x17
        /*00ea*/ 	.short	(.L_38 - .L_37)
.L_37:
        /*00ec*/ 	.word	0x00000000
        /*00f0*/ 	.short	0x000b
        /*00f2*/ 	.short	0x0040
        /*00f4*/ 	.byte	0x00, 0xf0, 0x11, 0x00


	//----- nvinfo : EIATTR_KPARAM_INFO
	.align		4
.L_38:
        /*00f8*/ 	.byte	0x04, 0x17
        /*00fa*/ 	.short	(.L_40 - .L_39)
.L_39:
        /*00fc*/ 	.word	0x00000000
        /*0100*/ 	.short	0x000a
        /*0102*/ 	.short	0x003c
        /*0104*/ 	.byte	0x00, 0xf0, 0x11, 0x00


	//----- nvinfo : EIATTR_KPARAM_INFO
	.align		4
.L_40:
        /*0108*/ 	.byte	0x04, 0x17
        /*010a*/ 	.short	(.L_42 - .L_41)
.L_41:
        /*010c*/ 	.word	0x00000000
        /*0110*/ 	.short	0x0009
        /*0112*/ 	.short	0x0038
        /*0114*/ 	.byte	0x00, 0xf0, 0x11, 0x00


	//----- nvinfo : EIATTR_KPARAM_INFO
	.align		4
.L_42:
        /*0118*/ 	.byte	0x04, 0x17
        /*011a*/ 	.short	(.L_44 - .L_43)
.L_43:
        /*011c*/ 	.word	0x00000000
        /*0120*/ 	.short	0x0008
        /*0122*/ 	.short	0x0034
        /*0124*/ 	.byte	0x00, 0xf0, 0x11, 0x00


	//----- nvinfo : EIATTR_KPARAM_INFO
	.align		4
.L_44:
        /*0128*/ 	.byte	0x04, 0x17
        /*012a*/ 	.short	(.L_46 - .L_45)
.L_45:
        /*012c*/ 	.word	0x00000000
        /*0130*/ 	.short	0x0007
        /*0132*/ 	.short	0x0030
        /*0134*/ 	.byte	0x00, 0xf0, 0x11, 0x00


	//----- nvinfo : EIATTR_KPARAM_INFO
	.align		4
.L_46:
        /*0138*/ 	.byte	0x04, 0x17
        /*013a*/ 	.short	(.L_48 - .L_47)
.L_47:
        /*013c*/ 	.word	0x00000000
        /*0140*/ 	.short	0x0006
        /*0142*/ 	.short	0x002c
        /*0144*/ 	.byte	0x00, 0xf0, 0x11, 0x00


	//----- nvinfo : EIATTR_KPARAM_INFO
	.align		4
.L_48:
        /*0148*/ 	.byte	0x04, 0x17
        /*014a*/ 	.short	(.L_50 - .L_49)
.L_49:
        /*014c*/ 	.word	0x00000000
        /*0150*/ 	.short	0x0005
        /*0152*/ 	.short	0x0028
        /*0154*/ 	.byte	0x00, 0xf0, 0x11, 0x00


	//----- nvinfo : EIATTR_KPARAM_INFO
	.align		4
.L_50:
        /*0158*/ 	.byte	0x04, 0x17
        /*015a*/ 	.short	(.L_52 - .L_51)
.L_51:
        /*015c*/ 	.word	0x00000000
        /*0160*/ 	.short	0x0004
        /*0162*/ 	.short	0x0020
        /*0164*/ 	.byte	0x00, 0xf4, 0x21, 0x00


	//----- nvinfo : EIATTR_KPARAM_INFO
	.align		4
.L_52:
        /*0168*/ 	.byte	0x04, 0x17
        /*016a*/ 	.short	(.L_54 - .L_53)
.L_53:
        /*016c*/ 	.word	0x00000000
        /*0170*/ 	.short	0x0003
        /*0172*/ 	.short	0x0018
        /*0174*/ 	.byte	0x00, 0xf4, 0x21, 0x00


	//----- nvinfo : EIATTR_KPARAM_INFO
	.align		4
.L_54:
        /*0178*/ 	.byte	0x04, 0x17
        /*017a*/ 	.short	(.L_56 - .L_55)
.L_55:
        /*017c*/ 	.word	0x00000000
        /*0180*/ 	.short	0x0002
        /*0182*/ 	.short	0x0010
        /*0184*/ 	.byte	0x00, 0xf4, 0x21, 0x00


	//----- nvinfo : EIATTR_KPARAM_INFO
	.align		4
.L_56:
        /*0188*/ 	.byte	0x04, 0x17
        /*018a*/ 	.short	(.L_58 - .L_57)
.L_57:
        /*018c*/ 	.word	0x00000000
        /*0190*/ 	.short	0x0001
        /*0192*/ 	.short	0x0008
        /*0194*/ 	.byte	0x00, 0xf4, 0x21, 0x00


	//----- nvinfo : EIATTR_KPARAM_INFO
	.align		4
.L_58:
        /*0198*/ 	.byte	0x04, 0x17
        /*019a*/ 	.short	(.L_60 - .L_59)
.L_59:
        /*019c*/ 	.word	0x00000000
        /*01a0*/ 	.short	0x0000
        /*01a2*/ 	.short	0x0000
        /*01a4*/ 	.byte	0x00, 0xf4, 0x21, 0x00


	//----- nvinfo : EIATTR_SPARSE_MMA_MASK
	.align		4
.L_60:
        /*01a8*/ 	.byte	0x03, 0x50
        /*01aa*/ 	.short	0x0000


	//----- nvinfo : EIATTR_MAXREG_COUNT
	.align		4
        /*01ac*/ 	.byte	0x03, 0x1b
        /*01ae*/ 	.short	0x00ff


	//----- nvinfo : EIATTR_NUM_BARRIERS
	.align		4
        /*01b0*/ 	.byte	0x02, 0x4c
        /*01b2*/ 	.byte	0x01
	.zero		1


	//----- nvinfo : EIATTR_ANNOTATIONS
	.align		4
        /*01b4*/ 	.byte	0x04, 0x55
        /*01b6*/ 	.short	(.L_62 - .L_61)


	//   ....[0]....
.L_61:
        /*01b8*/ 	.word	0x00000001
        /*01bc*/ 	.byte	0x30, 0x20, 0x00, 0x00, 0x01, 0x00, 0x00, 0x00, 0x50, 0x20, 0x00, 0x00, 0x01, 0x00, 0x00, 0x00
        /* <DEDUP_REMOVED lines=639> */
        /*29bc*/ 	.byte	0xe0, 0x83, 0x01, 0x00


	//----- nvinfo : EIATTR_MERCURY_ISA_VERSION
	.align		4
.L_62:
        /*29c0*/ 	.byte	0x03, 0x5f
        /*29c2*/ 	.short	0x0101


	//----- nvinfo : EIATTR_COOP_GROUP_MASK_REGIDS
	.align		4
        /*29c4*/ 	.byte	0x04, 0x29
        /*29c6*/ 	.short	(.L_64 - .L_63)


	//   ....[0]....
.L_63:
        /*29c8*/ 	.word	0xffffffff


	//   ....[1]....
        /*29cc*/ 	.word	0xffffffff


	//   ....[2]....
        /*29d0*/ 	.word	0xffffffff


	//   ....[3]....
        /*29d4*/ 	.word	0xffffffff


	//   ....[4]....
        /*29d8*/ 	.word	0xffffffff


	//   ....[5]....
        /*29dc*/ 	.word	0xffffffff


	//   ....[6]....
        /*29e0*/ 	.word	0xffffffff


	//   ....[7]....
        /*29e4*/ 	.word	0xffffffff


	//   ....[8]....
        /*29e8*/ 	.word	0xffffffff


	//   ....[9]....
        /*29ec*/ 	.word	0xffffffff


	//   ....[10]....
        /*29f0*/ 	.word	0xffffffff


	//   ....[11]....
        /*29f4*/ 	.word	0xffffffff


	//   ....[12]....
        /*29f8*/ 	.word	0xffffffff


	//   ....[13]....
        /*29fc*/ 	.word	0xffffffff


	//   ....[14]....
        /*2a00*/ 	.word	0xffffffff


	//   ....[15]....
        /*2a04*/ 	.word	0xffffffff


	//   ....[16]....
        /*2a08*/ 	.word	0xffffffff


	//   ....[17]....
        /*2a0c*/ 	.word	0xffffffff


	//   ....[18]....
        /*2a10*/ 	.word	0xffffffff


	//   ....[19]....
        /*2a14*/ 	.word	0xffffffff


	//   ....[20]....
        /*2a18*/ 	.word	0xffffffff


	//   ....[21]....
        /*2a1c*/ 	.word	0xffffffff


	//   ....[22]....
        /*2a20*/ 	.word	0xffffffff


	//   ....[23]....
        /*2a24*/ 	.word	0xffffffff


	//   ....[24]....
        /*2a28*/ 	.word	0xffffffff


	//   ....[25]....
        /*2a2c*/ 	.word	0xffffffff


	//   ....[26]....
        /*2a30*/ 	.word	0xffffffff


	//   ....[27]....
        /*2a34*/ 	.word	0xffffffff


	//   ....[28]....
        /*2a38*/ 	.word	0xffffffff


	//   ....[29]....
        /*2a3c*/ 	.word	0xffffffff


	//   ....[30]....
        /*2a40*/ 	.word	0xffffffff


	//   ....[31]....
        /*2a44*/ 	.word	0xffffffff


	//----- nvinfo : EIATTR_COOP_GROUP_INSTR_OFFSETS
	.align		4
.L_64:
        /*2a48*/ 	.byte	0x04, 0x28
        /*2a4a*/ 	.short	(.L_66 - .L_65)


	//   ....[0]....
.L_65:
        /*2a4c*/ 	.word	0x0000cf90


	//   ....[1]....
        /*2a50*/ 	.word	0x0000d1d0


	//   ....[2]....
        /*2a54*/ 	.word	0x0000d270


	//   ....[3]....
        /*2a58*/ 	.word	0x0000d310


	//   ....[4]....
        /*2a5c*/ 	.word	0x0000e2d0


	//   ....[5]....
        /*2a60*/ 	.word	0x0000e410


	//   ....[6]....
        /*2a64*/ 	.word	0x0000e440


	//   ....[7]....
        /*2a68*/ 	.word	0x0000e450


	//   ....[8]....
        /*2a6c*/ 	.word	0x0000e460


	//   ....[9]....
        /*2a70*/ 	.word	0x0000ed20


	//   ....[10]....
        /*2a74*/ 	.word	0x0000ed30


	//   ....[11]....
        /*2a78*/ 	.word	0x0000ed60


	//   ....[12]....
        /*2a7c*/ 	.word	0x0000f4d0


	//   ....[13]....
        /*2a80*/ 	.word	0x0000f4f0


	//   ....[14]....
        /*2a84*/ 	.word	0x0000f500


	//   ....[15]....
        /*2a88*/ 	.word	0x0000f510


	//   ....[16]....
        /*2a8c*/ 	.word	0x0000fe10


	//   ....[17]....
        /*2a90*/ 	.word	0x0000fe70


	//   ....[18]....
        /*2a94*/ 	.word	0x0000fe90


	//   ....[19]....
        /*2a98*/ 	.word	0x0000fea0


	//   ....[20]....
        /*2a9c*/ 	.word	0x00010af0


	//   ....[21]....
        /*2aa0*/ 	.word	0x00010b00


	//   ....[22]....
        /*2aa4*/ 	.word	0x00010b10


	//   ....[23]....
        /*2aa8*/ 	.word	0x00010b20


	//   ....[24]....
        /*2aac*/ 	.word	0x00010fa0


	//   ....[25]....
        /*2ab0*/ 	.word	0x00010fb0


	//   ....[26]....
        /*2ab4*/ 	.word	0x00010fc0


	//   ....[27]....
        /*2ab8*/ 	.word	0x00010fe0


	//   ....[28]....
        /*2abc*/ 	.word	0x00011020


	//   ....[29]....
        /*2ac0*/ 	.word	0x00011030


	//   ....[30]....
        /*2ac4*/ 	.word	0x00011050


	//   ....[31]....
        /*2ac8*/ 	.word	0x00011060


	//----- nvinfo : EIATTR_EXIT_INSTR_OFFSETS
	.align		4
.L_66:
        /*2acc*/ 	.byte	0x04, 0x1c
        /*2ace*/ 	.short	(.L_68 - .L_67)


	//   ....[0]....
.L_67:
        /*2ad0*/ 	.word	0x0001ddb0


	//----- nvinfo : EIATTR_REQNTID
	.align		4
.L_68:
        /*2ad4*/ 	.byte	0x04, 0x10
        /*2ad6*/ 	.short	(.L_70 - .L_69)
.L_69:
        /*2ad8*/ 	.word	0x00000100
        /*2adc*/ 	.word	0x00000001
        /*2ae0*/ 	.word	0x00000001


	//----- nvinfo : EIATTR_CBANK_PARAM_SIZE
	.align		4
.L_70:
        /*2ae4*/ 	.byte	0x03, 0x19
        /*2ae6*/ 	.short	0x0088


	//----- nvinfo : EIATTR_PARAM_CBANK
	.align		4
        /*2ae8*/ 	.byte	0x04, 0x0a
        /*2aea*/ 	.short	(.L_72 - .L_71)
	.align		4
.L_71:
        /*2aec*/ 	.word	index@(.nv.constant0.attn_fwd)
        /*2af0*/ 	.short	0x0210
        /*2af2*/ 	.short	0x0088


	//----- nvinfo : EIATTR_SW_WAR
	.align		4
.L_72:
        /*2af4*/ 	.byte	0x04, 0x36
        /*2af6*/ 	.short	(.L_74 - .L_73)
.L_73:
        /*2af8*/ 	.word	0x00000008
.L_74:


//--------------------- .nv.callgraph             --------------------------
	.section	.nv.callgraph,"",@"SHT_CUDA_CALLGRAPH"
	.align	4
	.sectionentsize	8
	.align		4
        /*0000*/ 	.word	0x00000000
	.align		4
        /*0004*/ 	.word	0xffffffff
	.align		4
        /*0008*/ 	.word	0x00000000
	.align		4
        /*000c*/ 	.word	0xfffffffe
	.align		4
        /*0010*/ 	.word	0x00000000
	.align		4
        /*0014*/ 	.word	0xfffffffd
	.align		4
        /*0018*/ 	.word	0x00000000
	.align		4
        /*001c*/ 	.word	0xfffffffc


//--------------------- .nv.constant4             --------------------------
	.section	.nv.constant4,"a",@progbits
	.align	8
	.align		8
.nv.constant4:
        /*0000*/ 	.dword	_$_str


//--------------------- .text.attn_fwd            --------------------------
	.section	.text.attn_fwd,"ax",@progbits
	.align	128
        .global         attn_fwd
        .type           attn_fwd,@function
        .size           attn_fwd,(.L_x_3 - attn_fwd)
        .other          attn_fwd,@"STO_CUDA_ENTRY STV_DEFAULT"
attn_fwd:
.text.attn_fwd:
[----:B------:R-:W0:Y:S01]  /*0000*/  LDC R1, c[0x0][0x28] ;  /* 0x00000a00ff017b82 */ /* 0x000e220000000800 */
[----:B------:R-:W1:Y:S07]  /*0010*/  S2R R2, SR_TID.X ;  /* 0x0000000000027919 */ /* 0x000e6e0000002100 */
[----:B------:R-:W2:Y:S01]  /*0020*/  S2UR UR4, SR_CTAID.Y ;  /* 0x00000000000479c3 */ /* 0x000ea20000002600 */
[----:B------:R-:W-:Y:S01]  /*0030*/  ULDC.64 UR6, c[0x0][0x240] ;  /* 0x0000900000067ab9 */ /* 0x000fe20000000a00 */
[----:B------:R-:W-:Y:S01]  /*0040*/  ULDC.64 UR52, c[0x0][0x208] ;  /* 0x0000820000347ab9 */ /* 0x000fe20000000a00 */
[----:B------:R-:W3:Y:S01]  /*0050*/  S2R R0, SR_CTAID.X ;  /* 0x0000000000007919 */ /* 0x000ee20000002500 */
[----:B0-----:R-:W-:-:S04]  /*0060*/  VIADD R1, R1, 0xfffff7a8 ;  /* 0xfffff7a801017836 */ /* 0x001fc80000000000 */
[----:B------:R-:W0:Y:S08]  /*0070*/  LDC.64 R134, c[0x0][0x210] ;  /* 0x00008400ff867b82 */ /* 0x000e300000000a00 */
[----:B------:R-:W4:Y:S01]  /*0080*/  LDC R122, c[0x0][0x248] ;  /* 0x00009200ff7a7b82 */ /* 0x000f220000000800 */
[----:B--2---:R-:W-:-:S04]  /*0090*/  UIMAD UR5, UR4, UR6, URZ ;  /* 0x00000006040572a4 */ /* 0x004fc8000f8e023f */
[----:B------:R-:W-:Y:S01]  /*00a0*/  USHF.R.S32.HI UR6, URZ, 0x1f, UR5 ;  /* 0x0000001f3f067899 */ /* 0x000fe20008011405 */
[----:B-1----:R-:W-:-:S05]  /*00b0*/  LOP3.LUT R2, R2, 0xff, RZ, 0xc0, !PT ;  /* 0x000000ff02027812 */ /* 0x002fca00078ec0ff */
[----:B---3--:R-:W-:-:S04]  /*00c0*/  IMAD R0, R0, 0x100, R2 ;  /* 0x0000010000007824 */ /* 0x008fc800078e0202 */
[----:B------:R-:W-:Y:S02]  /*00d0*/  IMAD R3, R0, UR7, RZ ;  /* 0x0000000700037c24 */ /* 0x000fe4000f8e02ff */
[C---:B----4-:R-:W-:Y:S02]  /*00e0*/  IMAD.SHL.U32 R5, R122.reuse, 0x2, RZ ;  /* 0x000000027a057824 */ /* 0x050fe400078e00ff */
[----:B------:R-:W-:Y:S01]  /*00f0*/  IMAD R7, R122, 0x3, RZ ;  /* 0x000000037a077824 */ /* 0x000fe200078e02ff */
[----:B0-----:R-:W-:Y:S02]  /*0100*/  IADD3 R134, P0, P1, R3, UR5, R134 ;  /* 0x0000000503867c10 */ /* 0x001fe4000f91e086 */
[----:B------:R-:W-:-:S04]  /*0110*/  SHF.R.S32.HI R0, RZ, 0x1f, R3 ;  /* 0x0000001fff007819 */ /* 0x000fc80000011403 */
[----:B------:R-:W-:Y:S02]  /*0120*/  IADD3.X R135, R0, UR6, R135, P0, P1 ;  /* 0x0000000600877c10 */ /* 0x000fe400087e2487 */
[----:B------:R-:W-:Y:S01]  /*0130*/  IADD3 R2, P0, R134, R122, RZ ;  /* 0x0000007a86027210 */ /* 0x000fe20007f1e0ff */
[C---:B------:R-:W-:Y:S01]  /*0140*/  IMAD.SHL.U32 R9, R122.reuse, 0x4, RZ ;  /* 0x000000047a097824 */ /* 0x040fe200078e00ff */
[-C--:B------:R-:W-:Y:S01]  /*0150*/  IADD3 R4, P1, R5, R134.reuse, RZ ;  /* 0x0000008605047210 */ /* 0x080fe20007f3e0ff */
[C---:B------:R-:W-:Y:S01]  /*0160*/  IMAD R11, R122.reuse, 0x5, RZ ;  /* 0x000000057a0b7824 */ /* 0x040fe200078e02ff */
[CC--:B------:R-:W-:Y:S01]  /*0170*/  LEA.HI.X.SX32 R3, R122.reuse, R135.reuse, 0x1, P0 ;  /* 0x000000877a037211 */ /* 0x0c0fe200000f0eff */
[C---:B------:R-:W-:Y:S01]  /*0180*/  IMAD R13, R122.reuse, 0x6, RZ ;  /* 0x000000067a0d7824 */ /* 0x040fe200078e02ff */
[----:B------:R-:W-:Y:S01]  /*0190*/  IADD3 R6, P0, R7, R134, RZ ;  /* 0x0000008607067210 */ /* 0x000fe20007f1e0ff */
[----:B------:R-:W-:Y:S01]  /*01a0*/  IMAD R15, R122, 0x7, RZ ;  /* 0x000000077a0f7824 */ /* 0x000fe200078e02ff */
[-C--:B------:R-:W-:Y:S01]  /*01b0*/  LEA.HI.X.SX32 R5, R5, R135.reuse, 0x1, P1 ;  /* 0x0000008705057211 */ /* 0x080fe200008f0eff */
[----:B------:R0:W2:Y:S01]  /*01c0*/  LDG.E.U8 R102, desc[UR52][R2.64] ;  /* 0x0000003402667981 */ /* 0x0000a2000c1e1100 */
[----:B------:R-:W-:-:S02]  /*01d0*/  LEA.HI.X.SX32 R7, R7, R135, 0x1, P0 ;  /* 0x0000008707077211 */ /* 0x000fc400000f0eff */
[-C--:B------:R-:W-:Y:S01]  /*01e0*/  IADD3 R64, P1, R9, R134.reuse, RZ ;  /* 0x0000008609407210 */ /* 0x080fe20007f3e0ff */
[----:B------:R1:W3:Y:S01]  /*01f0*/  LDG.E.U8 R111, desc[UR52][R4.64] ;  /* 0x00000034046f7981 */ /* 0x0002e2000c1e1100 */
[-C--:B------:R-:W-:Y:S02]  /*0200*/  IADD3 R66, P0, R11, R134.reuse, RZ ;  /* 0x000000860b427210 */ /* 0x080fe40007f1e0ff */
[-C--:B------:R-:W-:Y:S01]  /*0210*/  LEA.HI.X.SX32 R65, R9, R135.reuse, 0x1, P1 ;  /* 0x0000008709417211 */ /* 0x080fe200008f0eff */
[----:B------:R4:W3:Y:S01]  /*0220*/  LDG.E.U8 R139, desc[UR52][R6.64] ;  /* 0x00000034068b7981 */ /* 0x0008e2000c1e1100 */
[-C--:B------:R-:W-:Y:S01]  /*0230*/  LEA.HI.X.SX32 R67, R11, R135.reuse, 0x1, P0 ;  /* 0x000000870b437211 */ /* 0x080fe200000f0eff */
[C---:B0-----:R-:W-:Y:S01]  /*0240*/  IMAD.SHL.U32 R3, R122.reuse, 0x8, RZ ;  /* 0x000000087a037824 */ /* 0x041fe200078e00ff */
[-C--:B------:R-:W-:Y:S01]  /*0250*/  IADD3 R8, P1, R13, R134.reuse, RZ ;  /* 0x000000860d087210 */ /* 0x080fe20007f3e0ff */
[----:B------:R-:W5:Y:S01]  /*0260*/  LDG.E.U8 R64, desc[UR52][R64.64] ;  /* 0x0000003440407981 */ /* 0x000f62000c1e1100 */
[-C--:B------:R-:W-:Y:S01]  /*0270*/  IADD3 R106, P0, R15, R134.reuse, RZ ;  /* 0x000000860f6a7210 */ /* 0x080fe20007f1e0ff */
[C---:B-1----:R-:W-:Y:S01]  /*0280*/  IMAD R5, R122.reuse, 0x9, RZ ;  /* 0x000000097a057824 */ /* 0x042fe200078e02ff */
[-C--:B------:R-:W-:Y:S01]  /*0290*/  LEA.HI.X.SX32 R9, R13, R135.reuse, 0x1, P1 ;  /* 0x000000870d097211 */ /* 0x080fe200008f0eff */
[C---:B------:R-:W-:Y:S01]  /*02a0*/  IMAD R11, R122.reuse, 0xb, RZ ;  /* 0x0000000b7a0b7824 */ /* 0x040fe200078e02ff */
[-C--:B------:R-:W-:Y:S01]  /*02b0*/  LEA.HI.X.SX32 R107, R15, R135.reuse, 0x1, P0 ;  /* 0x000000870f6b7211 */ /* 0x080fe200000f0eff */
[C---:B----4-:R-:W-:Y:S01]  /*02c0*/  IMAD R7, R122.reuse, 0xa, RZ ;  /* 0x0000000a7a077824 */ /* 0x050fe200078e02ff */
[-C--:B------:R-:W-:Y:S01]  /*02d0*/  IADD3 R2, P1, R3, R134.reuse, RZ ;  /* 0x0000008603027210 */ /* 0x080fe20007f3e0ff */
[----:B------:R-:W-:Y:S01]  /*02e0*/  IMAD R13, R122, 0xc, RZ ;  /* 0x0000000c7a0d7824 */ /* 0x000fe200078e02ff */
[----:B------:R-:W-:Y:S01]  /*02f0*/  IADD3 R108, P0, R5, R134, RZ ;  /* 0x00000086056c7210 */ /* 0x000fe20007f1e0ff */
[----:B------:R0:W4:Y:S01]  /*0300*/  LDG.E.U8 R110, desc[UR52][R8.64] ;  /* 0x00000034086e7981 */ /* 0x000122000c1e1100 */
[----:B------:R-:W-:-:S02]  /*0310*/  LEA.HI.X.SX32 R3, R3, R135, 0x1, P1 ;  /* 0x0000008703037211 */ /* 0x000fc400008f0eff */
[-C--:B------:R-:W-:Y:S01]  /*0320*/  LEA.HI.X.SX32 R109, R5, R135.reuse, 0x1, P0 ;  /* 0x00000087056d7211 */ /* 0x080fe200000f0eff */
[C---:B------:R-:W-:Y:S01]  /*0330*/  IMAD R15, R122.reuse, 0x8a, RZ ;  /* 0x0000008a7a0f7824 */ /* 0x040fe200078e02ff */
[-C--:B------:R-:W-:Y:S01]  /*0340*/  IADD3 R4, P1, R7, R134.reuse, RZ ;  /* 0x0000008607047210 */ /* 0x080fe20007f3e0ff */
[----:B------:R1:W2:Y:S01]  /*0350*/  LDG.E.U8 R112, desc[UR52][R2.64] ;  /* 0x0000003402707981 */ /* 0x0002a2000c1e1100 */
[-C--:B------:R-:W-:Y:S02]  /*0360*/  IADD3 R140, P0, R11, R134.reuse, RZ ;  /* 0x000000860b8c7210 */ /* 0x080fe40007f1e0ff */
[-C--:B------:R-:W-:Y:S01]  /*0370*/  LEA.HI.X.SX32 R5, R7, R135.reuse, 0x1, P1 ;  /* 0x0000008707057211 */ /* 0x080fe200008f0eff */
[C---:B0-----:R-:W-:Y:S01]  /*0380*/  IMAD R9, R122.reuse, 0xd, RZ ;  /* 0x0000000d7a097824 */ /* 0x041fe200078e02ff */
[-C--:B------:R-:W-:Y:S01]  /*0390*/  LEA.HI.X.SX32 R141, R11, R135.reuse, 0x1, P0 ;  /* 0x000000870b8d7211 */ /* 0x080fe200000f0eff */
[C---:B------:R-:W-:Y:S01]  /*03a0*/  IMAD R11, R122.reuse, 0xe, RZ ;  /* 0x0000000e7a0b7824 */ /* 0x040fe200078e02ff */
[-C--:B------:R-:W-:Y:S01]  /*03b0*/  IADD3 R6, P1, R13, R134.reuse, RZ ;  /* 0x000000860d067210 */ /* 0x080fe20007f3e0ff */
[----:B------:R0:W3:Y:S01]  /*03c0*/  LDG.E.U8 R113, desc[UR52][R4.64] ;  /* 0x0000003404717981 */ /* 0x0000e2000c1e1100 */
[-C--:B------:R-:W-:Y:S01]  /*03d0*/  IADD3 R8, P0, R9, R134.reuse, RZ ;  /* 0x0000008609087210 */ /* 0x080fe20007f1e0ff */
[C---:B-1----:R-:W-:Y:S01]  /*03e0*/  IMAD R3, R122.reuse, 0xf, RZ ;  /* 0x0000000f7a037824 */ /* 0x042fe200078e02ff */
[-C--:B------:R-:W-:Y:S01]  /*03f0*/  LEA.HI.X.SX32 R7, R13, R135.reuse, 0x1, P1 ;  /* 0x000000870d077211 */ /* 0x080fe200008f0eff */
[C---:B------:R-:W-:Y:S01]  /*0400*/  IMAD.SHL.U32 R13, R122.reuse, 0x80, RZ ;  /* 0x000000807a0d7824 */ /* 0x040fe200078e00ff */
[-C--:B------:R-:W-:Y:S01]  /*0410*/  IADD3 R68, P1, R11, R134.reuse, RZ ;  /* 0x000000860b447210 */ /* 0x080fe20007f3e0ff */
[C---:B------:R-:W-:Y:S01]  /*0420*/  IMAD R17, R122.reuse, 0x8b, RZ ;  /* 0x0000008b7a117824 */ /* 0x040fe200078e02ff */
[-C--:B------:R-:W-:Y:S01]  /*0430*/  LEA.HI.X.SX32 R9, R9, R135.reuse, 0x1, P0 ;  /* 0x0000008709097211 */ /* 0x080fe200000f0eff */
[----:B------:R1:W5:Y:S01]  /*0440*/  LDG.E.U8 R65, desc[UR52][R6.64] ;  /* 0x0000003406417981 */ /* 0x000362000c1e1100 */
[-C--:B------:R-:W-:Y:S01]  /*0450*/  IADD3 R70, P0, R3, R134.reuse, RZ ;  /* 0x0000008603467210 */ /* 0x080fe20007f1e0ff */
[C---:B0-----:R-:W-:Y:S01]  /*0460*/  IMAD R5, R122.reuse, 0x81, RZ ;  /* 0x000000817a057824 */ /* 0x041fe200078e02ff */
[-C--:B------:R-:W-:Y:S01]  /*0470*/  LEA.HI.X.SX32 R69, R11, R135.reuse, 0x1, P1 ;  /* 0x000000870b457211 */ /* 0x080fe200008f0eff */
[----:B------:R-:W-:Y:S01]  /*0480*/  IMAD R11, R122, 0x82, RZ ;  /* 0x000000827a0b7824 */ /* 0x000fe200078e02ff */
[----:B------:R-:W-:Y:S01]  /*0490*/  IADD3 R2, P1, R13, R134, RZ ;  /* 0x000000860d027210 */ /* 0x000fe20007f3e0ff */
[----:B------:R0:W5:Y:S01]  /*04a0*/  LDG.E.U8 R143, desc[UR52][R8.64] ;  /* 0x00000034088f7981 */ /* 0x000162000c1e1100 */
[----:B------:R-:W-:-:S02]  /*04b0*/  LEA.HI.X.SX32 R71, R3, R135, 0x1, P0 ;  /* 0x0000008703477211 */ /* 0x000fc400000f0eff */
[-C--:B------:R-:W-:Y:S01]  /*04c0*/  IADD3 R144, P0, R5, R134.reuse, RZ ;  /* 0x0000008605907210 */ /* 0x080fe20007f1e0ff */
[C---:B-1----:R-:W-:Y:S01]  /*04d0*/  IMAD R7, R122.reuse, 0x83, RZ ;  /* 0x000000837a077824 */ /* 0x042fe200078e02ff */
[-C--:B------:R-:W-:Y:S01]  /*04e0*/  LEA.HI.X.SX32 R3, R13, R135.reuse, 0x1, P1 ;  /* 0x000000870d037211 */ /* 0x080fe200008f0eff */
[----:B------:R-:W5:Y:S01]  /*04f0*/  LDG.E.U8 R70, desc[UR52][R70.64] ;  /* 0x0000003446467981 */ /* 0x000f62000c1e1100 */
[-C--:B------:R-:W-:Y:S02]  /*0500*/  IADD3 R4, P1, R11, R134.reuse, RZ ;  /* 0x000000860b047210 */ /* 0x080fe40007f3e0ff */
[-C--:B------:R-:W-:Y:S01]  /*0510*/  LEA.HI.X.SX32 R145, R5, R135.reuse, 0x1, P0 ;  /* 0x0000008705917211 */ /* 0x080fe200000f0eff */
[C---:B0-----:R-:W-:Y:S01]  /*0520*/  IMAD R9, R122.reuse, 0x84, RZ ;  /* 0x000000847a097824 */ /* 0x041fe200078e02ff */
[-C--:B------:R-:W-:Y:S01]  /*0530*/  LEA.HI.X.SX32 R5, R11, R135.reuse, 0x1, P1 ;  /* 0x000000870b057211 */ /* 0x080fe200008f0eff */
[C---:B------:R-:W-:Y:S01]  /*0540*/  IMAD R11, R122.reuse, 0x85, RZ ;  /* 0x000000857a0b7824 */ /* 0x040fe200078e02ff */
[-C--:B------:R-:W-:Y:S01]  /*0550*/  IADD3 R6, P0, R7, R134.reuse, RZ ;  /* 0x0000008607067210 */ /* 0x080fe20007f1e0ff */
[----:B------:R-:W-:Y:S01]  /*0560*/  IMAD R13, R122, 0x86, RZ ;  /* 0x000000867a0d7824 */ /* 0x000fe200078e02ff */
[----:B------:R-:W-:Y:S01]  /*0570*/  IADD3 R136, P1, R9, R134, RZ ;  /* 0x0000008609887210 */ /* 0x000fe20007f3e0ff */
[----:B------:R0:W4:Y:S01]  /*0580*/  LDG.E.U8 R114, desc[UR52][R2.64] ;  /* 0x0000003402727981 */ /* 0x000122000c1e1100 */
[----:B------:R-:W-:-:S02]  /*0590*/  LEA.HI.X.SX32 R7, R7, R135, 0x1, P0 ;  /* 0x0000008707077211 */ /* 0x000fc400000f0eff */
[-C--:B------:R-:W-:Y:S01]  /*05a0*/  IADD3 R8, P0, R11, R134.reuse, RZ ;  /* 0x000000860b087210 */ /* 0x080fe20007f1e0ff */
[----:B------:R1:W2:Y:S01]  /*05b0*/  LDG.E.U8 R115, desc[UR52][R4.64] ;  /* 0x0000003404737981 */ /* 0x0002a2000c1e1100 */
[-C--:B------:R-:W-:Y:S02]  /*05c0*/  LEA.HI.X.SX32 R137, R9, R135.reuse, 0x1, P1 ;  /* 0x0000008709897211 */ /* 0x080fe400008f0eff */
[-C--:B------:R-:W-:Y:S01]  /*05d0*/  LEA.HI.X.SX32 R9, R11, R135.reuse, 0x1, P0 ;  /* 0x000000870b097211 */ /* 0x080fe200000f0eff */
[C---:B------:R-:W-:Y:S01]  /*05e0*/  IMAD R11, R122.reuse, 0x88, RZ ;  /* 0x000000887a0b7824 */ /* 0x040fe200078e02ff */
[CC--:B------:R-:W-:Y:S01]  /*05f0*/  IADD3 R104, P1, R13.reuse, R134.reuse, RZ ;  /* 0x000000860d687210 */ /* 0x0c0fe20007f3e0ff */
[C---:B0-----:R-:W-:Y:S01]  /*0600*/  IMAD R3, R122.reuse, 0x87, RZ ;  /* 0x000000877a037824 */ /* 0x041fe200078e02ff */
[----:B------:R0:W2:Y:S02]  /*0610*/  LDG.E.U8 R71, desc[UR52][R6.64] ;  /* 0x0000003406477981 */ /* 0x0000a4000c1e1100 */
[----:B------:R-:W-:Y:S01]  /*0620*/  LEA.HI.X.SX32 R105, R13, R135, 0x1, P1 ;  /* 0x000000870d697211 */ /* 0x000fe200008f0eff */
[----:B------:R-:W-:Y:S01]  /*0630*/  IMAD R13, R122, 0x89, RZ ;  /* 0x000000897a0d7824 */ /* 0x000fe200078e02ff */
[-C--:B------:R-:W-:Y:S01]  /*0640*/  IADD3 R2, P0, R3, R134.reuse, RZ ;  /* 0x0000008603027210 */ /* 0x080fe20007f1e0ff */
[----:B------:R-:W5:Y:S01]  /*0650*/  LDG.E.U8 R68, desc[UR52][R68.64] ;  /* 0x0000003444447981 */ /* 0x000f62000c1e1100 */
[----:B-1----:R-:W-:-:S02]  /*0660*/  IADD3 R4, P1, R11, R134, RZ ;  /* 0x000000860b047210 */ /* 0x002fc40007f3e0ff */
[-C--:B------:R-:W-:Y:S01]  /*0670*/  LEA.HI.X.SX32 R3, R3, R135.reuse, 0x1, P0 ;  /* 0x0000008703037211 */ /* 0x080fe200000f0eff */
[----:B------:R-:W3:Y:S01]  /*0680*/  LDG.E.U8 R140, desc[UR52][R140.64] ;  /* 0x000000348c8c7981 */ /* 0x000ee2000c1e1100 */
[-C--:B------:R-:W-:Y:S02]  /*0690*/  LEA.HI.X.SX32 R5, R11, R135.reuse, 0x1, P1 ;  /* 0x000000870b057211 */ /* 0x080fe400008f0eff */
[-C--:B0-----:R-:W-:Y:S01]  /*06a0*/  IADD3 R6, P0, R13, R134.reuse, RZ ;  /* 0x000000860d067210 */ /* 0x081fe20007f1e0ff */
[----:B------:R-:W5:Y:S01]  /*06b0*/  LDG.E.U8 R136, desc[UR52][R136.64] ;  /* 0x0000003488887981 */ /* 0x000f62000c1e1100 */
[----:B------:R-:W-:Y:S02]  /*06c0*/  IADD3 R10, P1, R15, R134, RZ ;  /* 0x000000860f0a7210 */ /* 0x000fe40007f3e0ff */
[-C--:B------:R-:W-:Y:S01]  /*06d0*/  LEA.HI.X.SX32 R7, R13, R135.reuse, 0x1, P0 ;  /* 0x000000870d077211 */ /* 0x080fe200000f0eff */
[----:B------:R0:W5:Y:S01]  /*06e0*/  LDG.E.U8 R69, desc[UR52][R8.64] ;  /* 0x0000003408457981 */ /* 0x000162000c1e1100 */
[----:B------:R-:W-:Y:S01]  /*06f0*/  LEA.HI.X.SX32 R11, R15, R135, 0x1, P1 ;  /* 0x000000870f0b7211 */ /* 0x000fe200008f0eff */
[----:B------:R-:W-:-:S02]  /*0700*/  IMAD R13, R122, 0x8c, RZ ;  /* 0x0000008c7a0d7824 */ /* 0x000fc400078e02ff */
[C---:B------:R-:W-:Y:S01]  /*0710*/  IMAD R15, R122.reuse, 0x8d, RZ ;  /* 0x0000008d7a0f7824 */ /* 0x040fe200078e02ff */
[----:B------:R1:W5:Y:S01]  /*0720*/  LDG.E.U8 R141, desc[UR52][R2.64] ;  /* 0x00000034028d7981 */ /* 0x000362000c1e1100 */
[----:B------:R-:W-:-:S03]  /*0730*/  IMAD R19, R122, 0x8f, RZ ;  /* 0x0000008f7a137824 */ /* 0x000fc600078e02ff */
[----:B------:R-:W5:Y:S01]  /*0740*/  LDG.E.U8 R104, desc[UR52][R104.64] ;  /* 0x0000003468687981 */ /* 0x000f62000c1e1100 */
[-C--:B0-----:R-:W-:Y:S02]  /*0750*/  IADD3 R8, P0, R17, R134.reuse, RZ ;  /* 0x0000008611087210 */ /* 0x081fe40007f1e0ff */
[-C--:B------:R-:W-:Y:S01]  /*0760*/  IADD3 R12, P1, R13, R134.reuse, RZ ;  /* 0x000000860d0c7210 */ /* 0x080fe20007f3e0ff */
[----:B------:R0:W5:Y:S01]  /*0770*/  LDG.E.U8 R137, desc[UR52][R4.64] ;  /* 0x0000003404897981 */ /* 0x000162000c1e1100 */
[-C--:B------:R-:W-:Y:S01]  /*0780*/  LEA.HI.X.SX32 R9, R17, R135.reuse, 0x1, P0 ;  /* 0x0000008711097211 */ /* 0x080fe200000f0eff */
[C---:B------:R-:W-:Y:S01]  /*0790*/  IMAD R17, R122.reuse, 0x8e, RZ ;  /* 0x0000008e7a117824 */ /* 0x040fe200078e02ff */
[-C--:B-1----:R-:W-:Y:S01]  /*07a0*/  IADD3 R2, P0, R15, R134.reuse, RZ ;  /* 0x000000860f027210 */ /* 0x082fe20007f1e0ff */
[----:B------:R-:W5:Y:S01]  /*07b0*/  LDG.E.U8 R106, desc[UR52][R106.64] ;  /* 0x000000346a6a7981 */ /* 0x000f62000c1e1100 */
[-C--:B------:R-:W-:Y:S02]  /*07c0*/  LEA.HI.X.SX32 R13, R13, R135.reuse, 0x1, P1 ;  /* 0x000000870d0d7211 */ /* 0x080fe400008f0eff */
[----:B------:R-:W-:Y:S01]  /*07d0*/  LEA.HI.X.SX32 R3, R15, R135, 0x1, P0 ;  /* 0x000000870f037211 */ /* 0x000fe200000f0eff */
[----:B------:R1:W5:Y:S01]  /*07e0*/  LDG.E.U8 R105, desc[UR52][R10.64] ;  /* 0x000000340a697981 */ /* 0x000362000c1e1100 */
[----:B------:R-:W-:Y:S01]  /*07f0*/  IMAD.SHL.U32 R15, R122, 0x10, RZ ;  /* 0x000000107a0f7824 */ /* 0x000fe200078e00ff */
[----:B0-----:R-:W-:-:S02]  /*0800*/  IADD3 R4, P1, R17, R134, RZ ;  /* 0x0000008611047210 */ /* 0x001fc40007f3e0ff */
[----:B------:R-:W5:Y:S02]  /*0810*/  LDG.E.U8 R108, desc[UR52][R108.64] ;  /* 0x000000346c6c7981 */ /* 0x000f64000c1e1100 */
[----:B------:R-:W-:Y:S02]  /*0820*/  LEA.HI.X.SX32 R5, R17, R135, 0x1, P1 ;  /* 0x0000008711057211 */ /* 0x000fe400008f0eff */
[----:B------:R0:W5:Y:S01]  /*0830*/  LDG.E.U8 R107, desc[UR52][R8.64] ;  /* 0x00000034086b7981 */ /* 0x000162000c1e1100 */
[----:B-1----:R-:W-:Y:S01]  /*0840*/  IMAD R11, R122, 0x11, RZ ;  /* 0x000000117a0b7824 */ /* 0x002fe200078e02ff */
[-C--:B------:R-:W-:Y:S02]  /*0850*/  IADD3 R168, P0, R15, R134.reuse, RZ ;  /* 0x000000860fa87210 */ /* 0x080fe40007f1e0ff */
[----:B------:R1:W5:Y:S02]  /*0860*/  LDG.E.U8 R138, desc[UR52][R12.64] ;  /* 0x000000340c8a7981 */ /* 0x000364000c1e1100 */
[----:B------:R-:W-:-:S02]  /*0870*/  IADD3 R166, P1, R11, R134, RZ ;  /* 0x000000860ba67210 */ /* 0x000fc40007f3e0ff */
[----:B------:R1:W5:Y:S01]  /*0880*/  LDG.E.U8 R109, desc[UR52][R6.64] ;  /* 0x00000034066d7981 */ /* 0x000362000c1e1100 */
[----:B0-----:R-:W-:-:S03]  /*0890*/  IMAD R9, R122, 0x12, RZ ;  /* 0x000000127a097824 */ /* 0x001fc600078e02ff */
[----:B------:R-:W5:Y:S01]  /*08a0*/  LDG.E.U8 R66, desc[UR52][R66.64] ;  /* 0x0000003442427981 */ /* 0x000f62000c1e1100 */
[----:B-1----:R-:W-:-:S03]  /*08b0*/  IMAD R13, R122, 0x13, RZ ;  /* 0x000000137a0d7824 */ /* 0x002fc600078e02ff */
[----:B------:R-:W4:Y:S01]  /*08c0*/  LDG.E.U8 R144, desc[UR52][R144.64] ;  /* 0x0000003490907981 */ /* 0x000f22000c1e1100 */
[-C--:B------:R-:W-:Y:S02]  /*08d0*/  IADD3 R6, P2, R19, R134.reuse, RZ ;  /* 0x0000008613067210 */ /* 0x080fe40007f5e0ff */
[-C--:B------:R-:W-:Y:S01]  /*08e0*/  LEA.HI.X.SX32 R169, R15, R135.reuse, 0x1, P0 ;  /* 0x000000870fa97211 */ /* 0x080fe200000f0eff */
[----:B------:R-:W-:Y:S01]  /*08f0*/  IMAD R23, R122, 0x92, RZ ;  /* 0x000000927a177824 */ /* 0x000fe200078e02ff */
[-C--:B------:R-:W-:Y:S01]  /*0900*/  LEA.HI.X.SX32 R7, R19, R135.reuse, 0x1, P2 ;  /* 0x0000008713077211 */ /* 0x080fe200010f0eff */
[----:B------:R0:W5:Y:S01]  /*0910*/  LDG.E.U8 R67, desc[UR52][R4.64] ;  /* 0x0000003404437981 */ /* 0x000162000c1e1100 */
[----:B------:R-:W-:Y:S02]  /*0920*/  LEA.HI.X.SX32 R167, R11, R135, 0x1, P1 ;  /* 0x000000870ba77211 */ /* 0x000fe400008f0eff */
[-C--:B------:R-:W-:Y:S01]  /*0930*/  IADD3 R164, P0, R9, R134.reuse, RZ ;  /* 0x0000008609a47210 */ /* 0x080fe20007f1e0ff */
[----:B------:R1:W5:Y:S01]  /*0940*/  LDG.E.U8 R145, desc[UR52][R2.64] ;  /* 0x0000003402917981 */ /* 0x000362000c1e1100 */
[----:B------:R-:W-:-:S03]  /*0950*/  IADD3 R162, P1, R13, R134, RZ ;  /* 0x000000860da27210 */ /* 0x000fc60007f3e0ff */
[----:B------:R1:W5:Y:S01]  /*0960*/  LDG.E.U8 R142, desc[UR52][R6.64] ;  /* 0x00000034068e7981 */ /* 0x000362000c1e1100 */
[C---:B0-----:R-:W-:Y:S02]  /*0970*/  IMAD R5, R122.reuse, 0x15, RZ ;  /* 0x000000157a057824 */ /* 0x041fe400078e02ff */
[C---:B------:R-:W-:Y:S01]  /*0980*/  IMAD R11, R122.reuse, 0x1b, RZ ;  /* 0x0000001b7a0b7824 */ /* 0x040fe200078e02ff */
[----:B------:R-:W5:Y:S01]  /*0990*/  LDG.E.U8 R168, desc[UR52][R168.64] ;  /* 0x00000034a8a87981 */ /* 0x000f62000c1e1100 */
[C---:B-1----:R-:W-:Y:S01]  /*09a0*/  IMAD R3, R122.reuse, 0x14, RZ ;  /* 0x000000147a037824 */ /* 0x042fe200078e02ff */
[-C--:B------:R-:W-:Y:S02]  /*09b0*/  LEA.HI.X.SX32 R165, R9, R135.reuse, 0x1, P0 ;  /* 0x0000008709a57211 */ /* 0x080fe400000f0eff */
[-C--:B------:R-:W-:Y:S01]  /*09c0*/  LEA.HI.X.SX32 R163, R13, R135.reuse, 0x1, P1 ;  /* 0x000000870da37211 */ /* 0x080fe200008f0eff */
[C---:B------:R-:W-:Y:S01]  /*09d0*/  IMAD R7, R122.reuse, 0x16, RZ ;  /* 0x000000167a077824 */ /* 0x040fe200078e02ff */
[-C--:B------:R-:W-:Y:S01]  /*09e0*/  IADD3 R160, P0, R3, R134.reuse, RZ ;  /* 0x0000008603a07210 */ /* 0x080fe20007f1e0ff */
[C---:B------:R-:W-:Y:S01]  /*09f0*/  IMAD R9, R122.reuse, 0x1a, RZ ;  /* 0x0000001a7a097824 */ /* 0x040fe200078e02ff */
[-C--:B------:R-:W-:Y:S01]  /*0a00*/  IADD3 R158, P1, R5, R134.reuse, RZ ;  /* 0x00000086059e7210 */ /* 0x080fe20007f3e0ff */
[C---:B------:R-:W-:Y:S01]  /*0a10*/  IMAD R13, R122.reuse, 0x1c, RZ ;  /* 0x0000001c7a0d7824 */ /* 0x040fe200078e02ff */
[-C--:B------:R-:W-:Y:S01]  /*0a20*/  LEA.HI.X.SX32 R161, R3, R135.reuse, 0x1, P0 ;  /* 0x0000008703a17211 */ /* 0x080fe200000f0eff */
[C---:B------:R-:W-:Y:S01]  /*0a30*/  IMAD R3, R122.reuse, 0x17, RZ ;  /* 0x000000177a037824 */ /* 0x040fe200078e02ff */
        /* <DEDUP_REMOVED lines=8> */
[-C--:B------:R-:W-:Y:S01]  /*0ac0*/  IADD3 R4, P0, R5, R134.reuse, RZ ;  /* 0x0000008605047210 */ /* 0x080fe20007f1e0ff */
[C---:B------:R-:W-:Y:S01]  /*0ad0*/  IMAD R27, R122.reuse, 0x97, RZ ;  /* 0x000000977a1b7824 */ /* 0x040fe200078e02ff */
[-C--:B------:R-:W-:Y:S01]  /*0ae0*/  LEA.HI.X.SX32 R3, R3, R135.reuse, 0x1, P1 ;  /* 0x0000008703037211 */ /* 0x080fe200008f0eff */
[C---:B------:R-:W-:Y:S01]  /*0af0*/  IMAD R29, R122.reuse, 0x98, RZ ;  /* 0x000000987a1d7824 */ /* 0x040fe200078e02ff */
[----:B------:R-:W-:Y:S01]  /*0b00*/  LEA.HI.X.SX32 R5, R5, R135, 0x1, P0 ;  /* 0x0000008705057211 */ /* 0x000fe200000f0eff */
[----:B------:R-:W-:Y:S01]  /*0b10*/  IMAD R31, R122, 0x99, RZ ;  /* 0x000000997a1f7824 */ /* 0x000fe200078e02ff */
[-C--:B------:R-:W-:Y:S01]  /*0b20*/  IADD3 R6, P1, R7, R134.reuse, RZ ;  /* 0x0000008607067210 */ /* 0x080fe20007f3e0ff */
[----:B------:R0:W5:Y:S01]  /*0b30*/  LDG.E.U8 R153, desc[UR52][R2.64] ;  /* 0x0000003402997981 */ /* 0x000162000c1e1100 */
[----:B------:R-:W-:-:S02]  /*0b40*/  IADD3 R8, P0, R9, R134, RZ ;  /* 0x0000008609087210 */ /* 0x000fc40007f1e0ff */
[-C--:B------:R-:W-:Y:S01]  /*0b50*/  LEA.HI.X.SX32 R7, R7, R135.reuse, 0x1, P1 ;  /* 0x0000008707077211 */ /* 0x080fe200008f0eff */
[----:B------:R1:W5:Y:S01]  /*0b60*/  LDG.E.U8 R151, desc[UR52][R4.64] ;  /* 0x0000003404977981 */ /* 0x000362000c1e1100 */
[-C--:B------:R-:W-:Y:S02]  /*0b70*/  LEA.HI.X.SX32 R9, R9, R135.reuse, 0x1, P0 ;  /* 0x0000008709097211 */ /* 0x080fe400000f0eff */
[-C--:B------:R-:W-:Y:S01]  /*0b80*/  IADD3 R10, P1, R11, R134.reuse, RZ ;  /* 0x000000860b0a7210 */ /* 0x080fe20007f3e0ff */
[----:B------:R1:W5:Y:S01]  /*0b90*/  LDG.E.U8 R149, desc[UR52][R6.64] ;  /* 0x0000003406957981 */ /* 0x000362000c1e1100 */
[-C--:B------:R-:W-:Y:S01]  /*0ba0*/  IADD3 R12, P0, R13, R134.reuse, RZ ;  /* 0x000000860d0c7210 */ /* 0x080fe20007f1e0ff */
[C---:B0-----:R-:W-:Y:S01]  /*0bb0*/  IMAD R3, R122.reuse, 0x1e, RZ ;  /* 0x0000001e7a037824 */ /* 0x041fe200078e02ff */
[-C--:B------:R-:W-:Y:S01]  /*0bc0*/  LEA.HI.X.SX32 R11, R11, R135.reuse, 0x1, P1 ;  /* 0x000000870b0b7211 */ /* 0x080fe200008f0eff */
[----:B------:R0:W5:Y:S01]  /*0bd0*/  LDG.E.U8 R147, desc[UR52][R8.64] ;  /* 0x0000003408937981 */ /* 0x000162000c1e1100 */
[-C--:B------:R-:W-:Y:S01]  /*0be0*/  LEA.HI.X.SX32 R13, R13, R135.reuse, 0x1, P0 ;  /* 0x000000870d0d7211 */ /* 0x080fe200000f0eff */
[C---:B-1----:R-:W-:Y:S01]  /*0bf0*/  IMAD R5, R122.reuse, 0x1f, RZ ;  /* 0x0000001f7a057824 */ /* 0x042fe200078e02ff */
[-C--:B------:R-:W-:Y:S01]  /*0c00*/  IADD3 R14, P1, R15, R134.reuse, RZ ;  /* 0x000000860f0e7210 */ /* 0x080fe20007f3e0ff */
[----:B------:R1:W5:Y:S01]  /*0c10*/  LDG.E.U8 R0, desc[UR52][R10.64] ;  /* 0x000000340a007981 */ /* 0x000362000c1e1100 */
[-C--:B------:R-:W-:Y:S01]  /*0c20*/  IADD3 R16, P0, R3, R134.reuse, RZ ;  /* 0x0000008603107210 */ /* 0x080fe20007f1e0ff */
[C---:B------:R-:W-:Y:S01]  /*0c30*/  IMAD R7, R122.reuse, 0x90, RZ ;  /* 0x000000907a077824 */ /* 0x040fe200078e02ff */
[-C--:B------:R-:W-:Y:S01]  /*0c40*/  LEA.HI.X.SX32 R15, R15, R135.reuse, 0x1, P1 ;  /* 0x000000870f0f7211 */ /* 0x080fe200008f0eff */
[----:B------:R1:W5:Y:S01]  /*0c50*/  LDG.E.U8 R2, desc[UR52][R12.64] ;  /* 0x000000340c027981 */ /* 0x000362000c1e1100 */
[----:B------:R-:W-:Y:S01]  /*0c60*/  LEA.HI.X.SX32 R17, R3, R135, 0x1, P0 ;  /* 0x0000008703117211 */ /* 0x000fe200000f0eff */
[----:B0-----:R-:W-:Y:S01]  /*0c70*/  IMAD R9, R122, 0x91, RZ ;  /* 0x000000917a097824 */ /* 0x001fe200078e02ff */
[-C--:B------:R-:W-:Y:S01]  /*0c80*/  IADD3 R18, P1, R5, R134.reuse, RZ ;  /* 0x0000008605127210 */ /* 0x080fe20007f3e0ff */
[----:B------:R0:W5:Y:S01]  /*0c90*/  LDG.E.U8 R3, desc[UR52][R14.64] ;  /* 0x000000340e037981 */ /* 0x000162000c1e1100 */
[----:B------:R-:W-:-:S02]  /*0ca0*/  IADD3 R20, P0, R7, R134, RZ ;  /* 0x0000008607147210 */ /* 0x000fc40007f1e0ff */
[-C--:B------:R-:W-:Y:S01]  /*0cb0*/  LEA.HI.X.SX32 R19, R5, R135.reuse, 0x1, P1 ;  /* 0x0000008705137211 */ /* 0x080fe200008f0eff */
[----:B------:R0:W5:Y:S01]  /*0cc0*/  LDG.E.U8 R4, desc[UR52][R16.64] ;  /* 0x0000003410047981 */ /* 0x000162000c1e1100 */
[-C--:B------:R-:W-:Y:S02]  /*0cd0*/  LEA.HI.X.SX32 R21, R7, R135.reuse, 0x1, P0 ;  /* 0x0000008707157211 */ /* 0x080fe400000f0eff */
[-C--:B-1----:R-:W-:Y:S01]  /*0ce0*/  IADD3 R10, P1, R9, R134.reuse, RZ ;  /* 0x00000086090a7210 */ /* 0x082fe20007f3e0ff */
[----:B------:R1:W5:Y:S01]  /*0cf0*/  LDG.E.U8 R5, desc[UR52][R18.64] ;  /* 0x0000003412057981 */ /* 0x000362000c1e1100 */
[-C--:B------:R-:W-:Y:S02]  /*0d00*/  IADD3 R12, P0, R23, R134.reuse, RZ ;  /* 0x00000086170c7210 */ /* 0x080fe40007f1e0ff */
[-C--:B------:R-:W-:Y:S01]  /*0d10*/  LEA.HI.X.SX32 R11, R9, R135.reuse, 0x1, P1 ;  /* 0x00000087090b7211 */ /* 0x080fe200008f0eff */
[C---:B------:R-:W-:Y:S01]  /*0d20*/  IMAD R9, R122.reuse, 0x94, RZ ;  /* 0x000000947a097824 */ /* 0x040fe200078e02ff */
[----:B------:R-:W-:Y:S01]  /*0d30*/  LEA.HI.X.SX32 R13, R23, R135, 0x1, P0 ;  /* 0x00000087170d7211 */ /* 0x000fe200000f0eff */
[----:B------:R-:W-:Y:S01]  /*0d40*/  IMAD R23, R122, 0x95, RZ ;  /* 0x000000957a177824 */ /* 0x000fe200078e02ff */
[-C--:B0-----:R-:W-:Y:S01]  /*0d50*/  IADD3 R14, P1, R25, R134.reuse, RZ ;  /* 0x00000086190e7210 */ /* 0x081fe20007f3e0ff */
[----:B------:R0:W5:Y:S01]  /*0d60*/  LDG.E.U8 R6, desc[UR52][R20.64] ;  /* 0x0000003414067981 */ /* 0x000162000c1e1100 */
[----:B------:R-:W-:-:S02]  /*0d70*/  IADD3 R16, P0, R9, R134, RZ ;  /* 0x0000008609107210 */ /* 0x000fc40007f1e0ff */
[-C--:B------:R-:W-:Y:S01]  /*0d80*/  LEA.HI.X.SX32 R15, R25, R135.reuse, 0x1, P1 ;  /* 0x00000087190f7211 */ /* 0x080fe200008f0eff */
[----:B------:R-:W-:Y:S01]  /*0d90*/  IMAD R25, R122, 0x96, RZ ;  /* 0x000000967a197824 */ /* 0x000fe200078e02ff */
[-C--:B-1----:R-:W-:Y:S01]  /*0da0*/  IADD3 R18, P1, R23, R134.reuse, RZ ;  /* 0x0000008617127210 */ /* 0x082fe20007f3e0ff */
[----:B------:R-:W5:Y:S01]  /*0db0*/  LDG.E.U8 R7, desc[UR52][R10.64] ;  /* 0x000000340a077981 */ /* 0x000f62000c1e1100 */
[-C--:B------:R-:W-:Y:S02]  /*0dc0*/  LEA.HI.X.SX32 R17, R9, R135.reuse, 0x1, P0 ;  /* 0x0000008709117211 */ /* 0x080fe400000f0eff */
[-C--:B------:R-:W-:Y:S01]  /*0dd0*/  LEA.HI.X.SX32 R19, R23, R135.reuse, 0x1, P1 ;  /* 0x0000008717137211 */ /* 0x080fe200008f0eff */
[----:B------:R1:W5:Y:S01]  /*0de0*/  LDG.E.U8 R9, desc[UR52][R14.64] ;  /* 0x000000340e097981 */ /* 0x000362000c1e1100 */
[-C--:B0-----:R-:W-:Y:S02]  /*0df0*/  IADD3 R20, P0, R25, R134.reuse, RZ ;  /* 0x0000008619147210 */ /* 0x081fe40007f1e0ff */
[----:B------:R-:W-:Y:S01]  /*0e00*/  IADD3 R22, P1, R27, R134, RZ ;  /* 0x000000861b167210 */ /* 0x000fe20007f3e0ff */
[----:B------:R-:W5:Y:S01]  /*0e10*/  LDG.E.U8 R8, desc[UR52][R12.64] ;  /* 0x000000340c087981 */ /* 0x000f62000c1e1100 */
[----:B------:R-:W-:-:S02]  /*0e20*/  LEA.HI.X.SX32 R21, R25, R135, 0x1, P0 ;  /* 0x0000008719157211 */ /* 0x000fc400000f0eff */
[-C--:B------:R-:W-:Y:S01]  /*0e30*/  LEA.HI.X.SX32 R23, R27, R135.reuse, 0x1, P1 ;  /* 0x000000871b177211 */ /* 0x080fe200008f0eff */
[----:B------:R0:W5:Y:S01]  /*0e40*/  LDG.E.U8 R10, desc[UR52][R16.64] ;  /* 0x00000034100a7981 */ /* 0x000162000c1e1100 */
[-C--:B------:R-:W-:Y:S01]  /*0e50*/  IADD3 R24, P0, R29, R134.reuse, RZ ;  /* 0x000000861d187210 */ /* 0x080fe20007f1e0ff */
[----:B-1----:R-:W-:Y:S01]  /*0e60*/  IMAD R15, R122, 0x9a, RZ ;  /* 0x0000009a7a0f7824 */ /* 0x002fe200078e02ff */
[----:B------:R-:W-:Y:S01]  /*0e70*/  IADD3 R26, P1, R31, R134, RZ ;  /* 0x000000861f1a7210 */ /* 0x000fe20007f3e0ff */
[----:B------:R1:W5:Y:S01]  /*0e80*/  LDG.E.U8 R11, desc[UR52][R18.64] ;  /* 0x00000034120b7981 */ /* 0x000362000c1e1100 */
[----:B------:R-:W-:-:S03]  /*0e90*/  LEA.HI.X.SX32 R25, R29, R135, 0x1, P0 ;  /* 0x000000871d197211 */ /* 0x000fc600000f0eff */
[----:B------:R1:W5:Y:S01]  /*0ea0*/  LDG.E.U8 R12, desc[UR52][R20.64] ;  /* 0x00000034140c7981 */ /* 0x000362000c1e1100 */
[C---:B0-----:R-:W-:Y:S01]  /*0eb0*/  IMAD R17, R122.reuse, 0x9b, RZ ;  /* 0x0000009b7a117824 */ /* 0x041fe200078e02ff */
[-C--:B------:R-:W-:Y:S02]  /*0ec0*/  LEA.HI.X.SX32 R27, R31, R135.reuse, 0x1, P1 ;  /* 0x000000871f1b7211 */ /* 0x080fe400008f0eff */
[----:B------:R0:W5:Y:S01]  /*0ed0*/  LDG.E.U8 R13, desc[UR52][R22.64] ;  /* 0x00000034160d7981 */ /* 0x000162000c1e1100 */
[-C--:B------:R-:W-:Y:S01]  /*0ee0*/  IADD3 R28, P0, R15, R134.reuse, RZ ;  /* 0x000000860f1c7210 */ /* 0x080fe20007f1e0ff */
[C---:B-1----:R-:W-:Y:S01]  /*0ef0*/  IMAD R19, R122.reuse, 0x9c, RZ ;  /* 0x0000009c7a137824 */ /* 0x042fe200078e02ff */
[----:B------:R-:W-:Y:S01]  /*0f00*/  IADD3 R30, P1, R17, R134, RZ ;  /* 0x00000086111e7210 */ /* 0x000fe20007f3e0ff */
[C---:B------:R-:W-:Y:S01]  /*0f10*/  IMAD R35, R122.reuse, 0x9e, RZ ;  /* 0x0000009e7a237824 */ /* 0x040fe200078e02ff */
[----:B------:R1:W5:Y:S01]  /*0f20*/  LDG.E.U8 R14, desc[UR52][R24.64] ;  /* 0x00000034180e7981 */ /* 0x000362000c1e1100 */
[----:B------:R-:W-:Y:S01]  /*0f30*/  IMAD R21, R122, 0x9d, RZ ;  /* 0x0000009d7a157824 */ /* 0x000fe200078e02ff */
[----:B------:R-:W-:-:S02]  /*0f40*/  LEA.HI.X.SX32 R29, R15, R135, 0x1, P0 ;  /* 0x000000870f1d7211 */ /* 0x000fc400000f0eff */
[-C--:B------:R-:W-:Y:S01]  /*0f50*/  LEA.HI.X.SX32 R31, R17, R135.reuse, 0x1, P1 ;  /* 0x00000087111f7211 */ /* 0x080fe200008f0eff */
[C---:B------:R-:W-:Y:S01]  /*0f60*/  IMAD R37, R122.reuse, 0x9f, RZ ;  /* 0x0000009f7a257824 */ /* 0x040fe200078e02ff */
[-C--:B------:R-:W-:Y:S01]  /*0f70*/  IADD3 R32, P0, R19, R134.reuse, RZ ;  /* 0x0000008613207210 */ /* 0x080fe20007f1e0ff */
[----:B------:R1:W5:Y:S01]  /*0f80*/  LDG.E.U8 R16, desc[UR52][R28.64] ;  /* 0x000000341c107981 */ /* 0x000362000c1e1100 */
[-C--:B0-----:R-:W-:Y:S02]  /*0f90*/  IADD3 R22, P1, R21, R134.reuse, RZ ;  /* 0x0000008615167210 */ /* 0x081fe40007f3e0ff */
[-C--:B------:R-:W-:Y:S01]  /*0fa0*/  LEA.HI.X.SX32 R33, R19, R135.reuse, 0x1, P0 ;  /* 0x0000008713217211 */ /* 0x080fe200000f0eff */
[----:B------:R0:W5:Y:S01]  /*0fb0*/  LDG.E.U8 R15, desc[UR52][R26.64] ;  /* 0x000000341a0f7981 */ /* 0x000162000c1e1100 */
[-C--:B------:R-:W-:Y:S01]  /*0fc0*/  LEA.HI.X.SX32 R23, R21, R135.reuse, 0x1, P1 ;  /* 0x0000008715177211 */ /* 0x080fe200008f0eff */
[C---:B------:R-:W-:Y:S01]  /*0fd0*/  IMAD.SHL.U32 R21, R122.reuse, 0x20, RZ ;  /* 0x000000207a157824 */ /* 0x040fe200078e00ff */
[-C--:B-1----:R-:W-:Y:S01]  /*0fe0*/  IADD3 R24, P0, R35, R134.reuse, RZ ;  /* 0x0000008623187210 */ /* 0x082fe20007f1e0ff */
[----:B------:R1:W5:Y:S01]  /*0ff0*/  LDG.E.U8 R17, desc[UR52][R30.64] ;  /* 0x000000341e117981 */ /* 0x000362000c1e1100 */
[----:B------:R-:W-:Y:S01]  /*1000*/  IADD3 R36, P1, R37, R134, RZ ;  /* 0x0000008625247210 */ /* 0x000fe20007f3e0ff */
[----:B------:R-:W-:Y:S01]  /*1010*/  IMAD R29, R122, 0x21, RZ ;  /* 0x000000217a1d7824 */ /* 0x000fe200078e02ff */
[-C--:B------:R-:W-:Y:S01]  /*1020*/  LEA.HI.X.SX32 R25, R35, R135.reuse, 0x1, P0 ;  /* 0x0000008723197211 */ /* 0x080fe200000f0eff */
[----:B------:R1:W5:Y:S01]  /*1030*/  LDG.E.U8 R18, desc[UR52][R32.64] ;  /* 0x0000003420127981 */ /* 0x000362000c1e1100 */
[----:B------:R-:W-:-:S02]  /*1040*/  LEA.HI.X.SX32 R37, R37, R135, 0x1, P1 ;  /* 0x0000008725257211 */ /* 0x000fc400008f0eff */
[-C--:B0-----:R-:W-:Y:S01]  /*1050*/  IADD3 R26, P0, R21, R134.reuse, RZ ;  /* 0x00000086151a7210 */ /* 0x081fe20007f1e0ff */
[C---:B------:R-:W-:Y:S01]  /*1060*/  IMAD R39, R122.reuse, 0x25, RZ ;  /* 0x000000257a277824 */ /* 0x040fe200078e02ff */
[-C--:B------:R-:W-:Y:S01]  /*1070*/  IADD3 R28, P1, R29, R134.reuse, RZ ;  /* 0x000000861d1c7210 */ /* 0x080fe20007f3e0ff */
[C---:B-1----:R-:W-:Y:S01]  /*1080*/  IMAD R31, R122.reuse, 0x22, RZ ;  /* 0x000000227a1f7824 */ /* 0x042fe200078e02ff */
[-C--:B------:R-:W-:Y:S01]  /*1090*/  LEA.HI.X.SX32 R27, R21, R135.reuse, 0x1, P0 ;  /* 0x00000087151b7211 */ /* 0x080fe200000f0eff */
[C---:B------:R-:W-:Y:S01]  /*10a0*/  IMAD R35, R122.reuse, 0x24, RZ ;  /* 0x000000247a237824 */ /* 0x040fe200078e02ff */
[----:B------:R-:W5:Y:S01]  /*10b0*/  LDG.E.U8 R19, desc[UR52][R22.64] ;  /* 0x0000003416137981 */ /* 0x000f62000c1e1100 */
[C---:B------:R-:W-:Y:S01]  /*10c0*/  IMAD R33, R122.reuse, 0x23, RZ ;  /* 0x000000237a217824 */ /* 0x040fe200078e02ff */
[-C--:B------:R-:W-:Y:S02]  /*10d0*/  IADD3 R30, P0, R31, R134.reuse, RZ ;  /* 0x000000861f1e7210 */ /* 0x080fe40007f1e0ff */
[-C--:B------:R-:W-:Y:S01]  /*10e0*/  LEA.HI.X.SX32 R29, R29, R135.reuse, 0x1, P1 ;  /* 0x000000871d1d7211 */ /* 0x080fe200008f0eff */
[----:B------:R0:W5:Y:S01]  /*10f0*/  LDG.E.U8 R21, desc[UR52][R36.64] ;  /* 0x0000003424157981 */ /* 0x000162000c1e1100 */
[-C--:B------:R-:W-:Y:S01]  /*1100*/  IADD3 R32, P1, R33, R134.reuse, RZ ;  /* 0x0000008621207210 */ /* 0x080fe20007f3e0ff */
[C---:B------:R-:W-:Y:S01]  /*1110*/  IMAD R41, R122.reuse, 0x26, RZ ;  /* 0x000000267a297824 */ /* 0x040fe200078e02ff */
[-C--:B------:R-:W-:Y:S01]  /*1120*/  LEA.HI.X.SX32 R31, R31, R135.reuse, 0x1, P0 ;  /* 0x000000871f1f7211 */ /* 0x080fe200000f0eff */
[----:B------:R-:W-:Y:S01]  /*1130*/  IMAD R43, R122, 0x27, RZ ;  /* 0x000000277a2b7824 */ /* 0x000fe200078e02ff */
[----:B------:R-:W-:Y:S01]  /*1140*/  IADD3 R34, P0, R35, R134, RZ ;  /* 0x0000008623227210 */ /* 0x000fe20007f1e0ff */
[----:B------:R-:W5:Y:S01]  /*1150*/  LDG.E.U8 R20, desc[UR52][R24.64] ;  /* 0x0000003418147981 */ /* 0x000f62000c1e1100 */
[----:B------:R-:W-:-:S02]  /*1160*/  LEA.HI.X.SX32 R33, R33, R135, 0x1, P1 ;  /* 0x0000008721217211 */ /* 0x000fc400008f0eff */
[-C--:B0-----:R-:W-:Y:S01]  /*1170*/  IADD3 R36, P1, R39, R134.reuse, RZ ;  /* 0x0000008627247210 */ /* 0x081fe20007f3e0ff */
[----:B------:R0:W5:Y:S01]  /*1180*/  LDG.E.U8 R23, desc[UR52][R28.64] ;  /* 0x000000341c177981 */ /* 0x000162000c1e1100 */
[-C--:B------:R-:W-:Y:S02]  /*1190*/  LEA.HI.X.SX32 R35, R35, R135.reuse, 0x1, P0 ;  /* 0x0000008723237211 */ /* 0x080fe400000f0eff */
[-C--:B------:R-:W-:Y:S01]  /*11a0*/  IADD3 R38, P0, R41, R134.reuse, RZ ;  /* 0x0000008629267210 */ /* 0x080fe20007f1e0ff */
[----:B------:R-:W5:Y:S01]  /*11b0*/  LDG.E.U8 R22, desc[UR52][R26.64] ;  /* 0x000000341a167981 */ /* 0x000f62000c1e1100 */
[-C--:B------:R-:W-:Y:S02]  /*11c0*/  LEA.HI.X.SX32 R37, R39, R135.reuse, 0x1, P1 ;  /* 0x0000008727257211 */ /* 0x080fe400008f0eff */
[----:B------:R-:W-:Y:S01]  /*11d0*/  IADD3 R40, P1, R43, R134, RZ ;  /* 0x000000862b287210 */ /* 0x000fe20007f3e0ff */
[----:B------:R1:W5:Y:S01]  /*11e0*/  LDG.E.U8 R24, desc[UR52][R30.64] ;  /* 0x000000341e187981 */ /* 0x000362000c1e1100 */
[----:B0-----:R-:W-:Y:S01]  /*11f0*/  IMAD R29, R122, 0x28, RZ ;  /* 0x000000287a1d7824 */ /* 0x001fe200078e02ff */
[----:B------:R-:W-:-:S02]  /*1200*/  LEA.HI.X.SX32 R39, R41, R135, 0x1, P0 ;  /* 0x0000008729277211 */ /* 0x000fc400000f0eff */
[----:B------:R0:W5:Y:S01]  /*1210*/  LDG.E.U8 R25, desc[UR52][R32.64] ;  /* 0x0000003420197981 */ /* 0x000162000c1e1100 */
[----:B------:R-:W-:-:S03]  /*1220*/  LEA.HI.X.SX32 R41, R43, R135, 0x1, P1 ;  /* 0x000000872b297211 */ /* 0x000fc600008f0eff */
[----:B------:R0:W5:Y:S01]  /*1230*/  LDG.E.U8 R26, desc[UR52][R34.64] ;  /* 0x00000034221a7981 */ /* 0x000162000c1e1100 */
[C---:B-1----:R-:W-:Y:S01]  /*1240*/  IMAD R31, R122.reuse, 0x29, RZ ;  /* 0x000000297a1f7824 */ /* 0x042fe200078e02ff */
[-C--:B------:R-:W-:Y:S02]  /*1250*/  IADD3 R42, P0, R29, R134.reuse, RZ ;  /* 0x000000861d2a7210 */ /* 0x080fe40007f1e0ff */
[----:B------:R1:W5:Y:S01]  /*1260*/  LDG.E.U8 R27, desc[UR52][R36.64] ;  /* 0x00000034241b7981 */ /* 0x000362000c1e1100 */
[C---:B0-----:R-:W-:Y:S01]  /*1270*/  IMAD R33, R122.reuse, 0x2a, RZ ;  /* 0x0000002a7a217824 */ /* 0x041fe200078e02ff */
[-C--:B------:R-:W-:Y:S01]  /*1280*/  IADD3 R44, P1, R31, R134.reuse, RZ ;  /* 0x000000861f2c7210 */ /* 0x080fe20007f3e0ff */
[C---:B------:R-:W-:Y:S01]  /*1290*/  IMAD R49, R122.reuse, 0x2c, RZ ;  /* 0x0000002c7a317824 */ /* 0x040fe200078e02ff */
[----:B------:R0:W5:Y:S01]  /*12a0*/  LDG.E.U8 R28, desc[UR52][R38.64] ;  /* 0x00000034261c7981 */ /* 0x000162000c1e1100 */
[C---:B------:R-:W-:Y:S01]  /*12b0*/  IMAD R35, R122.reuse, 0x2b, RZ ;  /* 0x0000002b7a237824 */ /* 0x040fe200078e02ff */
[-C--:B------:R-:W-:Y:S01]  /*12c0*/  LEA.HI.X.SX32 R43, R29, R135.reuse, 0x1, P0 ;  /* 0x000000871d2b7211 */ /* 0x080fe200000f0eff */
[----:B------:R-:W-:Y:S01]  /*12d0*/  IMAD R51, R122, 0x2d, RZ ;  /* 0x0000002d7a337824 */ /* 0x000fe200078e02ff */
[----:B------:R-:W-:Y:S01]  /*12e0*/  LEA.HI.X.SX32 R45, R31, R135, 0x1, P1 ;  /* 0x000000871f2d7211 */ /* 0x000fe200008f0eff */
[----:B------:R0:W5:Y:S01]  /*12f0*/  LDG.E.U8 R29, desc[UR52][R40.64] ;  /* 0x00000034281d7981 */ /* 0x000162000c1e1100 */
[----:B------:R-:W-:-:S02]  /*1300*/  IADD3 R46, P0, R33, R134, RZ ;  /* 0x00000086212e7210 */ /* 0x000fc40007f1e0ff */
[-C--:B-1----:R-:W-:Y:S01]  /*1310*/  IADD3 R36, P1, R35, R134.reuse, RZ ;  /* 0x0000008623247210 */ /* 0x082fe20007f3e0ff */
[----:B------:R1:W5:Y:S01]  /*1320*/  LDG.E.U8 R30, desc[UR52][R42.64] ;  /* 0x000000342a1e7981 */ /* 0x000362000c1e1100 */
[-C--:B------:R-:W-:Y:S02]  /*1330*/  LEA.HI.X.SX32 R47, R33, R135.reuse, 0x1, P0 ;  /* 0x00000087212f7211 */ /* 0x080fe400000f0eff */
[-C--:B------:R-:W-:Y:S01]  /*1340*/  LEA.HI.X.SX32 R37, R35, R135.reuse, 0x1, P1 ;  /* 0x0000008723257211 */ /* 0x080fe200008f0eff */
[C---:B------:R-:W-:Y:S01]  /*1350*/  IMAD R35, R122.reuse, 0x2e, RZ ;  /* 0x0000002e7a237824 */ /* 0x040fe200078e02ff */
[-C--:B0-----:R-:W-:Y:S01]  /*1360*/  IADD3 R38, P0, R49, R134.reuse, RZ ;  /* 0x0000008631267210 */ /* 0x081fe20007f1e0ff */
[----:B------:R0:W5:Y:S01]  /*1370*/  LDG.E.U8 R31, desc[UR52][R44.64] ;  /* 0x000000342c1f7981 */ /* 0x000162000c1e1100 */
[-C--:B------:R-:W-:Y:S02]  /*1380*/  IADD3 R40, P1, R51, R134.reuse, RZ ;  /* 0x0000008633287210 */ /* 0x080fe40007f3e0ff */
[-C--:B------:R-:W-:Y:S01]  /*1390*/  LEA.HI.X.SX32 R39, R49, R135.reuse, 0x1, P0 ;  /* 0x0000008731277211 */ /* 0x080fe200000f0eff */
[C---:B------:R-:W-:Y:S01]  /*13a0*/  IMAD R49, R122.reuse, 0x2f, RZ ;  /* 0x0000002f7a317824 */ /* 0x040fe200078e02ff */
[-C--:B------:R-:W-:Y:S01]  /*13b0*/  LEA.HI.X.SX32 R41, R51, R135.reuse, 0x1, P1 ;  /* 0x0000008733297211 */ /* 0x080fe200008f0eff */
[C---:B------:R-:W-:Y:S01]  /*13c0*/  IMAD R51, R122.reuse, 0xa0, RZ ;  /* 0x000000a07a337824 */ /* 0x040fe200078e02ff */
[-C--:B-1----:R-:W-:Y:S01]  /*13d0*/  IADD3 R42, P0, R35, R134.reuse, RZ ;  /* 0x00000086232a7210 */ /* 0x082fe20007f1e0ff */
[----:B------:R1:W5:Y:S01]  /*13e0*/  LDG.E.U8 R32, desc[UR52][R46.64] ;  /* 0x000000342e207981 */ /* 0x000362000c1e1100 */
[C---:B------:R-:W-:Y:S01]  /*13f0*/  IMAD R53, R122.reuse, 0xa1, RZ ;  /* 0x000000a17a357824 */ /* 0x040fe200078e02ff */
[-C--:B0-----:R-:W-:Y:S01]  /*1400*/  IADD3 R44, P1, R49, R134.reuse, RZ ;  /* 0x00000086312c7210 */ /* 0x081fe20007f3e0ff */
[C---:B------:R-:W-:Y:S01]  /*1410*/  IMAD R55, R122.reuse, 0xa2, RZ ;  /* 0x000000a27a377824 */ /* 0x040fe200078e02ff */
[----:B------:R-:W-:Y:S01]  /*1420*/  LEA.HI.X.SX32 R43, R35, R135, 0x1, P0 ;  /* 0x00000087232b7211 */ /* 0x000fe200000f0eff */
[----:B------:R-:W-:Y:S01]  /*1430*/  IMAD R57, R122, 0xa3, RZ ;  /* 0x000000a37a397824 */ /* 0x000fe200078e02ff */
[----:B------:R0:W5:Y:S01]  /*1440*/  LDG.E.U8 R35, desc[UR52][R40.64] ;  /* 0x0000003428237981 */ /* 0x000162000c1e1100 */
[----:B-1----:R-:W-:-:S03]  /*1450*/  IADD3 R46, P0, R51, R134, RZ ;  /* 0x00000086332e7210 */ /* 0x002fc60007f1e0ff */
[----:B------:R-:W5:Y:S01]  /*1460*/  LDG.E.U8 R33, desc[UR52][R36.64] ;  /* 0x0000003424217981 */ /* 0x000f62000c1e1100 */
[-C--:B------:R-:W-:Y:S02]  /*1470*/  LEA.HI.X.SX32 R45, R49, R135.reuse, 0x1, P1 ;  /* 0x00000087312d7211 */ /* 0x080fe400008f0eff */
[-C--:B------:R-:W-:Y:S01]  /*1480*/  LEA.HI.X.SX32 R47, R51, R135.reuse, 0x1, P0 ;  /* 0x00000087332f7211 */ /* 0x080fe200000f0eff */
[----:B------:R-:W5:Y:S01]  /*1490*/  LDG.E.U8 R34, desc[UR52][R38.64] ;  /* 0x0000003426227981 */ /* 0x000f62000c1e1100 */
[-C--:B------:R-:W-:Y:S01]  /*14a0*/  IADD3 R48, P1, R53, R134.reuse, RZ ;  /* 0x0000008635307210 */ /* 0x080fe20007f3e0ff */
[C---:B0-----:R-:W-:Y:S01]  /*14b0*/  IMAD R41, R122.reuse, 0xa4, RZ ;  /* 0x000000a47a297824 */ /* 0x041fe200078e02ff */
[----:B------:R-:W-:Y:S01]  /*14c0*/  IADD3 R50, P0, R55, R134, RZ ;  /* 0x0000008637327210 */ /* 0x000fe20007f1e0ff */
[----:B------:R-:W-:Y:S01]  /*14d0*/  IMAD R61, R122, 0xa8, RZ ;  /* 0x000000a87a3d7824 */ /* 0x000fe200078e02ff */
[-C--:B------:R-:W-:Y:S01]  /*14e0*/  LEA.HI.X.SX32 R49, R53, R135.reuse, 0x1, P1 ;  /* 0x0000008735317211 */ /* 0x080fe200008f0eff */
[----:B------:R0:W5:Y:S01]  /*14f0*/  LDG.E.U8 R36, desc[UR52][R42.64] ;  /* 0x000000342a247981 */ /* 0x000162000c1e1100 */
[----:B------:R-:W-:-:S02]  /*1500*/  LEA.HI.X.SX32 R51, R55, R135, 0x1, P0 ;  /* 0x0000008737337211 */ /* 0x000fc400000f0eff */
[-C--:B------:R-:W-:Y:S01]  /*1510*/  IADD3 R52, P1, R57, R134.reuse, RZ ;  /* 0x0000008639347210 */ /* 0x080fe20007f3e0ff */
[----:B------:R1:W5:Y:S01]  /*1520*/  LDG.E.U8 R37, desc[UR52][R44.64] ;  /* 0x000000342c257981 */ /* 0x000362000c1e1100 */
[----:B------:R-:W-:-:S03]  /*1530*/  IADD3 R54, P0, R41, R134, RZ ;  /* 0x0000008629367210 */ /* 0x000fc60007f1e0ff */
[----:B------:R2:W5:Y:S01]  /*1540*/  LDG.E.U8 R38, desc[UR52][R46.64] ;  /* 0x000000342e267981 */ /* 0x000562000c1e1100 */
[----:B0-----:R-:W-:-:S03]  /*1550*/  IMAD R43, R122, 0xa5, RZ ;  /* 0x000000a57a2b7824 */ /* 0x001fc600078e02ff */
[----:B------:R0:W5:Y:S01]  /*1560*/  LDG.E.U8 R39, desc[UR52][R48.64] ;  /* 0x0000003430277981 */ /* 0x000162000c1e1100 */
[C---:B-1----:R-:W-:Y:S01]  /*1570*/  IMAD R45, R122.reuse, 0xa6, RZ ;  /* 0x000000a67a2d7824 */ /* 0x042fe200078e02ff */
[-C--:B------:R-:W-:Y:S02]  /*1580*/  LEA.HI.X.SX32 R53, R57, R135.reuse, 0x1, P1 ;  /* 0x0000008739357211 */ /* 0x080fe400008f0eff */
[----:B------:R1:W5:Y:S01]  /*1590*/  LDG.E.U8 R40, desc[UR52][R50.64] ;  /* 0x0000003432287981 */ /* 0x000362000c1e1100 */
[-C--:B------:R-:W-:Y:S01]  /*15a0*/  LEA.HI.X.SX32 R55, R41, R135.reuse, 0x1, P0 ;  /* 0x0000008729377211 */ /* 0x080fe200000f0eff */
[C---:B--2---:R-:W-:Y:S01]  /*15b0*/  IMAD R47, R122.reuse, 0xa7, RZ ;  /* 0x000000a77a2f7824 */ /* 0x044fe200078e02ff */
[-C--:B------:R-:W-:Y:S01]  /*15c0*/  IADD3 R56, P1, R43, R134.reuse, RZ ;  /* 0x000000862b387210 */ /* 0x080fe20007f3e0ff */
[----:B------:R-:W-:Y:S01]  /*15d0*/  IMAD R63, R122, 0xa9, RZ ;  /* 0x000000a97a3f7824 */ /* 0x000fe200078e02ff */
[----:B------:R-:W-:Y:S01]  /*15e0*/  IADD3 R58, P0, R45, R134, RZ ;  /* 0x000000862d3a7210 */ /* 0x000fe20007f1e0ff */
[----:B------:R2:W5:Y:S01]  /*15f0*/  LDG.E.U8 R41, desc[UR52][R52.64] ;  /* 0x0000003434297981 */ /* 0x000562000c1e1100 */
[----:B------:R-:W-:-:S02]  /*1600*/  LEA.HI.X.SX32 R57, R43, R135, 0x1, P1 ;  /* 0x000000872b397211 */ /* 0x000fc400008f0eff */
[-C--:B------:R-:W-:Y:S01]  /*1610*/  LEA.HI.X.SX32 R59, R45, R135.reuse, 0x1, P0 ;  /* 0x000000872d3b7211 */ /* 0x080fe200000f0eff */
[----:B------:R3:W5:Y:S01]  /*1620*/  LDG.E.U8 R42, desc[UR52][R54.64] ;  /* 0x00000034362a7981 */ /* 0x000762000c1e1100 */
[-C--:B0-----:R-:W-:Y:S02]  /*1630*/  IADD3 R48, P1, R47, R134.reuse, RZ ;  /* 0x000000862f307210 */ /* 0x081fe40007f3e0ff */
[-C--:B-1----:R-:W-:Y:S01]  /*1640*/  IADD3 R50, P0, R61, R134.reuse, RZ ;  /* 0x000000863d327210 */ /* 0x082fe20007f1e0ff */
[----:B------:R0:W5:Y:S01]  /*1650*/  LDG.E.U8 R43, desc[UR52][R56.64] ;  /* 0x00000034382b7981 */ /* 0x000162000c1e1100 */
[-C--:B------:R-:W-:Y:S01]  /*1660*/  LEA.HI.X.SX32 R49, R47, R135.reuse, 0x1, P1 ;  /* 0x000000872f317211 */ /* 0x080fe200008f0eff */
[C---:B------:R-:W-:Y:S01]  /*1670*/  IMAD R47, R122.reuse, 0xaa, RZ ;  /* 0x000000aa7a2f7824 */ /* 0x040fe200078e02ff */
[----:B------:R-:W-:Y:S01]  /*1680*/  LEA.HI.X.SX32 R51, R61, R135, 0x1, P0 ;  /* 0x000000873d337211 */ /* 0x000fe200000f0eff */
[----:B------:R-:W-:Y:S01]  /*1690*/  IMAD R61, R122, 0xab, RZ ;  /* 0x000000ab7a3d7824 */ /* 0x000fe200078e02ff */
[-C--:B--2---:R-:W-:Y:S01]  /*16a0*/  IADD3 R52, P1, R63, R134.reuse, RZ ;  /* 0x000000863f347210 */ /* 0x084fe20007f3e0ff */
[----:B------:R1:W2:Y:S01]  /*16b0*/  LDG.E.U8 R44, desc[UR52][R58.64] ;  /* 0x000000343a2c7981 */ /* 0x0002a2000c1e1100 */
[----:B---3--:R-:W-:-:S02]  /*16c0*/  IADD3 R54, P0, R47, R134, RZ ;  /* 0x000000862f367210 */ /* 0x008fc40007f1e0ff */
[-C--:B------:R-:W-:Y:S01]  /*16d0*/  LEA.HI.X.SX32 R53, R63, R135.reuse, 0x1, P1 ;  /* 0x000000873f357211 */ /* 0x080fe200008f0eff */
[C---:B------:R-:W-:Y:S01]  /*16e0*/  IMAD R63, R122.reuse, 0xac, RZ ;  /* 0x000000ac7a3f7824 */ /* 0x040fe200078e02ff */
[-C--:B0-----:R-:W-:Y:S01]  /*16f0*/  IADD3 R56, P1, R61, R134.reuse, RZ ;  /* 0x000000863d387210 */ /* 0x081fe20007f3e0ff */
[C---:B------:R-:W-:Y:S01]  /*1700*/  IMAD R77, R122.reuse, 0xaf, RZ ;  /* 0x000000af7a4d7824 */ /* 0x040fe200078e02ff */
[-C--:B------:R-:W-:Y:S01]  /*1710*/  LEA.HI.X.SX32 R55, R47, R135.reuse, 0x1, P0 ;  /* 0x000000872f377211 */ /* 0x080fe200000f0eff */
[----:B------:R-:W2:Y:S01]  /*1720*/  LDG.E.U8 R45, desc[UR52][R48.64] ;  /* 0x00000034302d7981 */ /* 0x000ea2000c1e1100 */
[-C--:B------:R-:W-:Y:S01]  /*1730*/  LEA.HI.X.SX32 R57, R61, R135.reuse, 0x1, P1 ;  /* 0x000000873d397211 */ /* 0x080fe200008f0eff */
[C---:B-1----:R-:W-:Y:S01]  /*1740*/  IMAD R59, R122.reuse, 0xad, RZ ;  /* 0x000000ad7a3b7824 */ /* 0x042fe200078e02ff */
[C---:B------:R-:W-:Y:S01]  /*1750*/  IADD3 R62, P0, R63.reuse, R134, RZ ;  /* 0x000000863f3e7210 */ /* 0x040fe20007f1e0ff */
[----:B------:R-:W-:Y:S01]  /*1760*/  IMAD R61, R122, 0xae, RZ ;  /* 0x000000ae7a3d7824 */ /* 0x000fe200078e02ff */
[----:B------:R0:W3:Y:S02]  /*1770*/  LDG.E.U8 R47, desc[UR52][R52.64] ;  /* 0x00000034342f7981 */ /* 0x0000e4000c1e1100 */
[----:B------:R-:W-:-:S02]  /*1780*/  LEA.HI.X.SX32 R63, R63, R135, 0x1, P0 ;  /* 0x000000873f3f7211 */ /* 0x000fc400000f0eff */
[-C--:B------:R-:W-:Y:S01]  /*1790*/  IADD3 R72, P1, R59, R134.reuse, RZ ;  /* 0x000000863b487210 */ /* 0x080fe20007f3e0ff */
[----:B------:R1:W3:Y:S01]  /*17a0*/  LDG.E.U8 R48, desc[UR52][R54.64] ;  /* 0x0000003436307981 */ /* 0x0002e2000c1e1100 */
[----:B------:R-:W-:-:S03]  /*17b0*/  IADD3 R74, P0, R61, R134, RZ ;  /* 0x000000863d4a7210 */ /* 0x000fc60007f1e0ff */
[----:B------:R4:W3:Y:S01]  /*17c0*/  LDG.E.U8 R49, desc[UR52][R56.64] ;  /* 0x0000003438317981 */ /* 0x0008e2000c1e1100 */
[C---:B0-----:R-:W-:Y:S01]  /*17d0*/  IMAD R53, R122.reuse, 0x30, RZ ;  /* 0x000000307a357824 */ /* 0x041fe200078e02ff */
[-C--:B------:R-:W-:Y:S02]  /*17e0*/  LEA.HI.X.SX32 R73, R59, R135.reuse, 0x1, P1 ;  /* 0x000000873b497211 */ /* 0x080fe400008f0eff */
[-C--:B------:R-:W-:Y:S01]  /*17f0*/  LEA.HI.X.SX32 R75, R61, R135.reuse, 0x1, P0 ;  /* 0x000000873d4b7211 */ /* 0x080fe200000f0eff */
[----:B------:R-:W3:Y:S01]  /*1800*/  LDG.E.U8 R46, desc[UR52][R50.64] ;  /* 0x00000034322e7981 */ /* 0x000ee2000c1e1100 */
[-C--:B------:R-:W-:Y:S01]  /*1810*/  IADD3 R76, P1, R77, R134.reuse, RZ ;  /* 0x000000864d4c7210 */ /* 0x080fe20007f3e0ff */
[C---:B-1----:R-:W-:Y:S01]  /*1820*/  IMAD R55, R122.reuse, 0x31, RZ ;  /* 0x000000317a377824 */ /* 0x042fe200078e02ff */
[-C--:B------:R-:W-:Y:S01]  /*1830*/  IADD3 R58, P0, R53, R134.reuse, RZ ;  /* 0x00000086353a7210 */ /* 0x080fe20007f1e0ff */
[C---:B------:R-:W-:Y:S01]  /*1840*/  IMAD R79, R122.reuse, 0x33, RZ ;  /* 0x000000337a4f7824 */ /* 0x040fe200078e02ff */
[----:B------:R-:W2:Y:S01]  /*1850*/  LDG.E.U8 R156, desc[UR52][R156.64] ;  /* 0x000000349c9c7981 */ /* 0x000ea2000c1e1100 */
[C---:B----4-:R-:W-:Y:S01]  /*1860*/  IMAD R57, R122.reuse, 0x32, RZ ;  /* 0x000000327a397824 */ /* 0x050fe200078e02ff */
[-C--:B------:R-:W-:Y:S01]  /*1870*/  LEA.HI.X.SX32 R77, R77, R135.reuse, 0x1, P1 ;  /* 0x000000874d4d7211 */ /* 0x080fe200008f0eff */
[C---:B------:R-:W-:Y:S01]  /*1880*/  IMAD R81, R122.reuse, 0x34, RZ ;  /* 0x000000347a517824 */ /* 0x040fe200078e02ff */
[----:B------:R-:W-:Y:S01]  /*1890*/  LEA.HI.X.SX32 R59, R53, R135, 0x1, P0 ;  /* 0x00000087353b7211 */ /* 0x000fe200000f0eff */
[----:B------:R0:W4:Y:S01]  /*18a0*/  LDG.E.U8 R50, desc[UR52][R62.64] ;  /* 0x000000343e327981 */ /* 0x000122000c1e1100 */
[----:B------:R-:W-:Y:S01]  /*18b0*/  IADD3 R60, P1, R55, R134, RZ ;  /* 0x00000086373c7210 */ /* 0x000fe20007f3e0ff */
[----:B------:R-:W-:-:S02]  /*18c0*/  IMAD R83, R122, 0x35, RZ ;  /* 0x000000357a537824 */ /* 0x000fc400078e02ff */
[----:B------:R1:W4:Y:S01]  /*18d0*/  LDG.E.U8 R51, desc[UR52][R72.64] ;  /* 0x0000003448337981 */ /* 0x000322000c1e1100 */
[----:B------:R-:W-:-:S03]  /*18e0*/  LEA.HI.X.SX32 R61, R55, R135, 0x1, P1 ;  /* 0x00000087373d7211 */ /* 0x000fc600008f0eff */
[----:B------:R1:W4:Y:S01]  /*18f0*/  LDG.E.U8 R52, desc[UR52][R74.64] ;  /* 0x000000344a347981 */ /* 0x000322000c1e1100 */
[----:B0-----:R-:W-:-:S03]  /*1900*/  IADD3 R62, P0, R57, R134, RZ ;  /* 0x00000086393e7210 */ /* 0x001fc60007f1e0ff */
[----:B------:R0:W4:Y:S01]  /*1910*/  LDG.E.U8 R53, desc[UR52][R76.64] ;  /* 0x000000344c357981 */ /* 0x000122000c1e1100 */
[-C--:B------:R-:W-:Y:S02]  /*1920*/  LEA.HI.X.SX32 R63, R57, R135.reuse, 0x1, P0 ;  /* 0x00000087393f7211 */ /* 0x080fe400000f0eff */
[-C--:B-1----:R-:W-:Y:S01]  /*1930*/  IADD3 R72, P1, R79, R134.reuse, RZ ;  /* 0x000000864f487210 */ /* 0x082fe20007f3e0ff */
[----:B------:R1:W4:Y:S01]  /*1940*/  LDG.E.U8 R55, desc[UR52][R60.64] ;  /* 0x000000343c377981 */ /* 0x000322000c1e1100 */
[-C--:B------:R-:W-:Y:S02]  /*1950*/  IADD3 R74, P0, R81, R134.reuse, RZ ;  /* 0x00000086514a7210 */ /* 0x080fe40007f1e0ff */
[-C--:B------:R-:W-:Y:S01]  /*1960*/  LEA.HI.X.SX32 R73, R79, R135.reuse, 0x1, P1 ;  /* 0x000000874f497211 */ /* 0x080fe200008f0eff */
[C---:B------:R-:W-:Y:S01]  /*1970*/  IMAD R79, R122.reuse, 0x36, RZ ;  /* 0x000000367a4f7824 */ /* 0x040fe200078e02ff */
[-C--:B------:R-:W-:Y:S01]  /*1980*/  LEA.HI.X.SX32 R75, R81, R135.reuse, 0x1, P0 ;  /* 0x00000087514b7211 */ /* 0x080fe200000f0eff */
[C---:B------:R-:W-:Y:S01]  /*1990*/  IMAD R81, R122.reuse, 0x37, RZ ;  /* 0x000000377a517824 */ /* 0x040fe200078e02ff */
[-C--:B0-----:R-:W-:Y:S01]  /*19a0*/  IADD3 R76, P1, R83, R134.reuse, RZ ;  /* 0x00000086534c7210 */ /* 0x081fe20007f3e0ff */
[----:B------:R0:W4:Y:S01]  /*19b0*/  LDG.E.U8 R56, desc[UR52][R62.64] ;  /* 0x000000343e387981 */ /* 0x000122000c1e1100 */
[-C--:B------:R-:W-:Y:S01]  /*19c0*/  IADD3 R78, P0, R79, R134.reuse, RZ ;  /* 0x000000864f4e7210 */ /* 0x080fe20007f1e0ff */
[----:B-1----:R-:W-:Y:S01]  /*19d0*/  IMAD R61, R122, 0x38, RZ ;  /* 0x000000387a3d7824 */ /* 0x002fe200078e02ff */
[----:B------:R-:W-:Y:S01]  /*19e0*/  LEA.HI.X.SX32 R77, R83, R135, 0x1, P1 ;  /* 0x00000087534d7211 */ /* 0x000fe200008f0eff */
[----:B------:R-:W4:Y:S01]  /*19f0*/  LDG.E.U8 R54, desc[UR52][R58.64] ;  /* 0x000000343a367981 */ /* 0x000f22000c1e1100 */
[----:B------:R-:W-:-:S03]  /*1a00*/  IADD3 R80, P1, R81, R134, RZ ;  /* 0x0000008651507210 */ /* 0x000fc60007f3e0ff */
[----:B------:R1:W4:Y:S01]  /*1a10*/  LDG.E.U8 R57, desc[UR52][R72.64] ;  /* 0x0000003448397981 */ /* 0x000322000c1e1100 */
[C---:B0-----:R-:W-:Y:S01]  /*1a20*/  IMAD R63, R122.reuse, 0x39, RZ ;  /* 0x000000397a3f7824 */ /* 0x041fe200078e02ff */
[-C--:B------:R-:W-:Y:S01]  /*1a30*/  LEA.HI.X.SX32 R79, R79, R135.reuse, 0x1, P0 ;  /* 0x000000874f4f7211 */ /* 0x080fe200000f0eff */
[C---:B------:R-:W-:Y:S01]  /*1a40*/  IMAD R89, R122.reuse, 0x3c, RZ ;  /* 0x0000003c7a597824 */ /* 0x040fe200078e02ff */
[-C--:B------:R-:W-:Y:S01]  /*1a50*/  LEA.HI.X.SX32 R81, R81, R135.reuse, 0x1, P1 ;  /* 0x0000008751517211 */ /* 0x080fe200008f0eff */
[----:B------:R0:W4:Y:S01]  /*1a60*/  LDG.E.U8 R58, desc[UR52][R74.64] ;  /* 0x000000344a3a7981 */ /* 0x000122000c1e1100 */
[-C--:B------:R-:W-:Y:S02]  /*1a70*/  IADD3 R82, P0, R61, R134.reuse, RZ ;  /* 0x000000863d527210 */ /* 0x080fe40007f1e0ff */
[----:B------:R-:W-:Y:S01]  /*1a80*/  IADD3 R84, P1, R63, R134, RZ ;  /* 0x000000863f547210 */ /* 0x000fe20007f3e0ff */
[----:B-1----:R-:W-:Y:S01]  /*1a90*/  IMAD R73, R122, 0x3a, RZ ;  /* 0x0000003a7a497824 */ /* 0x002fe200078e02ff */
[----:B------:R1:W4:Y:S01]  /*1aa0*/  LDG.E.U8 R59, desc[UR52][R76.64] ;  /* 0x000000344c3b7981 */ /* 0x000322000c1e1100 */
[----:B------:R-:W-:-:S03]  /*1ab0*/  LEA.HI.X.SX32 R83, R61, R135, 0x1, P0 ;  /* 0x000000873d537211 */ /* 0x000fc600000f0eff */
[----:B------:R1:W4:Y:S01]  /*1ac0*/  LDG.E.U8 R60, desc[UR52][R78.64] ;  /* 0x000000344e3c7981 */ /* 0x000322000c1e1100 */
[----:B0-----:R-:W-:Y:S01]  /*1ad0*/  IMAD R75, R122, 0x3b, RZ ;  /* 0x0000003b7a4b7824 */ /* 0x001fe200078e02ff */
[----:B------:R-:W-:Y:S02]  /*1ae0*/  LEA.HI.X.SX32 R85, R63, R135, 0x1, P1 ;  /* 0x000000873f557211 */ /* 0x000fe400008f0eff */
[-C--:B------:R-:W-:Y:S01]  /*1af0*/  IADD3 R86, P0, R73, R134.reuse, RZ ;  /* 0x0000008649567210 */ /* 0x080fe20007f1e0ff */
[----:B------:R0:W4:Y:S01]  /*1b00*/  LDG.E.U8 R61, desc[UR52][R80.64] ;  /* 0x00000034503d7981 */ /* 0x000122000c1e1100 */
[----:B-1----:R-:W-:-:S03]  /*1b10*/  IADD3 R76, P1, R75, R134, RZ ;  /* 0x000000864b4c7210 */ /* 0x002fc60007f3e0ff */
[----:B------:R1:W4:Y:S01]  /*1b20*/  LDG.E.U8 R62, desc[UR52][R82.64] ;  /* 0x00000034523e7981 */ /* 0x000322000c1e1100 */
[C---:B------:R-:W-:Y:S01]  /*1b30*/  IMAD R79, R122.reuse, 0x3d, RZ ;  /* 0x0000003d7a4f7824 */ /* 0x040fe200078e02ff */
[-C--:B------:R-:W-:Y:S02]  /*1b40*/  LEA.HI.X.SX32 R87, R73, R135.reuse, 0x1, P0 ;  /* 0x0000008749577211 */ /* 0x080fe400000f0eff */
[-C--:B------:R-:W-:Y:S01]  /*1b50*/  LEA.HI.X.SX32 R77, R75, R135.reuse, 0x1, P1 ;  /* 0x000000874b4d7211 */ /* 0x080fe200008f0eff */
[C---:B------:R-:W-:Y:S01]  /*1b60*/  IMAD R75, R122.reuse, 0x3e, RZ ;  /* 0x0000003e7a4b7824 */ /* 0x040fe200078e02ff */
[-C--:B------:R-:W-:Y:S01]  /*1b70*/  IADD3 R88, P0, R89, R134.reuse, RZ ;  /* 0x0000008659587210 */ /* 0x080fe20007f1e0ff */
[----:B0-----:R-:W-:Y:S01]  /*1b80*/  IMAD R81, R122, 0x3f, RZ ;  /* 0x0000003f7a517824 */ /* 0x001fe200078e02ff */
[----:B------:R-:W-:Y:S01]  /*1b90*/  IADD3 R90, P1, R79, R134, RZ ;  /* 0x000000864f5a7210 */ /* 0x000fe20007f3e0ff */
[----:B------:R0:W4:Y:S01]  /*1ba0*/  LDG.E.U8 R63, desc[UR52][R84.64] ;  /* 0x00000034543f7981 */ /* 0x000122000c1e1100 */
[----:B------:R-:W-:-:S02]  /*1bb0*/  LEA.HI.X.SX32 R89, R89, R135, 0x1, P0 ;  /* 0x0000008759597211 */ /* 0x000fc400000f0eff */
[-C--:B------:R-:W-:Y:S01]  /*1bc0*/  LEA.HI.X.SX32 R91, R79, R135.reuse, 0x1, P1 ;  /* 0x000000874f5b7211 */ /* 0x080fe200008f0eff */
[C---:B------:R-:W-:Y:S01]  /*1bd0*/  IMAD R79, R122.reuse, 0xb0, RZ ;  /* 0x000000b07a4f7824 */ /* 0x040fe200078e02ff */
[CC--:B------:R-:W-:Y:S01]  /*1be0*/  IADD3 R92, P0, R75.reuse, R134.reuse, RZ ;  /* 0x000000864b5c7210 */ /* 0x0c0fe20007f1e0ff */
[----:B------:R-:W4:Y:S03]  /*1bf0*/  LDG.E.U8 R73, desc[UR52][R76.64] ;  /* 0x000000344c497981 */ /* 0x000f26000c1e1100 */
[-C--:B------:R-:W-:Y:S01]  /*1c00*/  LEA.HI.X.SX32 R93, R75, R135.reuse, 0x1, P0 ;  /* 0x000000874b5d7211 */ /* 0x080fe200000f0eff */
[C---:B-1----:R-:W-:Y:S01]  /*1c10*/  IMAD R83, R122.reuse, 0xb1, RZ ;  /* 0x000000b17a537824 */ /* 0x042fe200078e02ff */
[-C--:B------:R-:W-:Y:S01]  /*1c20*/  IADD3 R78, P0, R79, R134.reuse, RZ ;  /* 0x000000864f4e7210 */ /* 0x080fe20007f1e0ff */
[----:B0-----:R-:W-:Y:S01]  /*1c30*/  IMAD R85, R122, 0xb2, RZ ;  /* 0x000000b27a557824 */ /* 0x001fe200078e02ff */
[----:B------:R-:W-:Y:S01]  /*1c40*/  IADD3 R80, P1, R81, R134, RZ ;  /* 0x0000008651507210 */ /* 0x000fe20007f3e0ff */
[----:B------:R0:W4:Y:S01]  /*1c50*/  LDG.E.U8 R74, desc[UR52][R88.64] ;  /* 0x00000034584a7981 */ /* 0x000122000c1e1100 */
[----:B------:R-:W-:-:S03]  /*1c60*/  LEA.HI.X.SX32 R79, R79, R135, 0x1, P0 ;  /* 0x000000874f4f7211 */ /* 0x000fc600000f0eff */
[----:B------:R-:W4:Y:S01]  /*1c70*/  LDG.E.U8 R76, desc[UR52][R92.64] ;  /* 0x000000345c4c7981 */ /* 0x000f22000c1e1100 */
[-C--:B------:R-:W-:Y:S02]  /*1c80*/  LEA.HI.X.SX32 R81, R81, R135.reuse, 0x1, P1 ;  /* 0x0000008751517211 */ /* 0x080fe400008f0eff */
[-C--:B------:R-:W-:Y:S01]  /*1c90*/  IADD3 R82, P1, R83, R134.reuse, RZ ;  /* 0x0000008653527210 */ /* 0x080fe20007f3e0ff */
[----:B------:R1:W4:Y:S01]  /*1ca0*/  LDG.E.U8 R72, desc[UR52][R86.64] ;  /* 0x0000003456487981 */ /* 0x000322000c1e1100 */
[----:B0-----:R-:W-:Y:S01]  /*1cb0*/  IADD3 R88, P0, R85, R134, RZ ;  /* 0x0000008655587210 */ /* 0x001fe20007f1e0ff */
[----:B------:R-:W-:Y:S02]  /*1cc0*/  IMAD R95, R122, 0xb4, RZ ;  /* 0x000000b47a5f7824 */ /* 0x000fe400078e02ff */
[----:B------:R0:W4:Y:S04]  /*1cd0*/  LDG.E.U8 R75, desc[UR52][R90.64] ;  /* 0x000000345a4b7981 */ /* 0x000128000c1e1100 */
[----:B------:R-:W5:Y:S01]  /*1ce0*/  LDG.E.U8 R92, desc[UR52][R78.64] ;  /* 0x000000344e5c7981 */ /* 0x000f62000c1e1100 */
[----:B------:R-:W-:-:S02]  /*1cf0*/  LEA.HI.X.SX32 R83, R83, R135, 0x1, P1 ;  /* 0x0000008753537211 */ /* 0x000fc400008f0eff */
[----:B------:R-:W-:Y:S01]  /*1d00*/  LEA.HI.X.SX32 R89, R85, R135, 0x1, P0 ;  /* 0x0000008755597211 */ /* 0x000fe200000f0eff */
[----:B------:R0:W4:Y:S04]  /*1d10*/  LDG.E.U8 R77, desc[UR52][R80.64] ;  /* 0x00000034504d7981 */ /* 0x000128000c1e1100 */
[----:B------:R-:W3:Y:S04]  /*1d20*/  LDG.E.U8 R98, desc[UR52][R82.64] ;  /* 0x0000003452627981 */ /* 0x000ee8000c1e1100 */
[----:B------:R0:W2:Y:S01]  /*1d30*/  LDG.E.U8 R88, desc[UR52][R88.64] ;  /* 0x0000003458587981 */ /* 0x0000a2000c1e1100 */
[----:B-1----:R-:W-:-:S02]  /*1d40*/  IMAD R87, R122, 0xb3, RZ ;  /* 0x000000b37a577824 */ /* 0x002fc400078e02ff */
[C---:B------:R-:W-:Y:S01]  /*1d50*/  IMAD R85, R122.reuse, 0xb5, RZ ;  /* 0x000000b57a557824 */ /* 0x040fe200078e02ff */
[----:B------:R-:W4:Y:S02]  /*1d60*/  LDG.E.U8 R158, desc[UR52][R158.64] ;  /* 0x000000349e9e7981 */ /* 0x000f24000c1e1100 */
[-C--:B0-----:R-:W-:Y:S01]  /*1d70*/  IADD3 R90, P1, R87, R134.reuse, RZ ;  /* 0x00000086575a7210 */ /* 0x081fe20007f3e0ff */
[C---:B------:R-:W-:Y:S01]  /*1d80*/  IMAD R81, R122.reuse, 0xb6, RZ ;  /* 0x000000b67a517824 */ /* 0x040fe200078e02ff */
[-C--:B------:R-:W-:Y:S01]  /*1d90*/  IADD3 R86, P0, R95, R134.reuse, RZ ;  /* 0x000000865f567210 */ /* 0x080fe20007f1e0ff */
[C---:B------:R-:W-:Y:S01]  /*1da0*/  IMAD R79, R122.reuse, 0xb7, RZ ;  /* 0x000000b77a4f7824 */ /* 0x040fe200078e02ff */
[-C--:B------:R-:W-:Y:S01]  /*1db0*/  LEA.HI.X.SX32 R91, R87, R135.reuse, 0x1, P1 ;  /* 0x00000087575b7211 */ /* 0x080fe200008f0eff */
[C---:B------:R-:W-:Y:S01]  /*1dc0*/  IMAD R99, R122.reuse, 0xda, RZ ;  /* 0x000000da7a637824 */ /* 0x040fe200078e02ff */
[-C--:B------:R-:W-:Y:S01]  /*1dd0*/  IADD3 R84, P1, R85, R134.reuse, RZ ;  /* 0x0000008655547210 */ /* 0x080fe20007f3e0ff */
[----:B------:R-:W-:Y:S01]  /*1de0*/  IMAD R93, R122, 0xb8, RZ ;  /* 0x000000b87a5d7824 */ /* 0x000fe200078e02ff */
[----:B------:R-:W-:Y:S01]  /*1df0*/  LEA.HI.X.SX32 R87, R95, R135, 0x1, P0 ;  /* 0x000000875f577211 */ /* 0x000fe200000f0eff */
[----:B------:R0:W4:Y:S01]  /*1e00*/  LDG.E.U8 R97, desc[UR52][R90.64] ;  /* 0x000000345a617981 */ /* 0x000122000c1e1100 */
[----:B------:R-:W-:-:S02]  /*1e10*/  IADD3 R80, P0, R81, R134, RZ ;  /* 0x0000008651507210 */ /* 0x000fc40007f1e0ff */
[-C--:B------:R-:W-:Y:S01]  /*1e20*/  LEA.HI.X.SX32 R85, R85, R135.reuse, 0x1, P1 ;  /* 0x0000008755557211 */ /* 0x080fe200008f0eff */
[C---:B------:R-:W-:Y:S01]  /*1e30*/  IMAD R89, R122.reuse, 0xb9, RZ ;  /* 0x000000b97a597824 */ /* 0x040fe200078e02ff */
[-C--:B------:R-:W-:Y:S01]  /*1e40*/  IADD3 R82, P1, R79, R134.reuse, RZ ;  /* 0x000000864f527210 */ /* 0x080fe20007f3e0ff */
[----:B------:R1:W4:Y:S01]  /*1e50*/  LDG.E.U8 R96, desc[UR52][R86.64] ;  /* 0x0000003456607981 */ /* 0x000322000c1e1100 */
[-C--:B------:R-:W-:Y:S02]  /*1e60*/  LEA.HI.X.SX32 R81, R81, R135.reuse, 0x1, P0 ;  /* 0x0000008751517211 */ /* 0x080fe400000f0eff */
[----:B------:R-:W-:Y:S01]  /*1e70*/  IADD3 R78, P0, R93, R134, RZ ;  /* 0x000000865d4e7210 */ /* 0x000fe20007f1e0ff */
[----:B------:R-:W4:Y:S01]  /*1e80*/  LDG.E.U8 R95, desc[UR52][R84.64] ;  /* 0x00000034545f7981 */ /* 0x000f22000c1e1100 */
[-C--:B------:R-:W-:Y:S02]  /*1e90*/  LEA.HI.X.SX32 R83, R79, R135.reuse, 0x1, P1 ;  /* 0x000000874f537211 */ /* 0x080fe400008f0eff */
[----:B------:R-:W-:Y:S01]  /*1ea0*/  LEA.HI.X.SX32 R79, R93, R135, 0x1, P0 ;  /* 0x000000875d4f7211 */ /* 0x000fe200000f0eff */
[----:B------:R1:W4:Y:S01]  /*1eb0*/  LDG.E.U8 R94, desc[UR52][R80.64] ;  /* 0x00000034505e7981 */ /* 0x000322000c1e1100 */
[----:B0-----:R-:W-:-:S03]  /*1ec0*/  IMAD R91, R122, 0xba, RZ ;  /* 0x000000ba7a5b7824 */ /* 0x001fc600078e02ff */
[----:B------:R0:W4:Y:S01]  /*1ed0*/  LDG.E.U8 R93, desc[UR52][R82.64] ;  /* 0x00000034525d7981 */ /* 0x000122000c1e1100 */
[C---:B-1----:R-:W-:Y:S02]  /*1ee0*/  IMAD R87, R122.reuse, 0xbb, RZ ;  /* 0x000000bb7a577824 */ /* 0x042fe400078e02ff */
[C---:B------:R-:W-:Y:S01]  /*1ef0*/  IMAD R101, R122.reuse, 0xdb, RZ ;  /* 0x000000db7a657824 */ /* 0x040fe200078e02ff */
[----:B------:R-:W4:Y:S01]  /*1f00*/  LDG.E.U8 R162, desc[UR52][R162.64] ;  /* 0x00000034a2a27981 */ /* 0x000f22000c1e1100 */
[CC--:B------:R-:W-:Y:S01]  /*1f10*/  IADD3 R80, P1, R89.reuse, R134.reuse, RZ ;  /* 0x0000008659507210 */ /* 0x0c0fe20007f3e0ff */
[C---:B------:R-:W-:Y:S02]  /*1f20*/  IMAD R85, R122.reuse, 0xbc, RZ ;  /* 0x000000bc7a557824 */ /* 0x040fe400078e02ff */
[----:B------:R-:W4:Y:S01]  /*1f30*/  LDG.E.U8 R160, desc[UR52][R160.64] ;  /* 0x00000034a0a07981 */ /* 0x000f22000c1e1100 */
[-C--:B------:R-:W-:Y:S02]  /*1f40*/  LEA.HI.X.SX32 R81, R89, R135.reuse, 0x1, P1 ;  /* 0x0000008759517211 */ /* 0x080fe400008f0eff */
[C---:B0-----:R-:W-:Y:S01]  /*1f50*/  IADD3 R82, P0, R91.reuse, R134, RZ ;  /* 0x000000865b527210 */ /* 0x041fe20007f1e0ff */
[----:B------:R-:W-:Y:S01]  /*1f60*/  IMAD R117, R122, 0xde, RZ ;  /* 0x000000de7a757824 */ /* 0x000fe200078e02ff */
[----:B------:R-:W4:Y:S02]  /*1f70*/  LDG.E.U8 R164, desc[UR52][R164.64] ;  /* 0x00000034a4a47981 */ /* 0x000f24000c1e1100 */
[----:B------:R-:W-:-:S02]  /*1f80*/  LEA.HI.X.SX32 R83, R91, R135, 0x1, P0 ;  /* 0x000000875b537211 */ /* 0x000fc400000f0eff */
[----:B------:R0:W4:Y:S01]  /*1f90*/  LDG.E.U8 R90, desc[UR52][R80.64] ;  /* 0x00000034505a7981 */ /* 0x000122000c1e1100 */
[C---:B------:R-:W-:Y:S02]  /*1fa0*/  IMAD R119, R122.reuse, 0xdf, RZ ;  /* 0x000000df7a777824 */ /* 0x040fe400078e02ff */
[C---:B------:R-:W-:Y:S01]  /*1fb0*/  IMAD R121, R122.reuse, 0x63, RZ ;  /* 0x000000637a797824 */ /* 0x040fe200078e02ff */
[----:B------:R-:W4:Y:S01]  /*1fc0*/  LDG.E.U8 R166, desc[UR52][R166.64] ;  /* 0x00000034a6a67981 */ /* 0x000f22000c1e1100 */
[C---:B------:R-:W-:Y:S02]  /*1fd0*/  IMAD R123, R122.reuse, 0x64, RZ ;  /* 0x000000647a7b7824 */ /* 0x040fe400078e02ff */
[----:B------:R-:W-:Y:S01]  /*1fe0*/  IMAD R125, R122, 0x66, RZ ;  /* 0x000000667a7d7824 */ /* 0x000fe200078e02ff */
[----:B------:R-:W4:Y:S01]  /*1ff0*/  LDG.E.U8 R103, desc[UR52][R134.64] ;  /* 0x0000003486677981 */ /* 0x000f22000c1e1100 */
[----:B0-----:R-:W-:-:S04]  /*2000*/  IADD3 R80, P0, R85, R134, RZ ;  /* 0x0000008655507210 */ /* 0x001fc80007f1e0ff */
[----:B------:R-:W-:-:S05]  /*2010*/  LEA.HI.X.SX32 R81, R85, R135, 0x1, P0 ;  /* 0x0000008755517211 */ /* 0x000fca00000f0eff */
[----:B------:R-:W4:Y:S04]  /*2020*/  LDG.E.U8 R84, desc[UR52][R80.64] ;  /* 0x0000003450547981 */ /* 0x000f28000c1e1100 */
[----:B-----5:R0:W-:Y:S04]  /*2030*/  STL [R1+0x70], R92 ;  /* 0x0000705c01007387 */ /* 0x0201e80000100800 */
[----:B0-----:R0:W5:Y:S04]  /*2040*/  LDG.E.U8 R92, desc[UR52][R78.64] ;  /* 0x000000344e5c7981 */ /* 0x001168000c1e1100 */
[----:B---3--:R-:W-:Y:S01]  /*2050*/  STL [R1+0x6c], R98 ;  /* 0x00006c6201007387 */ /* 0x008fe20000100800 */
[----:B0-----:R-:W-:-:S03]  /*2060*/  IADD3 R78, P1, R87, R134, RZ ;  /* 0x00000086574e7210 */ /* 0x001fc60007f3e0ff */
[----:B--2---:R0:W-:Y:S01]  /*2070*/  STL [R1+0x68], R88 ;  /* 0x0000685801007387 */ /* 0x0041e20000100800 */
[----:B------:R-:W-:-:S05]  /*2080*/  LEA.HI.X.SX32 R79, R87, R135, 0x1, P1 ;  /* 0x00000087574f7211 */ /* 0x000fca00008f0eff */
[----:B------:R1:W2:Y:S04]  /*2090*/  LDG.E.U8 R86, desc[UR52][R78.64] ;  /* 0x000000344e567981 */ /* 0x0002a8000c1e1100 */
[----:B0-----:R0:W3:Y:S01]  /*20a0*/  LDG.E.U8 R88, desc[UR52][R82.64] ;  /* 0x0000003452587981 */ /* 0x0010e2000c1e1100 */
[C---:B------:R-:W-:Y:S02]  /*20b0*/  IMAD R89, R122.reuse, 0xbd, RZ ;  /* 0x000000bd7a597824 */ /* 0x040fe400078e02ff */
[C---:B------:R-:W-:Y:S02]  /*20c0*/  IMAD R87, R122.reuse, 0xbe, RZ ;  /* 0x000000be7a577824 */ /* 0x040fe400078e02ff */
[----:B------:R-:W-:-:S03]  /*20d0*/  IMAD R91, R122, 0xbf, RZ ;  /* 0x000000bf7a5b7824 */ /* 0x000fc600078e02ff */
[-C--:B-1----:R-:W-:Y:S02]  /*20e0*/  IADD3 R78, P0, R87, R134.reuse, RZ ;  /* 0x00000086574e7210 */ /* 0x082fe40007f1e0ff */
[-C--:B0-----:R-:W-:Y:S01]  /*20f0*/  IADD3 R82, P1, R89, R134.reuse, RZ ;  /* 0x0000008659527210 */ /* 0x081fe20007f3e0ff */
[C---:B------:R-:W-:Y:S01]  /*2100*/  IMAD.SHL.U32 R85, R122.reuse, 0x40, RZ ;  /* 0x000000407a557824 */ /* 0x040fe200078e00ff */
[-C--:B------:R-:W-:Y:S02]  /*2110*/  LEA.HI.X.SX32 R79, R87, R135.reuse, 0x1, P0 ;  /* 0x00000087574f7211 */ /* 0x080fe400000f0eff */
[----:B------:R-:W-:Y:S01]  /*2120*/  LEA.HI.X.SX32 R83, R89, R135, 0x1, P1 ;  /* 0x0000008759537211 */ /* 0x000fe200008f0eff */
[C---:B------:R-:W-:Y:S01]  /*2130*/  IMAD R87, R122.reuse, 0x41, RZ ;  /* 0x000000417a577824 */ /* 0x040fe200078e02ff */
[----:B------:R-:W-:Y:S01]  /*2140*/  IADD3 R80, P1, R91, R134, RZ ;  /* 0x000000865b507210 */ /* 0x000fe20007f3e0ff */
[----:B------:R0:W2:Y:S01]  /*2150*/  LDG.E.U8 R251, desc[UR52][R78.64] ;  /* 0x000000344efb7981 */ /* 0x0000a2000c1e1100 */
[----:B------:R-:W-:-:S02]  /*2160*/  IMAD R89, R122, 0x42, RZ ;  /* 0x000000427a597824 */ /* 0x000fc400078e02ff */
[----:B------:R-:W-:Y:S01]  /*2170*/  LEA.HI.X.SX32 R81, R91, R135, 0x1, P1 ;  /* 0x000000875b517211 */ /* 0x000fe200008f0eff */
[----:B------:R1:W2:Y:S04]  /*2180*/  LDG.E.U8 R252, desc[UR52][R82.64] ;  /* 0x0000003452fc7981 */ /* 0x0002a8000c1e1100 */
[----:B----4-:R-:W-:Y:S01]  /*2190*/  STL [R1+0x64], R97 ;  /* 0x0000646101007387 */ /* 0x010fe20000100800 */
[----:B0-----:R-:W-:-:S03]  /*21a0*/  IADD3 R78, P1, R87, R134, RZ ;  /* 0x00000086574e7210 */ /* 0x001fc60007f3e0ff */
[----:B------:R0:W4:Y:S01]  /*21b0*/  LDG.E.U8 R250, desc[UR52][R80.64] ;  /* 0x0000003450fa7981 */ /* 0x000122000c1e1100 */
[-C--:B-1----:R-:W-:Y:S02]  /*21c0*/  IADD3 R82, P0, R85, R134.reuse, RZ ;  /* 0x0000008655527210 */ /* 0x082fe40007f1e0ff */
[-C--:B------:R-:W-:Y:S02]  /*21d0*/  LEA.HI.X.SX32 R79, R87, R135.reuse, 0x1, P1 ;  /* 0x00000087574f7211 */ /* 0x080fe400008f0eff */
[-C--:B------:R-:W-:Y:S01]  /*21e0*/  LEA.HI.X.SX32 R83, R85, R135.reuse, 0x1, P0 ;  /* 0x0000008755537211 */ /* 0x080fe200000f0eff */
[C---:B------:R-:W-:Y:S01]  /*21f0*/  IMAD R85, R122.reuse, 0x43, RZ ;  /* 0x000000437a557824 */ /* 0x040fe200078e02ff */
[----:B------:R-:W-:Y:S01]  /*2200*/  STL [R1+0x60], R96 ;  /* 0x0000606001007387 */ /* 0x000fe20000100800 */
[----:B------:R-:W-:Y:S01]  /*2210*/  IMAD R87, R122, 0x44, RZ ;  /* 0x000000447a577824 */ /* 0x000fe200078e02ff */
[C---:B0-----:R-:W-:Y:S02]  /*2220*/  IADD3 R80, P0, R89.reuse, R134, RZ ;  /* 0x0000008659507210 */ /* 0x041fe40007f1e0ff */
[----:B------:R-:W-:Y:S02]  /*2230*/  STL [R1+0x5c], R95 ;  /* 0x00005c5f01007387 */ /* 0x000fe40000100800 */
[----:B------:R-:W-:-:S02]  /*2240*/  LEA.HI.X.SX32 R81, R89, R135, 0x1, P0 ;  /* 0x0000008759517211 */ /* 0x000fc400000f0eff */
[----:B------:R0:W-:Y:S01]  /*2250*/  STL [R1+0x58], R94 ;  /* 0x0000585e01007387 */ /* 0x0001e20000100800 */
[----:B------:R-:W-:-:S03]  /*2260*/  IMAD R89, R122, 0x45, RZ ;  /* 0x000000457a597824 */ /* 0x000fc600078e02ff */
[----:B------:R1:W-:Y:S04]  /*2270*/  STL [R1+0x54], R93 ;  /* 0x0000545d01007387 */ /* 0x0003e80000100800 */
[----:B0-----:R0:W4:Y:S04]  /*2280*/  LDG.E.U8 R94, desc[UR52][R82.64] ;  /* 0x00000034525e7981 */ /* 0x001128000c1e1100 */
[----:B-1----:R1:W4:Y:S01]  /*2290*/  LDG.E.U8 R93, desc[UR52][R78.64] ;  /* 0x000000344e5d7981 */ /* 0x002322000c1e1100 */
[-C--:B0-----:R-:W-:Y:S02]  /*22a0*/  IADD3 R82, P1, R85, R134.reuse, RZ ;  /* 0x0000008655527210 */ /* 0x081fe40007f3e0ff */
[----:B-1----:R-:W-:-:S02]  /*22b0*/  IADD3 R78, P0, R87, R134, RZ ;  /* 0x00000086574e7210 */ /* 0x002fc40007f1e0ff */
[-C--:B------:R-:W-:Y:S01]  /*22c0*/  LEA.HI.X.SX32 R83, R85, R135.reuse, 0x1, P1 ;  /* 0x0000008755537211 */ /* 0x080fe200008f0eff */
[C---:B------:R-:W-:Y:S01]  /*22d0*/  IMAD R85, R122.reuse, 0x46, RZ ;  /* 0x000000467a557824 */ /* 0x040fe200078e02ff */
[----:B------:R-:W-:Y:S01]  /*22e0*/  LEA.HI.X.SX32 R79, R87, R135, 0x1, P0 ;  /* 0x00000087574f7211 */ /* 0x000fe200000f0eff */
[----:B------:R-:W-:Y:S02]  /*22f0*/  IMAD R87, R122, 0x47, RZ ;  /* 0x000000477a577824 */ /* 0x000fe400078e02ff */
[----:B------:R0:W4:Y:S02]  /*2300*/  LDG.E.U8 R91, desc[UR52][R82.64] ;  /* 0x00000034525b7981 */ /* 0x000124000c1e1100 */
[----:B0-----:R-:W-:-:S04]  /*2310*/  IADD3 R82, P0, R85, R134, RZ ;  /* 0x0000008655527210 */ /* 0x001fc80007f1e0ff */
[----:B------:R-:W-:Y:S01]  /*2320*/  LEA.HI.X.SX32 R83, R85, R135, 0x1, P0 ;  /* 0x0000008755537211 */ /* 0x000fe200000f0eff */
[----:B-----5:R0:W-:Y:S04]  /*2330*/  STL [R1+0x10], R92 ;  /* 0x0000105c01007387 */ /* 0x0201e80000100800 */
[----:B------:R1:W-:Y:S04]  /*2340*/  STL [R1+0xc], R90 ;  /* 0x00000c5a01007387 */ /* 0x0003e80000100800 */
[----:B0-----:R0:W5:Y:S04]  /*2350*/  LDG.E.U8 R92, desc[UR52][R80.64] ;  /* 0x00000034505c7981 */ /* 0x001168000c1e1100 */
[----:B-1----:R1:W5:Y:S01]  /*2360*/  LDG.E.U8 R90, desc[UR52][R78.64] ;  /* 0x000000344e5a7981 */ /* 0x002362000c1e1100 */
[----:B0-----:R-:W-:-:S04]  /*2370*/  IADD3 R80, P1, R89, R134, RZ ;  /* 0x0000008659507210 */ /* 0x001fc80007f3e0ff */
[-C--:B------:R-:W-:Y:S02]  /*2380*/  LEA.HI.X.SX32 R81, R89, R135.reuse, 0x1, P1 ;  /* 0x0000008759517211 */ /* 0x080fe400008f0eff */
[C---:B-1----:R-:W-:Y:S01]  /*2390*/  IADD3 R78, P1, R87.reuse, R134, RZ ;  /* 0x00000086574e7210 */ /* 0x042fe20007f3e0ff */
[----:B---3--:R0:W-:Y:S03]  /*23a0*/  STL [R1+0x8], R88 ;  /* 0x0000085801007387 */ /* 0x0081e60000100800 */
[----:B------:R-:W-:Y:S01]  /*23b0*/  LEA.HI.X.SX32 R79, R87, R135, 0x1, P1 ;  /* 0x00000087574f7211 */ /* 0x000fe200008f0eff */
[----:B--2---:R1:W-:Y:S04]  /*23c0*/  STL [R1+0x4], R86 ;  /* 0x0000045601007387 */ /* 0x0043e80000100800 */
[----:B------:R2:W-:Y:S04]  /*23d0*/  STL [R1], R84 ;  /* 0x0000005401007387 */ /* 0x0005e80000100800 */
[----:B0-----:R0:W3:Y:S04]  /*23e0*/  LDG.E.U8 R88, desc[UR52][R80.64] ;  /* 0x0000003450587981 */ /* 0x0010e8000c1e1100 */
[----:B-1----:R1:W3:Y:S04]  /*23f0*/  LDG.E.U8 R86, desc[UR52][R82.64] ;  /* 0x0000003452567981 */ /* 0x0022e8000c1e1100 */
[----:B--2---:R2:W3:Y:S01]  /*2400*/  LDG.E.U8 R84, desc[UR52][R78.64] ;  /* 0x000000344e547981 */ /* 0x0044e2000c1e1100 */
[----:B------:R-:W-:-:S02]  /*2410*/  IMAD R89, R122, 0x48, RZ ;  /* 0x000000487a597824 */ /* 0x000fc400078e02ff */
[C---:B------:R-:W-:Y:S02]  /*2420*/  IMAD R85, R122.reuse, 0x49, RZ ;  /* 0x000000497a557824 */ /* 0x040fe400078e02ff */
[C---:B------:R-:W-:Y:S01]  /*2430*/  IMAD R87, R122.reuse, 0x4a, RZ ;  /* 0x0000004a7a577824 */ /* 0x040fe200078e02ff */
[-C--:B0-----:R-:W-:Y:S02]  /*2440*/  IADD3 R80, P0, R89, R134.reuse, RZ ;  /* 0x0000008659507210 */ /* 0x081fe40007f1e0ff */
[-C--:B-1----:R-:W-:Y:S02]  /*2450*/  IADD3 R82, P1, R85, R134.reuse, RZ ;  /* 0x0000008655527210 */ /* 0x082fe40007f3e0ff */
[-C--:B------:R-:W-:Y:S01]  /*2460*/  LEA.HI.X.SX32 R81, R89, R135.reuse, 0x1, P0 ;  /* 0x0000008759517211 */ /* 0x080fe200000f0eff */
[C---:B------:R-:W-:Y:S01]  /*2470*/  IMAD R89, R122.reuse, 0x4b, RZ ;  /* 0x0000004b7a597824 */ /* 0x040fe200078e02ff */
[----:B------:R-:W-:Y:S01]  /*2480*/  LEA.HI.X.SX32 R83, R85, R135, 0x1, P1 ;  /* 0x0000008755537211 */ /* 0x000fe200008f0eff */
[----:B------:R-:W-:Y:S01]  /*2490*/  IMAD R85, R122, 0x4c, RZ ;  /* 0x0000004c7a557824 */ /* 0x000fe200078e02ff */
[----:B--2---:R-:W-:-:S04]  /*24a0*/  IADD3 R78, P0, R87, R134, RZ ;  /* 0x00000086574e7210 */ /* 0x004fc80007f1e0ff */
[----:B------:R-:W-:Y:S01]  /*24b0*/  LEA.HI.X.SX32 R79, R87, R135, 0x1, P0 ;  /* 0x00000087574f7211 */ /* 0x000fe200000f0eff */
[----:B------:R-:W-:Y:S01]  /*24c0*/  IMAD R87, R122, 0x4d, RZ ;  /* 0x0000004d7a577824 */ /* 0x000fe200078e02ff */
[----:B----4-:R0:W-:Y:S04]  /*24d0*/  STL [R1+0x50], R94 ;  /* 0x0000505e01007387 */ /* 0x0101e80000100800 */
[----:B------:R1:W-:Y:S04]  /*24e0*/  STL [R1+0x4c], R93 ;  /* 0x00004c5d01007387 */ /* 0x0003e80000100800 */
[----:B0-----:R0:W2:Y:S04]  /*24f0*/  LDG.E.U8 R94, desc[UR52][R80.64] ;  /* 0x00000034505e7981 */ /* 0x0010a8000c1e1100 */
[----:B-1----:R1:W4:Y:S01]  /*2500*/  LDG.E.U8 R93, desc[UR52][R82.64] ;  /* 0x00000034525d7981 */ /* 0x002322000c1e1100 */
[----:B0-----:R-:W-:-:S02]  /*2510*/  IADD3 R80, P1, R89, R134, RZ ;  /* 0x0000008659507210 */ /* 0x001fc40007f3e0ff */
[-C--:B-1----:R-:W-:Y:S02]  /*2520*/  IADD3 R82, P0, R85, R134.reuse, RZ ;  /* 0x0000008655527210 */ /* 0x082fe40007f1e0ff */
[-C--:B------:R-:W-:Y:S01]  /*2530*/  LEA.HI.X.SX32 R81, R89, R135.reuse, 0x1, P1 ;  /* 0x0000008759517211 */ /* 0x080fe200008f0eff */
[C---:B------:R-:W-:Y:S01]  /*2540*/  IMAD R89, R122.reuse, 0x4e, RZ ;  /* 0x0000004e7a597824 */ /* 0x040fe200078e02ff */
[----:B------:R-:W-:Y:S01]  /*2550*/  LEA.HI.X.SX32 R83, R85, R135, 0x1, P0 ;  /* 0x0000008755537211 */ /* 0x000fe200000f0eff */
[----:B------:R-:W-:Y:S01]  /*2560*/  IMAD R85, R122, 0x4f, RZ ;  /* 0x0000004f7a557824 */ /* 0x000fe200078e02ff */
[----:B-----5:R0:W-:Y:S04]  /*2570*/  STL [R1+0x48], R92 ;  /* 0x0000485c01007387 */ /* 0x0201e80000100800 */
[----:B------:R1:W-:Y:S04]  /*2580*/  STL [R1+0x44], R91 ;  /* 0x0000445b01007387 */ /* 0x0003e80000100800 */
[----:B0-----:R0:W5:Y:S04]  /*2590*/  LDG.E.U8 R92, desc[UR52][R78.64] ;  /* 0x000000344e5c7981 */ /* 0x001168000c1e1100 */
[----:B-1----:R1:W5:Y:S01]  /*25a0*/  LDG.E.U8 R91, desc[UR52][R80.64] ;  /* 0x00000034505b7981 */ /* 0x002362000c1e1100 */
[----:B0-----:R-:W-:-:S03]  /*25b0*/  IADD3 R78, P1, R87, R134, RZ ;  /* 0x00000086574e7210 */ /* 0x001fc60007f3e0ff */
[----:B------:R0:W-:Y:S01]  /*25c0*/  STL [R1+0x40], R90 ;  /* 0x0000405a01007387 */ /* 0x0001e20000100800 */
[----:B-1----:R-:W-:Y:S02]  /*25d0*/  IADD3 R80, P0, R89, R134, RZ ;  /* 0x0000008659507210 */ /* 0x002fe40007f1e0ff */
[-C--:B------:R-:W-:Y:S01]  /*25e0*/  LEA.HI.X.SX32 R79, R87, R135.reuse, 0x1, P1 ;  /* 0x00000087574f7211 */ /* 0x080fe200008f0eff */
[----:B0-----:R0:W5:Y:S01]  /*25f0*/  LDG.E.U8 R90, desc[UR52][R82.64] ;  /* 0x00000034525a7981 */ /* 0x001162000c1e1100 */
[----:B------:R-:W-:-:S03]  /*2600*/  LEA.HI.X.SX32 R81, R89, R135, 0x1, P0 ;  /* 0x0000008759517211 */ /* 0x000fc600000f0eff */
[----:B---3--:R1:W-:Y:S01]  /*2610*/  STL [R1+0x3c], R88 ;  /* 0x00003c5801007387 */ /* 0x0083e20000100800 */
[----:B0-----:R-:W-:-:S03]  /*2620*/  IADD3 R82, P1, R85, R134, RZ ;  /* 0x0000008655527210 */ /* 0x001fc60007f3e0ff */
[----:B------:R0:W-:Y:S01]  /*2630*/  STL [R1+0x38], R86 ;  /* 0x0000385601007387 */ /* 0x0001e20000100800 */
[----:B------:R-:W-:-:S03]  /*2640*/  LEA.HI.X.SX32 R83, R85, R135, 0x1, P1 ;  /* 0x0000008755537211 */ /* 0x000fc600008f0eff */
[----:B-1----:R1:W3:Y:S04]  /*2650*/  LDG.E.U8 R88, desc[UR52][R78.64] ;  /* 0x000000344e587981 */ /* 0x0022e8000c1e1100 */
[----:B------:R1:W-:Y:S04]  /*2660*/  STL [R1+0x34], R84 ;  /* 0x0000345401007387 */ /* 0x0003e80000100800 */
[----:B0-----:R0:W3:Y:S04]  /*2670*/  LDG.E.U8 R86, desc[UR52][R80.64] ;  /* 0x0000003450567981 */ /* 0x0010e8000c1e1100 */
[----:B-1----:R1:W3:Y:S01]  /*2680*/  LDG.E.U8 R84, desc[UR52][R82.64] ;  /* 0x0000003452547981 */ /* 0x0022e2000c1e1100 */
[----:B------:R-:W-:-:S02]  /*2690*/  IMAD R87, R122, 0xc0, RZ ;  /* 0x000000c07a577824 */ /* 0x000fc400078e02ff */
[C---:B------:R-:W-:Y:S02]  /*26a0*/  IMAD R89, R122.reuse, 0xc1, RZ ;  /* 0x000000c17a597824 */ /* 0x040fe400078e02ff */
[C---:B------:R-:W-:Y:S01]  /*26b0*/  IMAD R85, R122.reuse, 0xc2, RZ ;  /* 0x000000c27a557824 */ /* 0x040fe200078e02ff */
[-C--:B------:R-:W-:Y:S02]  /*26c0*/  IADD3 R78, P0, R87, R134.reuse, RZ ;  /* 0x00000086574e7210 */ /* 0x080fe40007f1e0ff */
[-C--:B0-----:R-:W-:Y:S02]  /*26d0*/  IADD3 R80, P1, R89, R134.reuse, RZ ;  /* 0x0000008659507210 */ /* 0x081fe40007f3e0ff */
[-C--:B------:R-:W-:Y:S01]  /*26e0*/  LEA.HI.X.SX32 R79, R87, R135.reuse, 0x1, P0 ;  /* 0x00000087574f7211 */ /* 0x080fe200000f0eff */
[C---:B------:R-:W-:Y:S01]  /*26f0*/  IMAD R87, R122.reuse, 0xc3, RZ ;  /* 0x000000c37a577824 */ /* 0x040fe200078e02ff */
[----:B-1----:R-:W-:Y:S02]  /*2700*/  IADD3 R82, P0, R85, R134, RZ ;  /* 0x0000008655527210 */ /* 0x002fe40007f1e0ff */
[-C--:B------:R-:W-:Y:S01]  /*2710*/  LEA.HI.X.SX32 R81, R89, R135.reuse, 0x1, P1 ;  /* 0x0000008759517211 */ /* 0x080fe200008f0eff */
[C---:B------:R-:W-:Y:S01]  /*2720*/  IMAD R89, R122.reuse, 0xc4, RZ ;  /* 0x000000c47a597824 */ /* 0x040fe200078e02ff */
[----:B------:R0:W3:Y:S01]  /*2730*/  LDG.E.U8 R249, desc[UR52][R78.64] ;  /* 0x000000344ef97981 */ /* 0x0000e2000c1e1100 */
[----:B------:R-:W-:Y:S01]  /*2740*/  LEA.HI.X.SX32 R83, R85, R135, 0x1, P0 ;  /* 0x0000008755537211 */ /* 0x000fe200000f0eff */
[----:B------:R-:W-:-:S02]  /*2750*/  IMAD R85, R122, 0xc5, RZ ;  /* 0x000000c57a557824 */ /* 0x000fc400078e02ff */
[----:B------:R1:W3:Y:S04]  /*2760*/  LDG.E.U8 R248, desc[UR52][R80.64] ;  /* 0x0000003450f87981 */ /* 0x0002e8000c1e1100 */
[----:B------:R2:W3:Y:S01]  /*2770*/  LDG.E.U8 R247, desc[UR52][R82.64] ;  /* 0x0000003452f77981 */ /* 0x0004e2000c1e1100 */
[-C--:B0-----:R-:W-:Y:S02]  /*2780*/  IADD3 R78, P1, R87, R134.reuse, RZ ;  /* 0x00000086574e7210 */ /* 0x081fe40007f3e0ff */
[-C--:B-1----:R-:W-:Y:S02]  /*2790*/  IADD3 R80, P0, R89, R134.reuse, RZ ;  /* 0x0000008659507210 */ /* 0x082fe40007f1e0ff */
[----:B------:R-:W-:Y:S01]  /*27a0*/  LEA.HI.X.SX32 R79, R87, R135, 0x1, P1 ;  /* 0x00000087574f7211 */ /* 0x000fe200008f0eff */
[----:B------:R-:W-:Y:S01]  /*27b0*/  IMAD R87, R122, 0xc6, RZ ;  /* 0x000000c67a577824 */ /* 0x000fe200078e02ff */
[----:B--2---:R-:W-:-:S02]  /*27c0*/  IADD3 R82, P1, R85, R134, RZ ;  /* 0x0000008655527210 */ /* 0x004fc40007f3e0ff */
[-C--:B------:R-:W-:Y:S01]  /*27d0*/  LEA.HI.X.SX32 R81, R89, R135.reuse, 0x1, P0 ;  /* 0x0000008759517211 */ /* 0x080fe200000f0eff */
[C---:B------:R-:W-:Y:S01]  /*27e0*/  IMAD R89, R122.reuse, 0xc7, RZ ;  /* 0x000000c77a597824 */ /* 0x040fe200078e02ff */
[----:B------:R0:W2:Y:S01]  /*27f0*/  LDG.E.U8 R246, desc[UR52][R78.64] ;  /* 0x000000344ef67981 */ /* 0x0000a2000c1e1100 */
[----:B------:R-:W-:Y:S01]  /*2800*/  LEA.HI.X.SX32 R83, R85, R135, 0x1, P1 ;  /* 0x0000008755537211 */ /* 0x000fe200008f0eff */
[----:B------:R-:W-:Y:S02]  /*2810*/  IMAD R85, R122, 0xc8, RZ ;  /* 0x000000c87a557824 */ /* 0x000fe400078e02ff */
[----:B------:R1:W2:Y:S04]  /*2820*/  LDG.E.U8 R245, desc[UR52][R80.64] ;  /* 0x0000003450f57981 */ /* 0x0002a8000c1e1100 */
[----:B------:R4:W2:Y:S01]  /*2830*/  LDG.E.U8 R244, desc[UR52][R82.64] ;  /* 0x0000003452f47981 */ /* 0x0008a2000c1e1100 */
[----:B0-----:R-:W-:-:S02]  /*2840*/  IADD3 R78, P0, R87, R134, RZ ;  /* 0x00000086574e7210 */ /* 0x001fc40007f1e0ff */
[-C--:B-1----:R-:W-:Y:S02]  /*2850*/  IADD3 R80, P1, R89, R134.reuse, RZ ;  /* 0x0000008659507210 */ /* 0x082fe40007f3e0ff */
[-C--:B------:R-:W-:Y:S01]  /*2860*/  LEA.HI.X.SX32 R79, R87, R135.reuse, 0x1, P0 ;  /* 0x00000087574f7211 */ /* 0x080fe200000f0eff */
[C---:B------:R-:W-:Y:S01]  /*2870*/  IMAD R87, R122.reuse, 0xc9, RZ ;  /* 0x000000c97a577824 */ /* 0x040fe200078e02ff */
[----:B------:R-:W-:Y:S02]  /*2880*/  IADD3 R210, P0, R85, R134, RZ ;  /* 0x0000008655d27210 */ /* 0x000fe40007f1e0ff */
[-C--:B------:R-:W-:Y:S01]  /*2890*/  LEA.HI.X.SX32 R81, R89, R135.reuse, 0x1, P1 ;  /* 0x0000008759517211 */ /* 0x080fe200008f0eff */
[C---:B------:R-:W-:Y:S01]  /*28a0*/  IMAD R89, R122.reuse, 0xca, RZ ;  /* 0x000000ca7a597824 */ /* 0x040fe200078e02ff */
[----:B------:R0:W2:Y:S01]  /*28b0*/  LDG.E.U8 R243, desc[UR52][R78.64] ;  /* 0x000000344ef37981 */ /* 0x0000a2000c1e1100 */
[----:B------:R-:W-:Y:S01]  /*28c0*/  LEA.HI.X.SX32 R211, R85, R135, 0x1, P0 ;  /* 0x0000008755d37211 */ /* 0x000fe200000f0eff */
[----:B------:R-:W-:-:S02]  /*28d0*/  IMAD R85, R122, 0xcb, RZ ;  /* 0x000000cb7a557824 */ /* 0x000fc400078e02ff */
[-C--:B------:R-:W-:Y:S01]  /*28e0*/  IADD3 R194, P0, R89, R134.reuse, RZ ;  /* 0x0000008659c27210 */ /* 0x080fe20007f1e0ff */
[----:B----4-:R-:W-:Y:S01]  /*28f0*/  IMAD R83, R122, 0xcc, RZ ;  /* 0x000000cc7a537824 */ /* 0x010fe200078e02ff */
[----:B------:R1:W4:Y:S01]  /*2900*/  LDG.E.U8 R242, desc[UR52][R80.64] ;  /* 0x0000003450f27981 */ /* 0x000322000c1e1100 */
[----:B0-----:R-:W-:-:S03]  /*2910*/  IADD3 R78, P1, R87, R134, RZ ;  /* 0x00000086574e7210 */ /* 0x001fc60007f3e0ff */
[----:B------:R-:W-:Y:S01]  /*2920*/  STL [R1+0x30], R94 ;  /* 0x0000305e01007387 */ /* 0x000fe20000100800 */
[-C--:B------:R-:W-:Y:S02]  /*2930*/  LEA.HI.X.SX32 R195, R89, R135.reuse, 0x1, P0 ;  /* 0x0000008759c37211 */ /* 0x080fe400000f0eff */
[-C--:B------:R-:W-:Y:S01]  /*2940*/  LEA.HI.X.SX32 R79, R87, R135.reuse, 0x1, P1 ;  /* 0x00000087574f7211 */ /* 0x080fe200008f0eff */
[C---:B------:R-:W-:Y:S01]  /*2950*/  IMAD R87, R122.reuse, 0xcd, RZ ;  /* 0x000000cd7a577824 */ /* 0x040fe200078e02ff */
[-C--:B------:R-:W-:Y:S01]  /*2960*/  IADD3 R192, P1, R85, R134.reuse, RZ ;  /* 0x0000008655c07210 */ /* 0x080fe20007f3e0ff */
[C---:B-1----:R-:W-:Y:S01]  /*2970*/  IMAD R81, R122.reuse, 0xce, RZ ;  /* 0x000000ce7a517824 */ /* 0x042fe200078e02ff */
[-C--:B------:R-:W-:Y:S01]  /*2980*/  IADD3 R190, P0, R83, R134.reuse, RZ ;  /* 0x0000008653be7210 */ /* 0x080fe20007f1e0ff */
[----:B------:R0:W4:Y:S01]  /*2990*/  LDG.E.U8 R209, desc[UR52][R78.64] ;  /* 0x000000344ed17981 */ /* 0x000122000c1e1100 */
[-C--:B------:R-:W-:Y:S01]  /*29a0*/  LEA.HI.X.SX32 R193, R85, R135.reuse, 0x1, P1 ;  /* 0x0000008755c17211 */ /* 0x080fe200008f0eff */
[C---:B------:R-:W-:Y:S01]  /*29b0*/  IMAD R89, R122.reuse, 0xcf, RZ ;  /* 0x000000cf7a597824 */ /* 0x040fe200078e02ff */
[----:B------:R-:W-:Y:S01]  /*29c0*/  LEA.HI.X.SX32 R191, R83, R135, 0x1, P0 ;  /* 0x0000008753bf7211 */ /* 0x000fe200000f0eff */
[----:B------:R-:W-:Y:S01]  /*29d0*/  IMAD R85, R122, 0x50, RZ ;  /* 0x000000507a557824 */ /* 0x000fe200078e02ff */
[-C--:B------:R-:W-:Y:S01]  /*29e0*/  IADD3 R82, P0, R81, R134.reuse, RZ ;  /* 0x0000008651527210 */ /* 0x080fe20007f1e0ff */
[----:B------:R1:W-:Y:S01]  /*29f0*/  STL [R1+0x2c], R93 ;  /* 0x00002c5d01007387 */ /* 0x0003e20000100800 */
[----:B0-----:R-:W-:-:S03]  /*2a00*/  IADD3 R78, P1, R87, R134, RZ ;  /* 0x00000086574e7210 */ /* 0x001fc60007f3e0ff */
[----:B------:R-:W4:Y:S01]  /*2a10*/  LDG.E.U8 R210, desc[UR52][R210.64] ;  /* 0x00000034d2d27981 */ /* 0x000f22000c1e1100 */
[-C--:B------:R-:W-:Y:S02]  /*2a20*/  LEA.HI.X.SX32 R83, R81, R135.reuse, 0x1, P0 ;  /* 0x0000008751537211 */ /* 0x080fe400000f0eff */
[-C--:B------:R-:W-:Y:S01]  /*2a30*/  LEA.HI.X.SX32 R79, R87, R135.reuse, 0x1, P1 ;  /* 0x00000087574f7211 */ /* 0x080fe200008f0eff */
[C---:B------:R-:W-:Y:S01]  /*2a40*/  IMAD R87, R122.reuse, 0x51, RZ ;  /* 0x000000517a577824 */ /* 0x040fe200078e02ff */
[-C--:B------:R-:W-:Y:S01]  /*2a50*/  IADD3 R80, P1, R89, R134.reuse, RZ ;  /* 0x0000008659507210 */ /* 0x080fe20007f3e0ff */
[C---:B------:R-:W-:Y:S01]  /*2a60*/  IMAD R95, R122.reuse, 0xd5, RZ ;  /* 0x000000d57a5f7824 */ /* 0x040fe200078e02ff */
[-C--:B------:R-:W-:Y:S01]  /*2a70*/  IADD3 R240, P0, R85, R134.reuse, RZ ;  /* 0x0000008655f07210 */ /* 0x080fe20007f1e0ff */
[----:B------:R-:W4:Y:S01]  /*2a80*/  LDG.E.U8 R78, desc[UR52][R78.64] ;  /* 0x000000344e4e7981 */ /* 0x000f22000c1e1100 */
        /* <DEDUP_REMOVED lines=9> */
[----:B------:R0:W4:Y:S01]  /*2b20*/  LDG.E.U8 R79, desc[UR52][R82.64] ;  /* 0x00000034524f7981 */ /* 0x000122000c1e1100 */
[----:B------:R-:W-:-:S02]  /*2b30*/  IADD3 R234, P1, R85, R134, RZ ;  /* 0x0000008655ea7210 */ /* 0x000fc40007f3e0ff */
[-C--:B------:R-:W-:Y:S01]  /*2b40*/  LEA.HI.X.SX32 R237, R89, R135.reuse, 0x1, P0 ;  /* 0x0000008759ed7211 */ /* 0x080fe200000f0eff */
[----:B------:R0:W4:Y:S01]  /*2b50*/  LDG.E.U8 R80, desc[UR52][R80.64] ;  /* 0x0000003450507981 */ /* 0x000122000c1e1100 */
[-C--:B------:R-:W-:Y:S01]  /*2b60*/  IADD3 R232, P0, R87, R134.reuse, RZ ;  /* 0x0000008657e87210 */ /* 0x080fe20007f1e0ff */
[C---:B-1----:R-:W-:Y:S02]  /*2b70*/  IMAD R93, R122.reuse, 0xd4, RZ ;  /* 0x000000d47a5d7824 */ /* 0x042fe400078e02ff */
[C---:B------:R-:W-:Y:S01]  /*2b80*/  IMAD R127, R122.reuse, 0x68, RZ ;  /* 0x000000687a7f7824 */ /* 0x040fe200078e02ff */
[----:B------:R-:W4:Y:S01]  /*2b90*/  LDG.E.U8 R190, desc[UR52][R190.64] ;  /* 0x00000034bebe7981 */ /* 0x000f22000c1e1100 */
[C---:B0-----:R-:W-:Y:S01]  /*2ba0*/  IMAD R83, R122.reuse, 0x55, RZ ;  /* 0x000000557a537824 */ /* 0x041fe200078e02ff */
[----:B------:R-:W-:Y:S01]  /*2bb0*/  LEA.HI.X.SX32 R235, R85, R135, 0x1, P1 ;  /* 0x0000008755eb7211 */ /* 0x000fe200008f0eff */
[C---:B------:R-:W-:Y:S01]  /*2bc0*/  IMAD R85, R122.reuse, 0x57, RZ ;  /* 0x000000577a557824 */ /* 0x040fe200078e02ff */
[----:B------:R-:W4:Y:S01]  /*2bd0*/  LDG.E.U8 R192, desc[UR52][R192.64] ;  /* 0x00000034c0c07981 */ /* 0x000f22000c1e1100 */
[----:B------:R-:W-:Y:S01]  /*2be0*/  IMAD R81, R122, 0x56, RZ ;  /* 0x000000567a517824 */ /* 0x000fe200078e02ff */
[----:B------:R-:W-:-:S02]  /*2bf0*/  IADD3 R230, P1, R83, R134, RZ ;  /* 0x0000008653e67210 */ /* 0x000fc40007f3e0ff */
[-C--:B------:R-:W-:Y:S01]  /*2c00*/  LEA.HI.X.SX32 R233, R87, R135.reuse, 0x1, P0 ;  /* 0x0000008757e97211 */ /* 0x080fe200000f0eff */
        /* <DEDUP_REMOVED lines=12> */
[----:B------:R-:W4:Y:S01]  /*2cd0*/  LDG.E.U8 R194, desc[UR52][R194.64] ;  /* 0x00000034c2c27981 */ /* 0x000f22000c1e1100 */
[----:B------:R-:W-:-:S02]  /*2ce0*/  IADD3 R222, P1, R81, R134, RZ ;  /* 0x0000008651de7210 */ /* 0x000fc40007f3e0ff */
[-C--:B------:R-:W-:Y:S01]  /*2cf0*/  LEA.HI.X.SX32 R225, R83, R135.reuse, 0x1, P0 ;  /* 0x0000008753e17211 */ /* 0x080fe200000f0eff */
[C---:B------:R-:W-:Y:S01]  /*2d00*/  IMAD R83, R122.reuse, 0x5b, RZ ;  /* 0x0000005b7a537824 */ /* 0x040fe200078e02ff */
[-C--:B------:R-:W-:Y:S01]  /*2d10*/  IADD3 R220, P0, R85, R134.reuse, RZ ;  /* 0x0000008655dc7210 */ /* 0x080fe20007f1e0ff */
[----:B------:R-:W4:Y:S01]  /*2d20*/  LDG.E.U8 R226, desc[UR52][R226.64] ;  /* 0x00000034e2e27981 */ /* 0x000f22000c1e1100 */
        /* <DEDUP_REMOVED lines=13> */
[-C--:B------:R-:W-:Y:S01]  /*2e00*/  LEA.HI.X.SX32 R215, R85, R135.reuse, 0x1, P1 ;  /* 0x0000008755d77211 */ /* 0x080fe200008f0eff */
[C---:B------:R-:W-:Y:S01]  /*2e10*/  IMAD R85, R122.reuse, 0xd0, RZ ;  /* 0x000000d07a557824 */ /* 0x040fe200078e02ff */
[C---:B------:R-:W-:Y:S01]  /*2e20*/  IADD3 R212, P0, R83.reuse, R134, RZ ;  /* 0x0000008653d47210 */ /* 0x040fe20007f1e0ff */
[----:B------:R-:W4:Y:S03]  /*2e30*/  LDG.E.U8 R216, desc[UR52][R216.64] ;  /* 0x00000034d8d87981 */ /* 0x000f26000c1e1100 */
[----:B------:R-:W-:Y:S01]  /*2e40*/  LEA.HI.X.SX32 R213, R83, R135, 0x1, P0 ;  /* 0x0000008753d57211 */ /* 0x000fe200000f0eff */
[----:B------:R-:W-:Y:S01]  /*2e50*/  IMAD R83, R122, 0xd1, RZ ;  /* 0x000000d17a537824 */ /* 0x000fe200078e02ff */
[----:B------:R0:W4:Y:S04]  /*2e60*/  LDG.E.U8 R214, desc[UR52][R214.64] ;  /* 0x00000034d6d67981 */ /* 0x000128000c1e1100 */
[----:B------:R1:W4:Y:S01]  /*2e70*/  LDG.E.U8 R212, desc[UR52][R212.64] ;  /* 0x00000034d4d47981 */ /* 0x000322000c1e1100 */
[----:B------:R-:W-:-:S02]  /*2e80*/  PRMT R71, R115, 0x3340, R71 ;  /* 0x0000334073477816 */ /* 0x000fc40000000047 */
[----:B------:R-:W-:Y:S01]  /*2e90*/  PRMT R114, R114, 0x3340, R144 ;  /* 0x0000334072727816 */ /* 0x000fe20000000090 */
[----:B------:R-:W4:Y:S04]  /*2ea0*/  LDG.E.U8 R218, desc[UR52][R218.64] ;  /* 0x00000034dada7981 */ /* 0x000f28000c1e1100 */
[----:B-----5:R-:W-:Y:S04]  /*2eb0*/  STL [R1+0x28], R92 ;  /* 0x0000285c01007387 */ /* 0x020fe80000100800 */
[----:B------:R5:W-:Y:S01]  /*2ec0*/  STL [R1+0x24], R91 ;  /* 0x0000245b01007387 */ /* 0x000be20000100800 */
[----:B------:R-:W-:-:S02]  /*2ed0*/  PRMT R113, R113, 0x3340, R140 ;  /* 0x0000334071717816 */ /* 0x000fc4000000008c */
[----:B------:R-:W-:Y:S01]  /*2ee0*/  PRMT R108, R112, 0x3340, R108 ;  /* 0x00003340706c7816 */ /* 0x000fe2000000006c */
[----:B------:R-:W4:Y:S01]  /*2ef0*/  LDG.E.U8 R224, desc[UR52][R224.64] ;  /* 0x00000034e0e07981 */ /* 0x000f22000c1e1100 */
[----:B------:R-:W-:Y:S02]  /*2f00*/  PRMT R106, R110, 0x3340, R106 ;  /* 0x000033406e6a7816 */ /* 0x000fe4000000006a */
[----:B------:R-:W-:Y:S01]  /*2f10*/  PRMT R111, R111, 0x3340, R139 ;  /* 0x000033406f6f7816 */ /* 0x000fe2000000008b */
[----:B------:R-:W4:Y:S04]  /*2f20*/  LDG.E.U8 R228, desc[UR52][R228.64] ;  /* 0x00000034e4e47981 */ /* 0x000f28000c1e1100 */
[----:B------:R-:W4:Y:S04]  /*2f30*/  LDG.E.U8 R230, desc[UR52][R230.64] ;  /* 0x00000034e6e67981 */ /* 0x000f28000c1e1100 */
[----:B------:R-:W4:Y:S04]  /*2f40*/  LDG.E.U8 R232, desc[UR52][R232.64] ;  /* 0x00000034e8e87981 */ /* 0x000f28000c1e1100 */
[----:B------:R-:W-:Y:S01]  /*2f50*/  STL [R1+0x20], R90 ;  /* 0x0000205a01007387 */ /* 0x000fe20000100800 */
[----:B-----5:R-:W-:-:S03]  /*2f60*/  IMAD R91, R122, 0xd3, RZ ;  /* 0x000000d37a5b7824 */ /* 0x020fc600078e02ff */
[----:B------:R-:W5:Y:S04]  /*2f70*/  LDG.E.U8 R234, desc[UR52][R234.64] ;  /* 0x00000034eaea7981 */ /* 0x000f68000c1e1100 */
[----:B------:R-:W5:Y:S04]  /*2f80*/  LDG.E.U8 R236, desc[UR52][R236.64] ;  /* 0x00000034ecec7981 */ /* 0x000f68000c1e1100 */
[----:B---3--:R-:W-:Y:S04]  /*2f90*/  STL [R1+0x1c], R88 ;  /* 0x00001c5801007387 */ /* 0x008fe80000100800 */
[----:B------:R-:W3:Y:S04]  /*2fa0*/  LDG.E.U8 R240, desc[UR52][R240.64] ;  /* 0x00000034f0f07981 */ /* 0x000ee8000c1e1100 */
[----:B------:R0:W-:Y:S04]  /*2fb0*/  STL [R1+0x18], R86 ;  /* 0x0000185601007387 */ /* 0x0001e80000100800 */
[----:B------:R-:W3:Y:S04]  /*2fc0*/  LDG.E.U8 R238, desc[UR52][R238.64] ;  /* 0x00000034eeee7981 */ /* 0x000ee8000c1e1100 */
[----:B------:R1:W-:Y:S01]  /*2fd0*/  STL [R1+0x14], R84 ;  /* 0x0000145401007387 */ /* 0x0003e20000100800 */
[----:B0-----:R-:W-:Y:S01]  /*2fe0*/  IADD3 R86, P1, R81, R134, RZ ;  /* 0x0000008651567210 */ /* 0x001fe20007f3e0ff */
[----:B------:R-:W-:-:S02]  /*2ff0*/  IMAD R215, R122, 0xfe, RZ ;  /* 0x000000fe7ad77824 */ /* 0x000fc400078e02ff */
[----:B------:R-:W2:Y:S01]  /*3000*/  LDL.LU R115, [R1+0x6c] ;  /* 0x00006c0001737983 */ /* 0x000ea20000300800 */
[----:B------:R-:W-:Y:S02]  /*3010*/  LEA.HI.X.SX32 R87, R81, R135, 0x1, P1 ;  /* 0x0000008751577211 */ /* 0x000fe400008f0eff */
[----:B-1----:R-:W-:-:S03]  /*3020*/  IADD3 R84, P0, R85, R134, RZ ;  /* 0x0000008655547210 */ /* 0x002fc60007f1e0ff */
[----:B------:R0:W5:Y:S01]  /*3030*/  LDG.E.U8 R211, desc[UR52][R86.64] ;  /* 0x0000003456d37981 */ /* 0x000162000c1e1100 */
[-C--:B------:R-:W-:Y:S02]  /*3040*/  IADD3 R82, P1, R83, R134.reuse, RZ ;  /* 0x0000008653527210 */ /* 0x080fe40007f3e0ff */
[-C--:B------:R-:W-:Y:S01]  /*3050*/  LEA.HI.X.SX32 R85, R85, R135.reuse, 0x1, P0 ;  /* 0x0000008755557211 */ /* 0x080fe200000f0eff */
[----:B------:R-:W-:Y:S01]  /*3060*/  IMAD R213, R122, 0xff, RZ ;  /* 0x000000ff7ad57824 */ /* 0x000fe200078e02ff */
[----:B------:R-:W-:Y:S01]  /*3070*/  LEA.HI.X.SX32 R83, R83, R135, 0x1, P1 ;  /* 0x0000008753537211 */ /* 0x000fe200008f0eff */
[----:B------:R-:W2:Y:S01]  /*3080*/  LDL.LU R144, [R1+0x70] ;  /* 0x0000700001907983 */ /* 0x000ea20000300800 */
[----:B0-----:R-:W-:-:S03]  /*3090*/  IADD3 R86, P0, R89, R134, RZ ;  /* 0x0000008659567210 */ /* 0x001fc60007f1e0ff */
[----:B------:R0:W5:Y:S01]  /*30a0*/  LDG.E.U8 R81, desc[UR52][R84.64] ;  /* 0x0000003454517981 */ /* 0x000162000c1e1100 */
[----:B------:R-:W-:-:S03]  /*30b0*/  LEA.HI.X.SX32 R87, R89, R135, 0x1, P0 ;  /* 0x0000008759577211 */ /* 0x000fc600000f0eff */
[----:B------:R-:W5:Y:S01]  /*30c0*/  LDG.E.U8 R82, desc[UR52][R82.64] ;  /* 0x0000003452527981 */ /* 0x000f62000c1e1100 */
[----:B------:R-:W-:-:S03]  /*30d0*/  IADD3 R88, P0, R93, R134, RZ ;  /* 0x000000865d587210 */ /* 0x000fc60007f1e0ff */
[----:B------:R-:W4:Y:S01]  /*30e0*/  LDL.LU R140, [R1+0x64] ;  /* 0x00006400018c7983 */ /* 0x000f220000300800 */
[-C--:B0-----:R-:W-:Y:S02]  /*30f0*/  IADD3 R84, P1, R91, R134.reuse, RZ ;  /* 0x000000865b547210 */ /* 0x081fe40007f3e0ff */
[-C--:B------:R-:W-:Y:S01]  /*3100*/  LEA.HI.X.SX32 R89, R93, R135.reuse, 0x1, P0 ;  /* 0x000000875d597211 */ /* 0x080fe200000f0eff */
[----:B------:R-:W4:Y:S01]  /*3110*/  LDL.LU R112, [R1+0x68] ;  /* 0x0000680001707983 */ /* 0x000f220000300800 */
[----:B------:R-:W-:Y:S01]  /*3120*/  LEA.HI.X.SX32 R85, R91, R135, 0x1, P1 ;  /* 0x000000875b557211 */ /* 0x000fe200008f0eff */
[C---:B------:R-:W-:Y:S02]  /*3130*/  IMAD R91, R122.reuse, 0xd6, RZ ;  /* 0x000000d67a5b7824 */ /* 0x040fe400078e02ff */
[----:B------:R0:W5:Y:S01]  /*3140*/  LDG.E.U8 R83, desc[UR52][R86.64] ;  /* 0x0000003456537981 */ /* 0x000162000c1e1100 */
[----:B------:R-:W-:Y:S02]  /*3150*/  IMAD R93, R122, 0xd7, RZ ;  /* 0x000000d77a5d7824 */ /* 0x000fe400078e02ff */
[-C--:B------:R-:W-:Y:S01]  /*3160*/  IADD3 R90, P0, R91, R134.reuse, RZ ;  /* 0x000000865b5a7210 */ /* 0x080fe20007f1e0ff */
[----:B------:R-:W5:Y:S04]  /*3170*/  LDG.E.U8 R84, desc[UR52][R84.64] ;  /* 0x0000003454547981 */ /* 0x000f68000c1e1100 */
[----:B------:R-:W3:Y:S01]  /*3180*/  LDL.LU R110, [R1+0x5c] ;  /* 0x00005c00016e7983 */ /* 0x000ee20000300800 */
[----:B0-----:R-:W-:-:S02]  /*3190*/  IADD3 R86, P1, R95, R134, RZ ;  /* 0x000000865f567210 */ /* 0x001fc40007f3e0ff */
[-C--:B------:R-:W-:Y:S01]  /*31a0*/  LEA.HI.X.SX32 R91, R91, R135.reuse, 0x1, P0 ;  /* 0x000000875b5b7211 */ /* 0x080fe200000f0eff */
[----:B------:R-:W3:Y:S01]  /*31b0*/  LDL.LU R139, [R1+0x60] ;  /* 0x00006000018b7983 */ /* 0x000ee20000300800 */
[----:B------:R-:W-:Y:S01]  /*31c0*/  LEA.HI.X.SX32 R87, R95, R135, 0x1, P1 ;  /* 0x000000875f577211 */ /* 0x000fe200008f0eff */
[----:B------:R-:W-:Y:S02]  /*31d0*/  IMAD R95, R122, 0xd8, RZ ;  /* 0x000000d87a5f7824 */ /* 0x000fe400078e02ff */
[----:B------:R0:W5:Y:S03]  /*31e0*/  LDG.E.U8 R85, desc[UR52][R88.64] ;  /* 0x0000003458557981 */ /* 0x000166000c1e1100 */
[-C--:B------:R-:W-:Y:S01]  /*31f0*/  IADD3 R92, P0, R95, R134.reuse, RZ ;  /* 0x000000865f5c7210 */ /* 0x080fe20007f1e0ff */
[----:B------:R-:W5:Y:S01]  /*3200*/  LDG.E.U8 R86, desc[UR52][R86.64] ;  /* 0x0000003456567981 */ /* 0x000f62000c1e1100 */
[----:B0-----:R-:W-:-:S04]  /*3210*/  IADD3 R88, P1, R93, R134, RZ ;  /* 0x000000865d587210 */ /* 0x001fc80007f3e0ff */
[-C--:B------:R-:W-:Y:S01]  /*3220*/  LEA.HI.X.SX32 R89, R93, R135.reuse, 0x1, P1 ;  /* 0x000000875d597211 */ /* 0x080fe200008f0eff */
[----:B------:R0:W5:Y:S01]  /*3230*/  LDG.E.U8 R87, desc[UR52][R90.64] ;  /* 0x000000345a577981 */ /* 0x000162000c1e1100 */
[----:B------:R-:W-:Y:S02]  /*3240*/  LEA.HI.X.SX32 R93, R95, R135, 0x1, P0 ;  /* 0x000000875f5d7211 */ /* 0x000fe400000f0eff */
[-C--:B------:R-:W-:Y:S01]  /*3250*/  IADD3 R94, P0, R99, R134.reuse, RZ ;  /* 0x00000086635e7210 */ /* 0x080fe20007f1e0ff */
[----:B------:R-:W5:Y:S01]  /*3260*/  LDG.E.U8 R88, desc[UR52][R88.64] ;  /* 0x0000003458587981 */ /* 0x000f62000c1e1100 */
[----:B0-----:R-:W-:-:S04]  /*3270*/  IADD3 R90, P1, R97, R134, RZ ;  /* 0x00000086615a7210 */ /* 0x001fc80007f3e0ff */
[-C--:B------:R-:W-:Y:S01]  /*3280*/  LEA.HI.X.SX32 R91, R97, R135.reuse, 0x1, P1 ;  /* 0x00000087615b7211 */ /* 0x080fe200008f0eff */
[C---:B------:R-:W-:Y:S01]  /*3290*/  IMAD R97, R122.reuse, 0xdc, RZ ;  /* 0x000000dc7a617824 */ /* 0x040fe200078e02ff */
[----:B------:R0:W5:Y:S01]  /*32a0*/  LDG.E.U8 R89, desc[UR52][R92.64] ;  /* 0x000000345c597981 */ /* 0x000162000c1e1100 */
[-C--:B------:R-:W-:Y:S01]  /*32b0*/  LEA.HI.X.SX32 R95, R99, R135.reuse, 0x1, P0 ;  /* 0x00000087635f7211 */ /* 0x080fe200000f0eff */
[----:B------:R-:W-:Y:S02]  /*32c0*/  IMAD R99, R122, 0xdd, RZ ;  /* 0x000000dd7a637824 */ /* 0x000fe400078e02ff */
[-C--:B------:R-:W-:Y:S01]  /*32d0*/  IADD3 R96, P0, R97, R134.reuse, RZ ;  /* 0x0000008661607210 */ /* 0x080fe20007f1e0ff */
[----:B------:R-:W5:Y:S01]  /*32e0*/  LDG.E.U8 R90, desc[UR52][R90.64] ;  /* 0x000000345a5a7981 */ /* 0x000f62000c1e1100 */
[----:B0-----:R-:W-:Y:S02]  /*32f0*/  IADD3 R92, P1, R101, R134, RZ ;  /* 0x00000086655c7210 */ /* 0x001fe40007f3e0ff */
[----:B------:R-:W-:-:S02]  /*3300*/  LEA.HI.X.SX32 R97, R97, R135, 0x1, P0 ;  /* 0x0000008761617211 */ /* 0x000fc400000f0eff */
[----:B------:R-:W-:Y:S01]  /*3310*/  LEA.HI.X.SX32 R93, R101, R135, 0x1, P1 ;  /* 0x00000087655d7211 */ /* 0x000fe200008f0eff */
[----:B------:R0:W5:Y:S01]  /*3320*/  LDG.E.U8 R91, desc[UR52][R94.64] ;  /* 0x000000345e5b7981 */ /* 0x000162000c1e1100 */
[-C--:B------:R-:W-:Y:S01]  /*3330*/  IADD3 R98, P0, R117, R134.reuse, RZ ;  /* 0x0000008675627210 */ /* 0x080fe20007f1e0ff */
[----:B------:R-:W-:Y:S02]  /*3340*/  IMAD R101, R122, 0x60, RZ ;  /* 0x000000607a657824 */ /* 0x000fe400078e02ff */
[----:B------:R-:W5:Y:S01]  /*3350*/  LDG.E.U8 R92, desc[UR52][R92.64] ;  /* 0x000000345c5c7981 */ /* 0x000f62000c1e1100 */
[----:B0-----:R-:W-:-:S04]  /*3360*/  IADD3 R94, P1, R99, R134, RZ ;  /* 0x00000086635e7210 */ /* 0x001fc80007f3e0ff */
[-C--:B------:R-:W-:Y:S01]  /*3370*/  LEA.HI.X.SX32 R95, R99, R135.reuse, 0x1, P1 ;  /* 0x00000087635f7211 */ /* 0x080fe200008f0eff */
[----:B------:R0:W5:Y:S01]  /*3380*/  LDG.E.U8 R93, desc[UR52][R96.64] ;  /* 0x00000034605d7981 */ /* 0x000162000c1e1100 */
[----:B------:R-:W-:Y:S01]  /*3390*/  LEA.HI.X.SX32 R99, R117, R135, 0x1, P0 ;  /* 0x0000008775637211 */ /* 0x000fe200000f0eff */
[----:B------:R-:W-:Y:S01]  /*33a0*/  IMAD R117, R122, 0x61, RZ ;  /* 0x000000617a757824 */ /* 0x000fe200078e02ff */
[-C--:B------:R-:W-:Y:S01]  /*33b0*/  IADD3 R100, P0, R101, R134.reuse, RZ ;  /* 0x0000008665647210 */ /* 0x080fe20007f1e0ff */
[----:B------:R-:W5:Y:S01]  /*33c0*/  LDG.E.U8 R94, desc[UR52][R94.64] ;  /* 0x000000345e5e7981 */ /* 0x000f62000c1e1100 */
[----:B0-----:R-:W-:-:S04]  /*33d0*/  IADD3 R96, P1, R119, R134, RZ ;  /* 0x0000008677607210 */ /* 0x001fc80007f3e0ff */
[-C--:B------:R-:W-:Y:S01]  /*33e0*/  LEA.HI.X.SX32 R97, R119, R135.reuse, 0x1, P1 ;  /* 0x0000008777617211 */ /* 0x080fe200008f0eff */
[----:B------:R-:W-:Y:S01]  /*33f0*/  IMAD R119, R122, 0x62, RZ ;  /* 0x000000627a777824 */ /* 0x000fe200078e02ff */
[----:B------:R0:W5:Y:S01]  /*3400*/  LDG.E.U8 R95, desc[UR52][R98.64] ;  /* 0x00000034625f7981 */ /* 0x000162000c1e1100 */
[----:B------:R-:W-:-:S03]  /*3410*/  LEA.HI.X.SX32 R101, R101, R135, 0x1, P0 ;  /* 0x0000008765657211 */ /* 0x000fc600000f0eff */
[-C--:B------:R-:W-:Y:S01]  /*3420*/  IADD3 R116, P0, R119, R134.reuse, RZ ;  /* 0x0000008677747210 */ /* 0x080fe20007f1e0ff */
        /* <DEDUP_REMOVED lines=10> */
[----:B------:R0:W5:Y:S01]  /*34d0*/  LDG.E.U8 R99, desc[UR52][R116.64] ;  /* 0x0000003474637981 */ /* 0x000162000c1e1100 */
[-C--:B------:R-:W-:Y:S02]  /*34e0*/  IADD3 R118, P1, R119, R134.reuse, RZ ;  /* 0x0000008677767210 */ /* 0x080fe40007f3e0ff */
[-C--:B------:R-:W-:Y:S01]  /*34f0*/  LEA.HI.X.SX32 R121, R123, R135.reuse, 0x1, P0 ;  /* 0x000000877b797211 */ /* 0x080fe200000f0eff */
[----:B------:R-:W-:Y:S01]  /*3500*/  IMAD R123, R122, 0x67, RZ ;  /* 0x000000677a7b7824 */ /* 0x000fe200078e02ff */
[----:B------:R-:W-:Y:S01]  /*3510*/  LEA.HI.X.SX32 R119, R119, R135, 0x1, P1 ;  /* 0x0000008777777211 */ /* 0x000fe200008f0eff */
[----:B------:R-:W5:Y:S01]  /*3520*/  LDG.E.U8 R100, desc[UR52][R100.64] ;  /* 0x0000003464647981 */ /* 0x000f62000c1e1100 */
[----:B0-----:R-:W-:-:S03]  /*3530*/  IADD3 R116, P0, R125, R134, RZ ;  /* 0x000000867d747210 */ /* 0x001fc60007f1e0ff */
[----:B------:R0:W5:Y:S01]  /*3540*/  LDG.E.U8 R146, desc[UR52][R118.64] ;  /* 0x0000003476927981 */ /* 0x000162000c1e1100 */
[----:B------:R-:W-:Y:S01]  /*3550*/  LEA.HI.X.SX32 R117, R125, R135, 0x1, P0 ;  /* 0x000000877d757211 */ /* 0x000fe200000f0eff */
[----:B------:R-:W-:Y:S02]  /*3560*/  IMAD R125, R122, 0x69, RZ ;  /* 0x000000697a7d7824 */ /* 0x000fe400078e02ff */
[----:B------:R1:W5:Y:S04]  /*3570*/  LDG.E.U8 R101, desc[UR52][R120.64] ;  /* 0x0000003478657981 */ /* 0x000368000c1e1100 */
[----:B------:R1:W5:Y:S01]  /*3580*/  LDG.E.U8 R148, desc[UR52][R116.64] ;  /* 0x0000003474947981 */ /* 0x000362000c1e1100 */
[-C--:B0-----:R-:W-:Y:S02]  /*3590*/  IADD3 R118, P0, R127, R134.reuse, RZ ;  /* 0x000000867f767210 */ /* 0x081fe40007f1e0ff */
[----:B-1----:R-:W-:-:S02]  /*35a0*/  IADD3 R120, P1, R123, R134, RZ ;  /* 0x000000867b787210 */ /* 0x002fc40007f3e0ff */
[-C--:B------:R-:W-:Y:S01]  /*35b0*/  LEA.HI.X.SX32 R119, R127, R135.reuse, 0x1, P0 ;  /* 0x000000877f777211 */ /* 0x080fe200000f0eff */
[C---:B------:R-:W-:Y:S01]  /*35c0*/  IMAD R127, R122.reuse, 0x6b, RZ ;  /* 0x0000006b7a7f7824 */ /* 0x040fe200078e02ff */
[-C--:B------:R-:W-:Y:S01]  /*35d0*/  LEA.HI.X.SX32 R121, R123, R135.reuse, 0x1, P1 ;  /* 0x000000877b797211 */ /* 0x080fe200008f0eff */
[C---:B------:R-:W-:Y:S01]  /*35e0*/  IMAD R123, R122.reuse, 0x6a, RZ ;  /* 0x0000006a7a7b7824 */ /* 0x040fe200078e02ff */
[C---:B------:R-:W-:Y:S01]  /*35f0*/  IADD3 R116, P1, R125.reuse, R134, RZ ;  /* 0x000000867d747210 */ /* 0x040fe20007f3e0ff */
[----:B------:R0:W5:Y:S03]  /*3600*/  LDG.E.U8 R152, desc[UR52][R118.64] ;  /* 0x0000003476987981 */ /* 0x000166000c1e1100 */
[----:B------:R-:W-:Y:S01]  /*3610*/  LEA.HI.X.SX32 R117, R125, R135, 0x1, P1 ;  /* 0x000000877d757211 */ /* 0x000fe200008f0eff */
[----:B------:R1:W5:Y:S01]  /*3620*/  LDG.E.U8 R150, desc[UR52][R120.64] ;  /* 0x0000003478967981 */ /* 0x000362000c1e1100 */
[----:B------:R-:W-:-:S03]  /*3630*/  IMAD R125, R122, 0x6c, RZ ;  /* 0x0000006c7a7d7824 */ /* 0x000fc600078e02ff */
[----:B------:R1:W5:Y:S01]  /*3640*/  LDG.E.U8 R154, desc[UR52][R116.64] ;  /* 0x00000034749a7981 */ /* 0x000362000c1e1100 */
[-C--:B0-----:R-:W-:Y:S02]  /*3650*/  IADD3 R118, P1, R127, R134.reuse, RZ ;  /* 0x000000867f767210 */ /* 0x081fe40007f3e0ff */
[-C--:B-1----:R-:W-:Y:S02]  /*3660*/  IADD3 R120, P0, R123, R134.reuse, RZ ;  /* 0x000000867b787210 */ /* 0x082fe40007f1e0ff */
        /* <DEDUP_REMOVED lines=64> */
[C---:B--2---:R-:W-:Y:S01]  /*3a70*/  IADD3 R116, P1, R125.reuse, R134, RZ ;  /* 0x000000867d747210 */ /* 0x044fe20007f3e0ff */
[----:B------:R0:W2:Y:S03]  /*3a80*/  LDG.E.U8 R178, desc[UR52][R118.64] ;  /* 0x0000003476b27981 */ /* 0x0000a6000c1e1100 */
[----:B------:R-:W-:Y:S01]  /*3a90*/  LEA.HI.X.SX32 R117, R125, R135, 0x1, P1 ;  /* 0x000000877d757211 */ /* 0x000fe200008f0eff */
[----:B------:R1:W2:Y:S01]  /*3aa0*/  LDG.E.U8 R177, desc[UR52][R120.64] ;  /* 0x0000003478b17981 */ /* 0x0002a2000c1e1100 */
[----:B------:R-:W-:-:S03]  /*3ab0*/  IMAD R125, R122, 0xee, RZ ;  /* 0x000000ee7a7d7824 */ /* 0x000fc600078e02ff */
[----:B------:R4:W2:Y:S01]  /*3ac0*/  LDG.E.U8 R179, desc[UR52][R116.64] ;  /* 0x0000003474b37981 */ /* 0x0008a2000c1e1100 */
[-C--:B0-----:R-:W-:Y:S02]  /*3ad0*/  IADD3 R118, P1, R127, R134.reuse, RZ ;  /* 0x000000867f767210 */ /* 0x081fe40007f3e0ff */
[-C--:B-1----:R-:W-:Y:S02]  /*3ae0*/  IADD3 R120, P0, R123, R134.reuse, RZ ;  /* 0x000000867b787210 */ /* 0x082fe40007f1e0ff */
[-C--:B------:R-:W-:Y:S02]  /*3af0*/  LEA.HI.X.SX32 R119, R127, R135.reuse, 0x1, P1 ;  /* 0x000000877f777211 */ /* 0x080fe400008f0eff */
[-C--:B------:R-:W-:Y:S01]  /*3b00*/  LEA.HI.X.SX32 R121, R123, R135.reuse, 0x1, P0 ;  /* 0x000000877b797211 */ /* 0x080fe200000f0eff */
[C---:B------:R-:W-:Y:S01]  /*3b10*/  IMAD R123, R122.reuse, 0x70, RZ ;  /* 0x000000707a7b7824 */ /* 0x040fe200078e02ff */
[C---:B----4-:R-:W-:Y:S01]  /*3b20*/  IADD3 R116, P0, R125.reuse, R134, RZ ;  /* 0x000000867d747210 */ /* 0x050fe20007f1e0ff */
[----:B------:R0:W4:Y:S03]  /*3b30*/  LDG.E.U8 R181, desc[UR52][R118.64] ;  /* 0x0000003476b57981 */ /* 0x000126000c1e1100 */
[----:B------:R-:W-:Y:S01]  /*3b40*/  LEA.HI.X.SX32 R117, R125, R135, 0x1, P0 ;  /* 0x000000877d757211 */ /* 0x000fe200000f0eff */
[----:B------:R1:W4:Y:S01]  /*3b50*/  LDG.E.U8 R180, desc[UR52][R120.64] ;  /* 0x0000003478b47981 */ /* 0x000322000c1e1100 */
[----:B------:R-:W-:-:S02]  /*3b60*/  IMAD R125, R122, 0x71, RZ ;  /* 0x000000717a7d7824 */ /* 0x000fc400078e02ff */
[C---:B------:R-:W-:Y:S01]  /*3b70*/  IMAD R127, R122.reuse, 0x72, RZ ;  /* 0x000000727a7f7824 */ /* 0x040fe200078e02ff */
[----:B------:R3:W4:Y:S01]  /*3b80*/  LDG.E.U8 R182, desc[UR52][R116.64] ;  /* 0x0000003474b67981 */ /* 0x000722000c1e1100 */
[-C--:B0-----:R-:W-:Y:S02]  /*3b90*/  IADD3 R118, P0, R123, R134.reuse, RZ ;  /* 0x000000867b767210 */ /* 0x081fe40007f1e0ff */
[-C--:B-1----:R-:W-:Y:S02]  /*3ba0*/  IADD3 R120, P1, R129, R134.reuse, RZ ;  /* 0x0000008681787210 */ /* 0x082fe40007f3e0ff */
[-C--:B------:R-:W-:Y:S01]  /*3bb0*/  LEA.HI.X.SX32 R119, R123, R135.reuse, 0x1, P0 ;  /* 0x000000877b777211 */ /* 0x080fe200000f0eff */
[C---:B------:R-:W-:Y:S01]  /*3bc0*/  IMAD R123, R122.reuse, 0x73, RZ ;  /* 0x000000737a7b7824 */ /* 0x040fe200078e02ff */
[-C--:B------:R-:W-:Y:S02]  /*3bd0*/  LEA.HI.X.SX32 R121, R129, R135.reuse, 0x1, P1 ;  /* 0x0000008781797211 */ /* 0x080fe400008f0eff */
[C---:B---3--:R-:W-:Y:S01]  /*3be0*/  IADD3 R116, P1, R125.reuse, R134, RZ ;  /* 0x000000867d747210 */ /* 0x048fe20007f3e0ff */
[----:B------:R0:W3:Y:S03]  /*3bf0*/  LDG.E.U8 R184, desc[UR52][R118.64] ;  /* 0x0000003476b87981 */ /* 0x0000e6000c1e1100 */
[----:B------:R-:W-:Y:S01]  /*3c00*/  LEA.HI.X.SX32 R117, R125, R135, 0x1, P1 ;  /* 0x000000877d757211 */ /* 0x000fe200008f0eff */
[----:B------:R1:W3:Y:S01]  /*3c10*/  LDG.E.U8 R183, desc[UR52][R120.64] ;  /* 0x0000003478b77981 */ /* 0x0002e2000c1e1100 */
[----:B------:R-:W-:-:S03]  /*3c20*/  IMAD R125, R122, 0x74, RZ ;  /* 0x000000747a7d7824 */ /* 0x000fc600078e02ff */
[----:B------:R1:W3:Y:S01]  /*3c30*/  LDG.E.U8 R185, desc[UR52][R116.64] ;  /* 0x0000003474b97981 */ /* 0x0002e2000c1e1100 */
[-C--:B0-----:R-:W-:Y:S02]  /*3c40*/  IADD3 R118, P1, R123, R134.reuse, RZ ;  /* 0x000000867b767210 */ /* 0x081fe40007f3e0ff */
[-C--:B-1----:R-:W-:Y:S02]  /*3c50*/  IADD3 R120, P0, R127, R134.reuse, RZ ;  /* 0x000000867f787210 */ /* 0x082fe40007f1e0ff */
[-C--:B------:R-:W-:Y:S01]  /*3c60*/  LEA.HI.X.SX32 R119, R123, R135.reuse, 0x1, P1 ;  /* 0x000000877b777211 */ /* 0x080fe200008f0eff */
[C---:B------:R-:W-:Y:S01]  /*3c70*/  IMAD R123, R122.reuse, 0x76, RZ ;  /* 0x000000767a7b7824 */ /* 0x040fe200078e02ff */
[-C--:B------:R-:W-:Y:S01]  /*3c80*/  LEA.HI.X.SX32 R121, R127, R135.reuse, 0x1, P0 ;  /* 0x000000877f797211 */ /* 0x080fe200000f0eff */
[C---:B------:R-:W-:Y:S01]  /*3c90*/  IMAD R127, R122.reuse, 0x75, RZ ;  /* 0x000000757a7f7824 */ /* 0x040fe200078e02ff */
[C---:B------:R-:W-:Y:S01]  /*3ca0*/  IADD3 R116, P0, R125.reuse, R134, RZ ;  /* 0x000000867d747210 */ /* 0x040fe20007f1e0ff */
[----:B------:R0:W3:Y:S03]  /*3cb0*/  LDG.E.U8 R187, desc[UR52][R118.64] ;  /* 0x0000003476bb7981 */ /* 0x0000e6000c1e1100 */
[----:B------:R-:W-:Y:S01]  /*3cc0*/  LEA.HI.X.SX32 R117, R125, R135, 0x1, P0 ;  /* 0x000000877d757211 */ /* 0x000fe200000f0eff */
[----:B------:R1:W3:Y:S01]  /*3cd0*/  LDG.E.U8 R186, desc[UR52][R120.64] ;  /* 0x0000003478ba7981 */ /* 0x0002e2000c1e1100 */
[----:B------:R-:W-:-:S02]  /*3ce0*/  IMAD R125, R122, 0x77, RZ ;  /* 0x000000777a7d7824 */ /* 0x000fc400078e02ff */
[C---:B------:R-:W-:Y:S01]  /*3cf0*/  IMAD R129, R122.reuse, 0x78, RZ ;  /* 0x000000787a817824 */ /* 0x040fe200078e02ff */
[----:B------:R1:W3:Y:S01]  /*3d00*/  LDG.E.U8 R188, desc[UR52][R116.64] ;  /* 0x0000003474bc7981 */ /* 0x0002e2000c1e1100 */
[-C--:B0-----:R-:W-:Y:S02]  /*3d10*/  IADD3 R118, P0, R123, R134.reuse, RZ ;  /* 0x000000867b767210 */ /* 0x081fe40007f1e0ff */
[-C--:B-1----:R-:W-:Y:S02]  /*3d20*/  IADD3 R120, P1, R127, R134.reuse, RZ ;  /* 0x000000867f787210 */ /* 0x082fe40007f3e0ff */
[-C--:B------:R-:W-:Y:S02]  /*3d30*/  LEA.HI.X.SX32 R119, R123, R135.reuse, 0x1, P0 ;  /* 0x000000877b777211 */ /* 0x080fe400000f0eff */
[----:B------:R-:W-:Y:S01]  /*3d40*/  LEA.HI.X.SX32 R121, R127, R135, 0x1, P1 ;  /* 0x000000877f797211 */ /* 0x000fe200008f0eff */
[C---:B------:R-:W-:Y:S01]  /*3d50*/  IMAD R127, R122.reuse, 0x79, RZ ;  /* 0x000000797a7f7824 */ /* 0x040fe200078e02ff */
[----:B------:R-:W-:Y:S01]  /*3d60*/  IADD3 R116, P1, R125, R134, RZ ;  /* 0x000000867d747210 */ /* 0x000fe20007f3e0ff */
[----:B------:R0:W3:Y:S01]  /*3d70*/  LDG.E.U8 R191, desc[UR52][R118.64] ;  /* 0x0000003476bf7981 */ /* 0x0000e2000c1e1100 */
[----:B------:R-:W-:-:S02]  /*3d80*/  IMAD R123, R122, 0x7a, RZ ;  /* 0x0000007a7a7b7824 */ /* 0x000fc400078e02ff */
[----:B------:R-:W-:Y:S01]  /*3d90*/  LEA.HI.X.SX32 R117, R125, R135, 0x1, P1 ;  /* 0x000000877d757211 */ /* 0x000fe200008f0eff */
[----:B------:R1:W3:Y:S01]  /*3da0*/  LDG.E.U8 R189, desc[UR52][R120.64] ;  /* 0x0000003478bd7981 */ /* 0x0002e2000c1e1100 */
[----:B------:R-:W-:-:S03]  /*3db0*/  IMAD R125, R122, 0x7b, RZ ;  /* 0x0000007b7a7d7824 */ /* 0x000fc600078e02ff */
[----:B------:R1:W3:Y:S01]  /*3dc0*/  LDG.E.U8 R193, desc[UR52][R116.64] ;  /* 0x0000003474c17981 */ /* 0x0002e2000c1e1100 */
[-C--:B0-----:R-:W-:Y:S02]  /*3dd0*/  IADD3 R118, P1, R127, R134.reuse, RZ ;  /* 0x000000867f767210 */ /* 0x081fe40007f3e0ff */
[-C--:B-1----:R-:W-:Y:S02]  /*3de0*/  IADD3 R120, P0, R129, R134.reuse, RZ ;  /* 0x0000008681787210 */ /* 0x082fe40007f1e0ff */
[-C--:B------:R-:W-:Y:S02]  /*3df0*/  LEA.HI.X.SX32 R119, R127, R135.reuse, 0x1, P1 ;  /* 0x000000877f777211 */ /* 0x080fe400008f0eff */
[-C--:B------:R-:W-:Y:S02]  /*3e00*/  LEA.HI.X.SX32 R121, R129, R135.reuse, 0x1, P0 ;  /* 0x0000008781797211 */ /* 0x080fe400000f0eff */
[C---:B------:R-:W-:Y:S01]  /*3e10*/  IADD3 R116, P0, R123.reuse, R134, RZ ;  /* 0x000000867b747210 */ /* 0x040fe20007f1e0ff */
[----:B------:R0:W3:Y:S03]  /*3e20*/  LDG.E.U8 R196, desc[UR52][R118.64] ;  /* 0x0000003476c47981 */ /* 0x0000e6000c1e1100 */
[----:B------:R-:W-:Y:S01]  /*3e30*/  LEA.HI.X.SX32 R117, R123, R135, 0x1, P0 ;  /* 0x000000877b757211 */ /* 0x000fe200000f0eff */
[----:B------:R1:W3:Y:S01]  /*3e40*/  LDG.E.U8 R195, desc[UR52][R120.64] ;  /* 0x0000003478c37981 */ /* 0x0002e2000c1e1100 */
[----:B------:R-:W-:-:S03]  /*3e50*/  IMAD R123, R122, 0x7d, RZ ;  /* 0x0000007d7a7b7824 */ /* 0x000fc600078e02ff */
[----:B------:R1:W3:Y:S01]  /*3e60*/  LDG.E.U8 R197, desc[UR52][R116.64] ;  /* 0x0000003474c57981 */ /* 0x0002e2000c1e1100 */
[CC--:B0-----:R-:W-:Y:S02]  /*3e70*/  IADD3 R118, P0, R124.reuse, R134.reuse, RZ ;  /* 0x000000867c767210 */ /* 0x0c1fe40007f1e0ff */
[CC--:B-1----:R-:W-:Y:S02]  /*3e80*/  IADD3 R120, P1, R125.reuse, R134.reuse, RZ ;  /* 0x000000867d787210 */ /* 0x0c2fe40007f3e0ff */
        /* <DEDUP_REMOVED lines=12> */
[-C--:B------:R-:W-:Y:S02]  /*3f50*/  LEA.HI.X.SX32 R119, R124, R135.reuse, 0x1, P1 ;  /* 0x000000877c777211 */ /* 0x080fe400008f0eff */
[-C--:B------:R-:W-:Y:S02]  /*3f60*/  LEA.HI.X.SX32 R121, R125, R135.reuse, 0x1, P0 ;  /* 0x000000877d797211 */ /* 0x080fe400000f0eff */
[C---:B------:R-:W-:Y:S01]  /*3f70*/  IADD3 R116, P0, R123.reuse, R134, RZ ;  /* 0x000000867b747210 */ /* 0x040fe20007f1e0ff */
[----:B------:R0:W3:Y:S03]  /*3f80*/  LDG.E.U8 R202, desc[UR52][R118.64] ;  /* 0x0000003476ca7981 */ /* 0x0000e6000c1e1100 */
[----:B------:R-:W-:Y:S01]  /*3f90*/  LEA.HI.X.SX32 R117, R123, R135, 0x1, P0 ;  /* 0x000000877b757211 */ /* 0x000fe200000f0eff */
[----:B------:R1:W3:Y:S04]  /*3fa0*/  LDG.E.U8 R201, desc[UR52][R120.64] ;  /* 0x0000003478c97981 */ /* 0x0002e8000c1e1100 */
[----:B------:R1:W3:Y:S01]  /*3fb0*/  LDG.E.U8 R203, desc[UR52][R116.64] ;  /* 0x0000003474cb7981 */ /* 0x0002e2000c1e1100 */
[----:B0-----:R-:W-:-:S02]  /*3fc0*/  IMAD R119, R122, 0xf2, RZ ;  /* 0x000000f27a777824 */ /* 0x001fc400078e02ff */
[----:B-1----:R-:W-:-:S03]  /*3fd0*/  IMAD R120, R122, 0xf1, RZ ;  /* 0x000000f17a787824 */ /* 0x002fc600078e02ff */
[CC--:B------:R-:W-:Y:S02]  /*3fe0*/  IADD3 R118, P1, R119.reuse, R134.reuse, RZ ;  /* 0x0000008677767210 */ /* 0x0c0fe40007f3e0ff */
[----:B------:R-:W-:Y:S02]  /*3ff0*/  IADD3 R116, P0, R120, R134, RZ ;  /* 0x0000008678747210 */ /* 0x000fe40007f1e0ff */
[-C--:B------:R-:W-:Y:S01]  /*4000*/  LEA.HI.X.SX32 R119, R119, R135.reuse, 0x1, P1 ;  /* 0x0000008777777211 */ /* 0x080fe200008f0eff */
[----:B------:R-:W-:Y:S01]  /*4010*/  IMAD R121, R122, 0xf3, RZ ;  /* 0x000000f37a797824 */ /* 0x000fe200078e02ff */
[----:B------:R-:W-:-:S03]  /*4020*/  LEA.HI.X.SX32 R117, R120, R135, 0x1, P0 ;  /* 0x0000008778757211 */ /* 0x000fc600000f0eff */
[----:B------:R0:W3:Y:S01]  /*4030*/  LDG.E.U8 R205, desc[UR52][R118.64] ;  /* 0x0000003476cd7981 */ /* 0x0000e2000c1e1100 */
[----:B------:R-:W-:-:S03]  /*4040*/  IADD3 R120, P0, R121, R134, RZ ;  /* 0x0000008679787210 */ /* 0x000fc60007f1e0ff */
[----:B------:R1:W3:Y:S01]  /*4050*/  LDG.E.U8 R204, desc[UR52][R116.64] ;  /* 0x0000003474cc7981 */ /* 0x0002e2000c1e1100 */
[----:B------:R-:W-:Y:S01]  /*4060*/  LEA.HI.X.SX32 R121, R121, R135, 0x1, P0 ;  /* 0x0000008779797211 */ /* 0x000fe200000f0eff */
[----:B0-----:R-:W-:-:S04]  /*4070*/  IMAD R119, R122, 0xf5, RZ ;  /* 0x000000f57a777824 */ /* 0x001fc800078e02ff */
[----:B------:R-:W3:Y:S01]  /*4080*/  LDG.E.U8 R206, desc[UR52][R120.64] ;  /* 0x0000003478ce7981 */ /* 0x000ee2000c1e1100 */
[----:B-1----:R-:W-:Y:S01]  /*4090*/  IMAD R117, R122, 0xf4, RZ ;  /* 0x000000f47a757824 */ /* 0x002fe200078e02ff */
[----:B------:R-:W-:-:S04]  /*40a0*/  IADD3 R118, P1, R119, R134, RZ ;  /* 0x0000008677767210 */ /* 0x000fc80007f3e0ff */
[----:B------:R-:W-:Y:S02]  /*40b0*/  IADD3 R116, P0, R117, R134, RZ ;  /* 0x0000008675747210 */ /* 0x000fe40007f1e0ff */
[-C--:B------:R-:W-:Y:S02]  /*40c0*/  LEA.HI.X.SX32 R119, R119, R135.reuse, 0x1, P1 ;  /* 0x0000008777777211 */ /* 0x080fe400008f0eff */
[----:B------:R-:W-:-:S03]  /*40d0*/  LEA.HI.X.SX32 R117, R117, R135, 0x1, P0 ;  /* 0x0000008775757211 */ /* 0x000fc600000f0eff */
[----:B------:R0:W3:Y:S04]  /*40e0*/  LDG.E.U8 R208, desc[UR52][R118.64] ;  /* 0x0000003476d07981 */ /* 0x0000e8000c1e1100 */
[----:B------:R1:W3:Y:S01]  /*40f0*/  LDG.E.U8 R207, desc[UR52][R116.64] ;  /* 0x0000003474cf7981 */ /* 0x0002e2000c1e1100 */
[C---:B0-----:R-:W-:Y:S02]  /*4100*/  IMAD R119, R122.reuse, 0xf6, RZ ;  /* 0x000000f67a777824 */ /* 0x041fe400078e02ff */
[C---:B-1----:R-:W-:Y:S02]  /*4110*/  IMAD R117, R122.reuse, 0xf7, RZ ;  /* 0x000000f77a757824 */ /* 0x042fe400078e02ff */
[C---:B------:R-:W-:Y:S01]  /*4120*/  IMAD R116, R122.reuse, 0xf8, RZ ;  /* 0x000000f87a747824 */ /* 0x040fe200078e02ff */
[-C--:B------:R-:W-:Y:S01]  /*4130*/  IADD3 R132, P0, R119, R134.reuse, RZ ;  /* 0x0000008677847210 */ /* 0x080fe20007f1e0ff */
[C---:B------:R-:W-:Y:S01]  /*4140*/  IMAD R129, R122.reuse, 0xf9, RZ ;  /* 0x000000f97a817824 */ /* 0x040fe200078e02ff */
[-C--:B------:R-:W-:Y:S01]  /*4150*/  IADD3 R130, P1, R117, R134.reuse, RZ ;  /* 0x0000008675827210 */ /* 0x080fe20007f3e0ff */
[----:B------:R-:W-:Y:S01]  /*4160*/  IMAD R121, R122, 0xfa, RZ ;  /* 0x000000fa7a797824 */ /* 0x000fe200078e02ff */
[----:B------:R-:W-:Y:S01]  /*4170*/  IADD3 R118, P2, R116, R134, RZ ;  /* 0x0000008674767210 */ /* 0x000fe20007f5e0ff */
[----:B------:R-:W-:-:S02]  /*4180*/  IMAD R127, R122, 0xfb, RZ ;  /* 0x000000fb7a7f7824 */ /* 0x000fc400078e02ff */
[C---:B------:R-:W-:Y:S02]  /*4190*/  IMAD R123, R122.reuse, 0xfc, RZ ;  /* 0x000000fc7a7b7824 */ /* 0x040fe400078e02ff */
[----:B------:R-:W-:Y:S01]  /*41a0*/  IMAD R125, R122, 0xfd, RZ ;  /* 0x000000fd7a7d7824 */ /* 0x000fe200078e02ff */
[-C--:B------:R-:W-:Y:S02]  /*41b0*/  LEA.HI.X.SX32 R133, R119, R135.reuse, 0x1, P0 ;  /* 0x0000008777857211 */ /* 0x080fe400000f0eff */
[-C--:B------:R-:W-:Y:S02]  /*41c0*/  LEA.HI.X.SX32 R131, R117, R135.reuse, 0x1, P1 ;  /* 0x0000008775837211 */ /* 0x080fe400008f0eff */
[----:B------:R-:W-:Y:S01]  /*41d0*/  LEA.HI.X.SX32 R119, R116, R135, 0x1, P2 ;  /* 0x0000008774777211 */ /* 0x000fe200010f0eff */
[----:B------:R-:W3:Y:S01]  /*41e0*/  LDG.E.U8 R132, desc[UR52][R132.64] ;  /* 0x0000003484847981 */ /* 0x000ee2000c1e1100 */
[-C--:B------:R-:W-:Y:S02]  /*41f0*/  IADD3 R128, P0, R129, R134.reuse, RZ ;  /* 0x0000008681807210 */ /* 0x080fe40007f1e0ff */
[-C--:B------:R-:W-:Y:S01]  /*4200*/  IADD3 R120, P1, R121, R134.reuse, RZ ;  /* 0x0000008679787210 */ /* 0x080fe20007f3e0ff */
[----:B------:R-:W3:Y:S01]  /*4210*/  LDG.E.U8 R118, desc[UR52][R118.64] ;  /* 0x0000003476767981 */ /* 0x000ee2000c1e1100 */
[----:B------:R-:W-:-:S02]  /*4220*/  IADD3 R126, P2, R127, R134, RZ ;  /* 0x000000867f7e7210 */ /* 0x000fc40007f5e0ff */
[-C--:B------:R-:W-:Y:S01]  /*4230*/  IADD3 R122, P3, R123, R134.reuse, RZ ;  /* 0x000000867b7a7210 */ /* 0x080fe20007f7e0ff */
[----:B------:R-:W3:Y:S01]  /*4240*/  LDG.E.U8 R130, desc[UR52][R130.64] ;  /* 0x0000003482827981 */ /* 0x000ee2000c1e1100 */
[-C--:B------:R-:W-:Y:S02]  /*4250*/  IADD3 R124, P4, R125, R134.reuse, RZ ;  /* 0x000000867d7c7210 */ /* 0x080fe40007f9e0ff */
[-C--:B------:R-:W-:Y:S02]  /*4260*/  IADD3 R116, P5, R215, R134.reuse, RZ ;  /* 0x00000086d7747210 */ /* 0x080fe40007fbe0ff */
[----:B------:R-:W-:Y:S02]  /*4270*/  IADD3 R134, P6, R213, R134, RZ ;  /* 0x00000086d5867210 */ /* 0x000fe40007fde0ff */
[-C--:B------:R-:W-:Y:S02]  /*4280*/  LEA.HI.X.SX32 R129, R129, R135.reuse, 0x1, P0 ;  /* 0x0000008781817211 */ /* 0x080fe400000f0eff */
[----:B------:R-:W-:-:S02]  /*4290*/  LEA.HI.X.SX32 R121, R121, R135, 0x1, P1 ;  /* 0x0000008779797211 */ /* 0x000fc400008f0eff */
[-C--:B------:R-:W-:Y:S01]  /*42a0*/  LEA.HI.X.SX32 R127, R127, R135.reuse, 0x1, P2 ;  /* 0x000000877f7f7211 */ /* 0x080fe200010f0eff */
[----:B------:R-:W3:Y:S01]  /*42b0*/  LDG.E.U8 R128, desc[UR52][R128.64] ;  /* 0x0000003480807981 */ /* 0x000ee2000c1e1100 */
[-C--:B------:R-:W-:Y:S02]  /*42c0*/  LEA.HI.X.SX32 R123, R123, R135.reuse, 0x1, P3 ;  /* 0x000000877b7b7211 */ /* 0x080fe400018f0eff */
[-C--:B------:R-:W-:Y:S01]  /*42d0*/  LEA.HI.X.SX32 R125, R125, R135.reuse, 0x1, P4 ;  /* 0x000000877d7d7211 */ /* 0x080fe200020f0eff */
[----:B------:R-:W3:Y:S01]  /*42e0*/  LDG.E.U8 R126, desc[UR52][R126.64] ;  /* 0x000000347e7e7981 */ /* 0x000ee2000c1e1100 */
[-C--:B------:R-:W-:Y:S02]  /*42f0*/  LEA.HI.X.SX32 R117, R215, R135.reuse, 0x1, P5 ;  /* 0x00000087d7757211 */ /* 0x080fe400028f0eff */
[----:B------:R-:W-:Y:S01]  /*4300*/  LEA.HI.X.SX32 R135, R213, R135, 0x1, P6 ;  /* 0x00000087d5877211 */ /* 0x000fe200030f0eff */
[----:B------:R-:W3:Y:S04]  /*4310*/  LDG.E.U8 R124, desc[UR52][R124.64] ;  /* 0x000000347c7c7981 */ /* 0x000ee8000c1e1100 */
[----:B------:R-:W3:Y:S04]  /*4320*/  LDG.E.U8 R134, desc[UR52][R134.64] ;  /* 0x0000003486867981 */ /* 0x000ee8000c1e1100 */
[----:B------:R-:W3:Y:S04]  /*4330*/  LDG.E.U8 R116, desc[UR52][R116.64] ;  /* 0x0000003474747981 */ /* 0x000ee8000c1e1100 */
[----:B------:R-:W3:Y:S04]  /*4340*/  LDG.E.U8 R122, desc[UR52][R122.64] ;  /* 0x000000347a7a7981 */ /* 0x000ee8000c1e1100 */
[----:B------:R-:W5:Y:S04]  /*4350*/  LDL.LU R135, [R1+0x54] ;  /* 0x0000540001877983 */ /* 0x000f680000300800 */
[----:B------:R-:W5:Y:S04]  /*4360*/  LDL.LU R117, [R1+0x58] ;  /* 0x0000580001757983 */ /* 0x000f680000300800 */
[----:B------:R-:W2:Y:S04]  /*4370*/  LDL.LU R125, [R1+0xc] ;  /* 0x00000c00017d7983 */ /* 0x000ea80000300800 */
[----:B------:R-:W2:Y:S04]  /*4380*/  LDL.LU R123, [R1+0x10] ;  /* 0x00001000017b7983 */ /* 0x000ea80000300800 */
[----:B------:R-:W3:Y:S04]  /*4390*/  LDG.E.U8 R120, desc[UR52][R120.64] ;  /* 0x0000003478787981 */ /* 0x000ee8000c1e1100 */
[----:B------:R-:W4:Y:S04]  /*43a0*/  LDL.LU R127, [R1+0x4] ;  /* 0x00000400017f7983 */ /* 0x000f280000300800 */
[----:B------:R-:W4:Y:S04]  /*43b0*/  LDL.LU R121, [R1+0x8] ;  /* 0x0000080001797983 */ /* 0x000f280000300800 */
[----:B------:R-:W3:Y:S04]  /*43c0*/  LDL.LU R129, [R1] ;  /* 0x0000000001817983 */ /* 0x000ee80000300800 */
[----:B------:R-:W3:Y:S04]  /*43d0*/  LDL.LU R119, [R1+0x4c] ;  /* 0x00004c0001777983 */ /* 0x000ee80000300800 */
        /* <DEDUP_REMOVED lines=14> */
[----:B------:R-:W3:Y:S01]  /*44c0*/  LDL.LU R237, [R1+0x18] ;  /* 0x0000180001ed7983 */ /* 0x000ee20000300800 */
[----:B------:R-:W0:Y:S01]  /*44d0*/  S2R R241, SR_TID.X ;  /* 0x0000000000f17919 */ /* 0x000e220000002100 */
[----:B------:R-:W1:Y:S01]  /*44e0*/  S2R R239, SR_TID.X ;  /* 0x0000000000ef7919 */ /* 0x000e620000002100 */
[----:B------:R-:W1:Y:S01]  /*44f0*/  S2UR UR6, SR_CgaCtaId ;  /* 0x00000000000679c3 */ /* 0x000e620000008800 */
[----:B------:R-:W-:-:S02]  /*4500*/  PRMT R102, R103, 0x3340, R102 ;  /* 0x0000334067667816 */ /* 0x000fc40000000066 */
[----:B------:R-:W-:Y:S02]  /*4510*/  PRMT R66, R64, 0x3340, R66 ;  /* 0x0000334040427816 */ /* 0x000fe40000000042 */
[----:B------:R-:W-:Y:S02]  /*4520*/  PRMT R64, R102, 0x5410, R111 ;  /* 0x0000541066407816 */ /* 0x000fe4000000006f */
[----:B------:R-:W-:Y:S02]  /*4530*/  PRMT R69, R136, 0x3340, R69 ;  /* 0x0000334088457816 */ /* 0x000fe40000000045 */
[----:B------:R-:W-:Y:S01]  /*4540*/  PRMT R104, R104, 0x3340, R141 ;  /* 0x0000334068687816 */ /* 0x000fe2000000008d */
[----:B------:R-:W-:Y:S01]  /*4550*/  UMOV UR5, 0x400 ;  /* 0x0000040000057882 */ /* 0x000fe20000000000 */
[----:B------:R-:W-:Y:S01]  /*4560*/  PRMT R143, R65, 0x3340, R143 ;  /* 0x00003340418f7816 */ /* 0x000fe2000000008f */
[----:B------:R-:W3:Y:S01]  /*4570*/  LDC R136, c[0x0][0x280] ;  /* 0x0000a000ff887b82 */ /* 0x000ee20000000800 */
[----:B------:R-:W-:-:S02]  /*4580*/  PRMT R68, R68, 0x3340, R70 ;  /* 0x0000334044447816 */ /* 0x000fc40000000046 */
[----:B------:R-:W-:Y:S02]  /*4590*/  PRMT R138, R138, 0x3340, R145 ;  /* 0x000033408a8a7816 */ /* 0x000fe40000000091 */
[----:B------:R-:W-:Y:S02]  /*45a0*/  PRMT R103, R67, 0x3340, R142 ;  /* 0x0000334043677816 */ /* 0x000fe4000000008e */
[----:B------:R-:W-:Y:S02]  /*45b0*/  PRMT R69, R69, 0x5410, R104 ;  /* 0x0000541045457816 */ /* 0x000fe40000000068 */
[----:B0-----:R-:W-:Y:S02]  /*45c0*/  LOP3.LUT R102, R241, 0x7, RZ, 0xc0, !PT ;  /* 0x00000007f1667812 */ /* 0x001fe400078ec0ff */
[----:B-1----:R-:W-:Y:S01]  /*45d0*/  LOP3.LUT R239, R239, 0xff, RZ, 0xc0, !PT ;  /* 0x000000ffefef7812 */ /* 0x002fe200078ec0ff */
[----:B------:R-:W-:Y:S01]  /*45e0*/  ULEA UR5, UR6, UR5, 0x18 ;  /* 0x0000000506057291 */ /* 0x000fe2000f8ec03f */
[----:B------:R-:W-:-:S03]  /*45f0*/  PRMT R67, R143, 0x5410, R68 ;  /* 0x000054108f437816 */ /* 0x000fc60000000044 */
[----:B------:R-:W-:Y:S01]  /*4600*/  IMAD R102, R239, 0x8, R102 ;  /* 0x00000008ef667824 */ /* 0x000fe200078e0266 */
[----:B------:R-:W-:Y:S02]  /*4610*/  PRMT R104, R6, 0x3340, R7 ;  /* 0x0000334006687816 */ /* 0x000fe40000000007 */
[----:B------:R-:W-:Y:S01]  /*4620*/  PRMT R9, R8, 0x3340, R9 ;  /* 0x0000334008097816 */ /* 0x000fe20000000009 */
[----:B------:R-:W-:Y:S01]  /*4630*/  IMAD.SHL.U32 R102, R102, 0x10, RZ ;  /* 0x0000001066667824 */ /* 0x000fe200078e00ff */
[----:B------:R-:W-:Y:S02]  /*4640*/  PRMT R70, R137, 0x3340, R109 ;  /* 0x0000334089467816 */ /* 0x000fe4000000006d */
[----:B------:R-:W-:Y:S02]  /*4650*/  PRMT R105, R105, 0x3340, R107 ;  /* 0x0000334069697816 */ /* 0x000fe4000000006b */
[----:B------:R-:W-:Y:S02]  /*4660*/  PRMT R68, R114, 0x5410, R71 ;  /* 0x0000541072447816 */ /* 0x000fe40000000047 */
[----:B------:R-:W-:-:S02]  /*4670*/  PRMT R149, R151, 0x3340, R149 ;  /* 0x0000334097957816 */ /* 0x000fc40000000095 */
[----:B------:R-:W-:Y:S02]  /*4680*/  PRMT R0, R147, 0x3340, R0 ;  /* 0x0000334093007816 */ /* 0x000fe40000000000 */
[----:B------:R-:W-:Y:S02]  /*4690*/  PRMT R10, R10, 0x3340, R11 ;  /* 0x000033400a0a7816 */ /* 0x000fe4000000000b */
        /* <DEDUP_REMOVED lines=36> */
[----:B------:R-:W-:Y:S02]  /*48e0*/  LOP3.LUT R0, R102, 0x10, RZ, 0x3c, !PT ;  /* 0x0000001066007812 */ /* 0x000fe400078e3cff */
        /* <DEDUP_REMOVED lines=11> */
[----:B------:R-:W-:Y:S01]  /*49a0*/  LOP3.LUT R2, R102, 0x20, RZ, 0x3c, !PT ;  /* 0x0000002066027812 */ /* 0x000fe200078e3cff */
[----:B------:R-:W-:Y:S01]  /*49b0*/  STS.128 [R102+UR5], R64 ;  /* 0x0000004066007988 */ /* 0x000fe20008000c05 */
[----:B------:R-:W-:-:S03]  /*49c0*/  PRMT R54, R54, 0x3340, R55 ;  /* 0x0000334036367816 */ /* 0x000fc60000000037 */
[----:B------:R-:W-:Y:S01]  /*49d0*/  STS.128 [R102+UR5+0x8000], R68 ;  /* 0x0080004466007988 */ /* 0x000fe20008000c05 */
[----:B------:R-:W-:-:S03]  /*49e0*/  PRMT R57, R56, 0x3340, R57 ;  /* 0x0000334038397816 */ /* 0x000fc60000000039 */
[----:B------:R-:W-:Y:S01]  /*49f0*/  STS.128 [R0+UR5+0x8000], R8 ;  /* 0x0080000800007988 */ /* 0x000fe20008000c05 */
[----:B------:R-:W-:Y:S02]  /*4a00*/  PRMT R21, R58, 0x3340, R59 ;  /* 0x000033403a157816 */ /* 0x000fe4000000003b */
[----:B------:R-:W-:Y:S01]  /*4a10*/  PRMT R60, R60, 0x3340, R61 ;  /* 0x000033403c3c7816 */ /* 0x000fe2000000003d */
[----:B------:R-:W-:Y:S01]  /*4a20*/  STS.128 [R0+UR5], R4 ;  /* 0x0000000400007988 */ /* 0x000fe20008000c05 */
[----:B------:R-:W-:Y:S02]  /*4a30*/  PRMT R22, R62, 0x3340, R63 ;  /* 0x000033403e167816 */ /* 0x000fe4000000003f */
[----:B------:R-:W-:Y:S01]  /*4a40*/  PRMT R73, R72, 0x3340, R73 ;  /* 0x0000334048497816 */ /* 0x000fe20000000049 */
[----:B------:R0:W-:Y:S01]  /*4a50*/  STS.128 [R2+UR5], R12 ;  /* 0x0000000c02007988 */ /* 0x0001e20008000c05 */
[----:B------:R-:W-:Y:S02]  /*4a60*/  PRMT R23, R74, 0x3340, R75 ;  /* 0x000033404a177816 */ /* 0x000fe4000000004b */
[----:B------:R-:W-:Y:S01]  /*4a70*/  PRMT R76, R76, 0x3340, R77 ;  /* 0x000033404c4c7816 */ /* 0x000fe2000000004d */
[----:B------:R1:W-:Y:S01]  /*4a80*/  STS.128 [R2+UR5+0x8000], R16 ;  /* 0x0080001002007988 */ /* 0x0003e20008000c05 */
[----:B------:R-:W-:-:S02]  /*4a90*/  PRMT R24, R144, 0x3340, R115 ;  /* 0x0000334090187816 */ /* 0x000fc40000000073 */
[----:B------:R-:W-:Y:S02]  /*4aa0*/  PRMT R25, R112, 0x3340, R140 ;  /* 0x0000334070197816 */ /* 0x000fe4000000008c */
[----:B------:R-:W-:Y:S02]  /*4ab0*/  PRMT R26, R139, 0x3340, R110 ;  /* 0x000033408b1a7816 */ /* 0x000fe4000000006e */
[----:B------:R-:W-:Y:S02]  /*4ac0*/  PRMT R250, R251, 0x3340, R250 ;  /* 0x00003340fbfa7816 */ /* 0x000fe400000000fa */
[----:B------:R-:W-:Y:S02]  /*4ad0*/  PRMT R247, R247, 0x3340, R246 ;  /* 0x00003340f7f77816 */ /* 0x000fe400000000f6 */
[----:B------:R-:W-:Y:S02]  /*4ae0*/  PRMT R244, R245, 0x3340, R244 ;  /* 0x00003340f5f47816 */ /* 0x000fe400000000f4 */
[----:B0-----:R-:W-:-:S02]  /*4af0*/  PRMT R12, R249, 0x3340, R248 ;  /* 0x00003340f90c7816 */ /* 0x001fc400000000f8 */
[----:B------:R-:W-:Y:S02]  /*4b00*/  PRMT R243, R243, 0x3340, R242 ;  /* 0x00003340f3f37816 */ /* 0x000fe400000000f2 */
[----:B------:R-:W-:Y:S02]  /*4b10*/  PRMT R14, R210, 0x3340, R209 ;  /* 0x00003340d20e7816 */ /* 0x000fe400000000d1 */
[----:B-1----:R-:W-:Y:S02]  /*4b20*/  PRMT R17, R194, 0x3340, R192 ;  /* 0x00003340c2117816 */ /* 0x002fe400000000c0 */
[----:B------:R-:W-:Y:S02]  /*4b30*/  PRMT R78, R190, 0x3340, R78 ;  /* 0x00003340be4e7816 */ /* 0x000fe4000000004e */
[----:B------:R-:W-:Y:S02]  /*4b40*/  PRMT R79, R79, 0x3340, R80 ;  /* 0x000033404f4f7816 */ /* 0x000fe40000000050 */
[----:B------:R-:W-:-:S02]  /*4b50*/  PRMT R20, R54, 0x5410, R57 ;  /* 0x0000541036147816 */ /* 0x000fc40000000039 */
[----:B------:R-:W-:Y:S02]  /*4b60*/  PRMT R21, R21, 0x5410, R60 ;  /* 0x0000541015157816 */ /* 0x000fe4000000003c */
[----:B-----5:R-:W-:Y:S02]  /*4b70*/  PRMT R27, R117, 0x3340, R135 ;  /* 0x00003340751b7816 */ /* 0x020fe40000000087 */
[----:B------:R-:W-:Y:S02]  /*4b80*/  PRMT R22, R22, 0x5410, R73 ;  /* 0x0000541016167816 */ /* 0x000fe40000000049 */
[----:B------:R-:W-:Y:S02]  /*4b90*/  PRMT R23, R23, 0x5410, R76 ;  /* 0x0000541017177816 */ /* 0x000fe4000000004c */
[----:B--2---:R-:W-:Y:S02]  /*4ba0*/  PRMT R28, R123, 0x3340, R125 ;  /* 0x000033407b1c7816 */ /* 0x004fe4000000007d */
[----:B------:R-:W-:-:S02]  /*4bb0*/  LOP3.LUT R3, R102, 0x30, RZ, 0x3c, !PT ;  /* 0x0000003066037812 */ /* 0x000fc400078e3cff */
[----:B------:R-:W-:Y:S02]  /*4bc0*/  PRMT R4, R24, 0x5410, R25 ;  /* 0x0000541018047816 */ /* 0x000fe40000000019 */
[----:B------:R-:W-:Y:S02]  /*4bd0*/  PRMT R5, R26, 0x5410, R27 ;  /* 0x000054101a057816 */ /* 0x000fe4000000001b */
[----:B------:R-:W-:Y:S02]  /*4be0*/  PRMT R12, R12, 0x5410, R247 ;  /* 0x000054100c0c7816 */ /* 0x000fe400000000f7 */
[----:B----4-:R-:W-:Y:S02]  /*4bf0*/  PRMT R29, R121, 0x3340, R127 ;  /* 0x00003340791d7816 */ /* 0x010fe4000000007f */
[----:B---3--:R-:W-:Y:S02]  /*4c00*/  PRMT R7, R129, 0x3340, R252 ;  /* 0x0000334081077816 */ /* 0x008fe400000000fc */
[----:B------:R-:W-:-:S02]  /*4c10*/  PRMT R6, R28, 0x5410, R29 ;  /* 0x000054101c067816 */ /* 0x000fc4000000001d */
[----:B------:R-:W-:Y:S02]  /*4c20*/  PRMT R8, R131, 0x3340, R119 ;  /* 0x0000334083087816 */ /* 0x000fe40000000077 */
[----:B------:R-:W-:Y:S02]  /*4c30*/  PRMT R7, R7, 0x5410, R250 ;  /* 0x0000541007077816 */ /* 0x000fe400000000fa */
[----:B------:R-:W-:-:S04]  /*4c40*/  PRMT R9, R213, 0x3340, R133 ;  /* 0x00003340d5097816 */ /* 0x000fc80000000085 */
[----:B------:R-:W-:Y:S02]  /*4c50*/  PRMT R8, R8, 0x5410, R9 ;  /* 0x0000541008087816 */ /* 0x000fe40000000009 */
[----:B------:R-:W-:Y:S02]  /*4c60*/  PRMT R0, R217, 0x3340, R215 ;  /* 0x00003340d9007816 */ /* 0x000fe400000000d7 */
[----:B------:R-:W-:Y:S02]  /*4c70*/  PRMT R14, R14, 0x5410, R17 ;  /* 0x000054100e0e7816 */ /* 0x000fe40000000011 */
[----:B------:R-:W-:-:S04]  /*4c80*/  PRMT R11, R221, 0x3340, R219 ;  /* 0x00003340dd0b7816 */ /* 0x000fc800000000db */
[----:B------:R-:W-:Y:S02]  /*4c90*/  PRMT R9, R0, 0x5410, R11 ;  /* 0x0000541000097816 */ /* 0x000fe4000000000b */
[----:B------:R-:W-:Y:S02]  /*4ca0*/  PRMT R10, R225, 0x3340, R223 ;  /* 0x00003340e10a7816 */ /* 0x000fe400000000df */
[----:B------:R-:W-:Y:S02]  /*4cb0*/  LOP3.LUT R0, R102, 0x40, RZ, 0x3c, !PT ;  /* 0x0000004066007812 */ /* 0x000fe400078e3cff */
[----:B------:R-:W-:-:S04]  /*4cc0*/  PRMT R13, R229, 0x3340, R227 ;  /* 0x00003340e50d7816 */ /* 0x000fc800000000e3 */
[----:B------:R-:W-:Y:S02]  /*4cd0*/  PRMT R10, R10, 0x5410, R13 ;  /* 0x000054100a0a7816 */ /* 0x000fe4000000000d */
[----:B------:R-:W-:Y:S02]  /*4ce0*/  PRMT R2, R233, 0x3340, R231 ;  /* 0x00003340e9027816 */ /* 0x000fe400000000e7 */
[----:B------:R-:W-:Y:S02]  /*4cf0*/  PRMT R13, R244, 0x5410, R243 ;  /* 0x00005410f40d7816 */ /* 0x000fe400000000f3 */
[----:B------:R-:W-:-:S04]  /*4d00*/  PRMT R15, R237, 0x3340, R235 ;  /* 0x00003340ed0f7816 */ /* 0x000fc800000000eb */
[----:B------:R-:W-:Y:S02]  /*4d10*/  PRMT R11, R2, 0x5410, R15 ;  /* 0x00005410020b7816 */ /* 0x000fe4000000000f */
[----:B------:R-:W-:Y:S01]  /*4d20*/  PRMT R15, R78, 0x5410, R79 ;  /* 0x000054104e0f7816 */ /* 0x000fe2000000004f */
[----:B------:R0:W-:Y:S01]  /*4d30*/  STS.128 [R3+UR5], R20 ;  /* 0x0000001403007988 */ /* 0x0001e20008000c05 */
[----:B------:R-:W-:Y:S02]  /*4d40*/  PRMT R16, R240, 0x3340, R238 ;  /* 0x00003340f0107816 */ /* 0x000fe400000000ee */
[----:B------:R-:W-:Y:S01]  /*4d50*/  PRMT R19, R236, 0x3340, R234 ;  /* 0x00003340ec137816 */ /* 0x000fe200000000ea */
[----:B------:R1:W-:Y:S01]  /*4d60*/  STS.128 [R3+UR5+0x8000], R4 ;  /* 0x0080000403007988 */ /* 0x0003e20008000c05 */
[----:B------:R-:W-:Y:S02]  /*4d70*/  PRMT R230, R232, 0x3340, R230 ;  /* 0x00003340e8e67816 */ /* 0x000fe400000000e6 */
[----:B------:R-:W-:Y:S01]  /*4d80*/  PRMT R18, R224, 0x3340, R222 ;  /* 0x00003340e0127816 */ /* 0x000fe200000000de */
[----:B------:R2:W-:Y:S01]  /*4d90*/  STS.128 [R0+UR5+0x8000], R12 ;  /* 0x0080000c00007988 */ /* 0x0005e20008000c05 */
[----:B------:R-:W-:-:S02]  /*4da0*/  PRMT R214, R216, 0x3340, R214 ;  /* 0x00003340d8d67816 */ /* 0x000fc400000000d6 */
[----:B------:R-:W-:Y:S01]  /*4db0*/  PRMT R211, R212, 0x3340, R211 ;  /* 0x00003340d4d37816 */ /* 0x000fe200000000d3 */
[----:B------:R3:W-:Y:S01]  /*4dc0*/  STS.128 [R0+UR5], R8 ;  /* 0x0000000800007988 */ /* 0x0007e20008000c05 */
[----:B------:R-:W-:Y:S02]  /*4dd0*/  PRMT R83, R83, 0x3340, R84 ;  /* 0x0000334053537816 */ /* 0x000fe40000000054 */
[----:B------:R-:W-:Y:S02]  /*4de0*/  PRMT R85, R85, 0x3340, R86 ;  /* 0x0000334055557816 */ /* 0x000fe40000000056 */
[----:B0-----:R-:W-:Y:S02]  /*4df0*/  PRMT R21, R228, 0x3340, R226 ;  /* 0x00003340e4157816 */ /* 0x001fe400000000e2 */
        /* <DEDUP_REMOVED lines=14> */
[----:B-1----:R-:W-:Y:S02]  /*4ee0*/  PRMT R4, R163, 0x3340, R165 ;  /* 0x00003340a3047816 */ /* 0x002fe400000000a5 */
[----:B------:R-:W-:Y:S02]  /*4ef0*/  PRMT R167, R167, 0x3340, R169 ;  /* 0x00003340a7a77816 */ /* 0x000fe400000000a9 */
[----:B------:R-:W-:Y:S02]  /*4f00*/  PRMT R170, R170, 0x3340, R171 ;  /* 0x00003340aaaa7816 */ /* 0x000fe400000000ab */
[----:B--2---:R-:W-:Y:S02]  /*4f10*/  PRMT R13, R172, 0x3340, R173 ;  /* 0x00003340ac0d7816 */ /* 0x004fe400000000ad */
[----:B------:R-:W-:Y:S02]  /*4f20*/  PRMT R174, R174, 0x3340, R175 ;  /* 0x00003340aeae7816 */ /* 0x000fe400000000af */
[----:B------:R-:W-:-:S02]  /*4f30*/  PRMT R14, R176, 0x3340, R177 ;  /* 0x00003340b00e7816 */ /* 0x000fc400000000b1 */
[----:B------:R-:W-:Y:S02]  /*4f40*/  PRMT R179, R178, 0x3340, R179 ;  /* 0x00003340b2b37816 */ /* 0x000fe400000000b3 */
[----:B------:R-:W-:Y:S02]  /*4f50*/  PRMT R15, R180, 0x3340, R181 ;  /* 0x00003340b40f7816 */ /* 0x000fe400000000b5 */
[----:B------:R-:W-:Y:S02]  /*4f60*/  PRMT R182, R182, 0x3340, R183 ;  /* 0x00003340b6b67816 */ /* 0x000fe400000000b7 */
[----:B------:R-:W-:Y:S02]  /*4f70*/  PRMT R184, R184, 0x3340, R185 ;  /* 0x00003340b8b87816 */ /* 0x000fe400000000b9 */
[----:B------:R-:W-:Y:S02]  /*4f80*/  PRMT R185, R188, 0x3340, R189 ;  /* 0x00003340bcb97816 */ /* 0x000fe400000000bd */
[----:B---3--:R-:W-:-:S02]  /*4f90*/  PRMT R0, R191, 0x3340, R193 ;  /* 0x00003340bf007816 */ /* 0x008fc400000000c1 */
[----:B------:R-:W-:Y:S02]  /*4fa0*/  PRMT R16, R16, 0x5410, R19 ;  /* 0x0000541010107816 */ /* 0x000fe40000000013 */
[----:B------:R-:W-:Y:S02]  /*4fb0*/  PRMT R17, R230, 0x5410, R21 ;  /* 0x00005410e6117816 */ /* 0x000fe40000000015 */
[----:B------:R-:W-:Y:S02]  /*4fc0*/  PRMT R18, R18, 0x5410, R23 ;  /* 0x0000541012127816 */ /* 0x000fe40000000017 */
[----:B------:R-:W-:Y:S02]  /*4fd0*/  PRMT R19, R214, 0x5410, R211 ;  /* 0x00005410d6137816 */ /* 0x000fe400000000d3 */
[----:B------:R-:W-:Y:S02]  /*4fe0*/  PRMT R20, R20, 0x5410, R83 ;  /* 0x0000541014147816 */ /* 0x000fe40000000053 */
[----:B------:R-:W-:-:S02]  /*4ff0*/  PRMT R21, R85, 0x5410, R88 ;  /* 0x0000541055157816 */ /* 0x000fc40000000058 */
[----:B------:R-:W-:Y:S02]  /*5000*/  PRMT R22, R22, 0x5410, R91 ;  /* 0x0000541016167816 */ /* 0x000fe4000000005b */
[----:B------:R-:W-:Y:S02]  /*5010*/  LOP3.LUT R2, R102, 0x50, RZ, 0x3c, !PT ;  /* 0x0000005066027812 */ /* 0x000fe400078e3cff */
        /* <DEDUP_REMOVED lines=9> */
[----:B------:R-:W-:-:S02]  /*50b0*/  LOP3.LUT R5, R102, 0x60, RZ, 0x3c, !PT ;  /* 0x0000006066057812 */ /* 0x000fc400078e3cff */
[----:B------:R-:W-:Y:S01]  /*50c0*/  PRMT R185, R185, 0x5410, R0 ;  /* 0x00005410b9b97816 */ /* 0x000fe20000000000 */
[----:B------:R-:W-:Y:S01]  /*50d0*/  IMAD.MOV.U32 R0, RZ, RZ, 0x3f800000 ;  /* 0x3f800000ff007424 */ /* 0x000fe200078e00ff */
[----:B------:R-:W-:Y:S01]  /*50e0*/  STS.128 [R2+UR5], R16 ;  /* 0x0000001002007988 */ /* 0x000fe20008000c05 */
[----:B------:R-:W-:Y:S02]  /*50f0*/  IMAD.MOV.U32 R7, RZ, RZ, 0x3f800000 ;  /* 0x3f800000ff077424 */ /* 0x000fe400078e00ff */
[----:B------:R-:W-:Y:S01]  /*5100*/  IMAD.MOV.U32 R6, RZ, RZ, 0x3f800000 ;  /* 0x3f800000ff067424 */ /* 0x000fe200078e00ff */
[----:B------:R-:W-:Y:S04]  /*5110*/  STS.128 [R2+UR5+0x8000], R20 ;  /* 0x0080001402007988 */ /* 0x000fe80008000c05 */
[----:B------:R-:W-:Y:S04]  /*5120*/  STS.128 [R5+UR5], R8 ;  /* 0x0000000805007988 */ /* 0x000fe80008000c05 */
[----:B------:R0:W-:Y:S04]  /*5130*/  STS.128 [R5+UR5+0x8000], R12 ;  /* 0x0080000c05007988 */ /* 0x0001e80008000c05 */
[----:B------:R1:W-:Y:S04]  /*5140*/  STL [R1+0x228], R0 ;  /* 0x0002280001007387 */ /* 0x0003e80000100800 */
[----:B------:R-:W-:Y:S04]  /*5150*/  STL [R1+0x224], R7 ;  /* 0x0002240701007387 */ /* 0x000fe80000100800 */
[----:B------:R-:W-:Y:S01]  /*5160*/  STL [R1+0x21c], R6 ;  /* 0x00021c0601007387 */ /* 0x000fe20000100800 */
[----:B0-----:R-:W-:-:S03]  /*5170*/  IMAD.MOV.U32 R5, RZ, RZ, 0x3f800000 ;  /* 0x3f800000ff057424 */ /* 0x001fc600078e00ff */
[----:B------:R-:W-:Y:S04]  /*5180*/  STL [R1], RZ ;  /* 0x000000ff01007387 */ /* 0x000fe80000100800 */
[----:B------:R-:W-:Y:S04]  /*5190*/  STL [R1+0x220], R5 ;  /* 0x0002200501007387 */ /* 0x000fe80000100800 */
[----:B------:R-:W-:Y:S04]  /*51a0*/  STL [R1+0x4], RZ ;  /* 0x000004ff01007387 */ /* 0x000fe80000100800 */
        /* <DEDUP_REMOVED lines=125> */
[----:B------:R-:W-:Y:S01]  /*5980*/  STL [R1+0x1fc], RZ ;  /* 0x0001fcff01007387 */ /* 0x000fe20000100800 */
[----:B------:R-:W-:-:S02]  /*5990*/  ISETP.GE.AND P0, PT, R136, 0x1, PT ;  /* 0x000000018800780c */ /* 0x000fc40003f06270 */
        /* <DEDUP_REMOVED lines=18> */
[----:B------:R-:W-:Y:S02]  /*5ac0*/  LOP3.LUT R102, R102, 0x70, RZ, 0x3c, !PT ;  /* 0x0000007066667812 */ /* 0x000fe400078e3cff */
[----:B------:R-:W-:Y:S02]  /*5ad0*/  PRMT R18, R18, 0x5410, R3 ;  /* 0x0000541012127816 */ /* 0x000fe40000000003 */
[----:B------:R-:W-:Y:S01]  /*5ae0*/  PRMT R19, R19, 0x5410, R116 ;  /* 0x0000541013137816 */ /* 0x000fe20000000074 */
[----:B------:R-:W-:Y:S01]  /*5af0*/  STS.128 [R102+UR5], R184 ;  /* 0x000000b866007988 */ /* 0x000fe20008000c05 */
[----:B------:R-:W-:-:S03]  /*5b00*/  IMAD.MOV.U32 R4, RZ, RZ, -0x800000 ;  /* 0xff800000ff047424 */ /* 0x000fc600078e00ff */
[----:B------:R0:W-:Y:S01]  /*5b10*/  STS.128 [R102+UR5+0x8000], R16 ;  /* 0x0080001066007988 */ /* 0x0001e20008000c05 */
[----:B------:R-:W-:Y:S01]  /*5b20*/  IMAD.MOV.U32 R3, RZ, RZ, -0x800000 ;  /* 0xff800000ff037424 */ /* 0x000fe200078e00ff */
[----:B------:R-:W-:Y:S01]  /*5b30*/  CS2R R24, SRZ ;  /* 0x0000000000187805 */ /* 0x000fe2000001ff00 */
[----:B------:R-:W-:Y:S01]  /*5b40*/  IMAD.MOV.U32 R2, RZ, RZ, -0x800000 ;  /* 0xff800000ff027424 */ /* 0x000fe200078e00ff */
[----:B------:R-:W-:Y:S01]  /*5b50*/  CS2R R26, SRZ ;  /* 0x00000000001a7805 */ /* 0x000fe2000001ff00 */
[----:B-1----:R-:W-:Y:S01]  /*5b60*/  IMAD.MOV.U32 R0, RZ, RZ, -0x800000 ;  /* 0xff800000ff007424 */ /* 0x002fe200078e00ff */
[----:B------:R-:W-:Y:S02]  /*5b70*/  CS2R R28, SRZ ;  /* 0x00000000001c7805 */ /* 0x000fe4000001ff00 */
[----:B------:R-:W-:Y:S02]  /*5b80*/  CS2R R30, SRZ ;  /* 0x00000000001e7805 */ /* 0x000fe4000001ff00 */
[----:B------:R-:W-:-:S02]  /*5b90*/  CS2R R32, SRZ ;  /* 0x0000000000207805 */ /* 0x000fc4000001ff00 */
[----:B------:R-:W-:Y:S02]  /*5ba0*/  CS2R R34, SRZ ;  /* 0x0000000000227805 */ /* 0x000fe4000001ff00 */
[----:B------:R-:W-:Y:S02]  /*5bb0*/  CS2R R36, SRZ ;  /* 0x0000000000247805 */ /* 0x000fe4000001ff00 */
[----:B------:R-:W-:Y:S02]  /*5bc0*/  CS2R R38, SRZ ;  /* 0x0000000000267805 */ /* 0x000fe4000001ff00 */
        /* <DEDUP_REMOVED lines=31> */
[----:B0-----:R-:W-:Y:S02]  /*5dc0*/  CS2R R102, SRZ ;  /* 0x0000000000667805 */ /* 0x001fe4000001ff00 */
        /* <DEDUP_REMOVED lines=23> */
[----:B------:R-:W-:Y:S01]  /*5f40*/  CS2R R150, SRZ ;  /* 0x0000000000967805 */ /* 0x000fe2000001ff00 */
[----:B------:R-:W-:Y:S06]  /*5f50*/  @!P0 BRA `(.L_x_0) ;  /* 0x000000b000ac8947 */ /* 0x000fec0003800000 */
[----:B------:R-:W0:Y:S01]  /*5f60*/  LDC.64 R18, c[0x0][0x250] ;  /* 0x00009400ff127b82 */ /* 0x000e220000000a00 */
[C---:B------:R-:W-:Y:S01]  /*5f70*/  LOP3.LUT R0, R241.reuse, 0x1, RZ, 0xc0, !PT ;  /* 0x00000001f1007812 */ /* 0x040fe200078ec0ff */
[----:B------:R-:W-:Y:S01]  /*5f80*/  ULDC UR7, c[0x0][0x258] ;  /* 0x0000960000077ab9 */ /* 0x000fe20000000800 */
[----:B------:R-:W-:Y:S01]  /*5f90*/  LOP3.LUT R3, R241, 0x1c, RZ, 0xc0, !PT ;  /* 0x0000001cf1037812 */ /* 0x000fe200078ec0ff */
[----:B------:R-:W-:Y:S01]  /*5fa0*/  ULDC.64 UR8, c[0x0][0x260] ;  /* 0x0000980000087ab9 */ /* 0x000fe20000000a00 */
[--C-:B------:R-:W-:Y:S01]  /*5fb0*/  SHF.R.U32.HI R4, RZ, 0x1, R241.reuse ;  /* 0x00000001ff047819 */ /* 0x100fe200000116f1 */
[----:B------:R-:W-:Y:S01]  /*5fc0*/  IMAD R217, R239, UR7, RZ ;  /* 0x00000007efd97c24 */ /* 0x000fe2000f8e02ff */
[----:B------:R-:W-:Y:S01]  /*5fd0*/  SHF.R.U32.HI R2, RZ, 0x5, R241 ;  /* 0x00000005ff027819 */ /* 0x000fe200000116f1 */
[----:B------:R-:W1:Y:S01]  /*5fe0*/  LDC.64 R40, c[0x0][0x220] ;  /* 0x00008800ff287b82 */ /* 0x000e620000000a00 */
[----:B------:R-:W-:Y:S01]  /*5ff0*/  IMAD R5, R0, 0x2, R3 ;  /* 0x0000000200057824 */ /* 0x000fe200078e0203 */
[C---:B------:R-:W-:Y:S01]  /*6000*/  LOP3.LUT R0, R241.reuse, 0x3f, RZ, 0xc0, !PT ;  /* 0x0000003ff1007812 */ /* 0x040fe200078ec0ff */
[----:B------:R-:W-:Y:S01]  /*6010*/  ULDC.64 UR10, c[0x0][0x218] ;  /* 0x00008600000a7ab9 */ /* 0x000fe20000000a00 */
[----:B------:R-:W-:Y:S01]  /*6020*/  SHF.R.S32.HI R7, RZ, 0x1f, R217 ;  /* 0x0000001fff077819 */ /* 0x000fe200000114d9 */
[----:B------:R-:W-:Y:S01]  /*6030*/  UIMAD UR8, UR4, UR8, URZ ;  /* 0x00000008040872a4 */ /* 0x000fe2000f8e023f */
[----:B------:R-:W-:Y:S01]  /*6040*/  R2UR UR6, R2 ;  /* 0x00000000020672ca */ /* 0x000fe200000e0000 */
[----:B------:R-:W-:Y:S01]  /*6050*/  IMAD R3, R0, UR9, RZ ;  /* 0x0000000900037c24 */ /* 0x000fe2000f8e02ff */
[----:B------:R-:W2:Y:S01]  /*6060*/  LDC R43, c[0x0][0x268] ;  /* 0x00009a00ff2b7b82 */ /* 0x000ea20000000800 */
[----:B------:R-:W-:Y:S01]  /*6070*/  SGXT.U32 R0, R4, 0x1 ;  /* 0x000000010400781a */ /* 0x000fe20000000000 */
[----:B------:R-:W-:Y:S01]  /*6080*/  USHF.R.S32.HI UR7, URZ, 0x1f, UR8 ;  /* 0x0000001f3f077899 */ /* 0x000fe20008011408 */
[C---:B------:R-:W-:Y:S01]  /*6090*/  LOP3.LUT R11, R241.reuse, 0x7f, RZ, 0xc0, !PT ;  /* 0x0000007ff10b7812 */ /* 0x040fe200078ec0ff */
[----:B------:R-:W-:Y:S01]  /*60a0*/  UIADD3 UR13, UR5, 0x10000, URZ ;  /* 0x00010000050d7890 */ /* 0x000fe2000fffe03f */
[C---:B------:R-:W-:Y:S01]  /*60b0*/  LOP3.LUT R2, R241.reuse, 0x80, RZ, 0xc0, !PT ;  /* 0x00000080f1027812 */ /* 0x040fe200078ec0ff */
[----:B------:R-:W-:Y:S01]  /*60c0*/  IMAD.MOV.U32 R244, RZ, RZ, -0x800000 ;  /* 0xff800000fff47424 */ /* 0x000fe200078e00ff */
[----:B------:R-:W-:Y:S01]  /*60d0*/  SHF.R.S32.HI R4, RZ, 0x1f, R3 ;  /* 0x0000001fff047819 */ /* 0x000fe20000011403 */
[----:B0-----:R-:W-:Y:S01]  /*60e0*/  IMAD R18, R18, UR4, RZ ;  /* 0x0000000412127c24 */ /* 0x001fe2000f8e02ff */
[C---:B------:R-:W-:Y:S01]  /*60f0*/  LEA.HI R8, R241.reuse, 0x6c, RZ, 0x1a ;  /* 0x0000006cf1087811 */ /* 0x040fe200078fd0ff */
[----:B------:R-:W-:Y:S01]  /*6100*/  IMAD R11, R2, 0x40, R11 ;  /* 0x00000040020b7824 */ /* 0x000fe200078e020b */
[----:B------:R-:W-:Y:S01]  /*6110*/  LEA.HI R2, R241, 0xc, RZ, 0x1a ;  /* 0x0000000cf1027811 */ /* 0x000fe200078fd0ff */
[----:B------:R-:W-:Y:S01]  /*6120*/  IMAD R130, R19, 0x12, RZ ;  /* 0x0000001213827824 */ /* 0x000fe200078e02ff */
[--C-:B------:R-:W-:Y:S01]  /*6130*/  IADD3 R217, P0, P1, R217, UR10, R18.reuse ;  /* 0x0000000ad9d97c10 */ /* 0x100fe2000f91e012 */
[C---:B------:R-:W-:Y:S01]  /*6140*/  IMAD R131, R19.reuse, 0x13, RZ ;  /* 0x0000001313837824 */ /* 0x040fe200078e02ff */
[----:B------:R-:W-:Y:S01]  /*6150*/  SHF.R.S32.HI R216, RZ, 0x1f, R18 ;  /* 0x0000001fffd87819 */ /* 0x000fe20000011412 */
[----:B------:R-:W-:Y:S01]  /*6160*/  IMAD R132, R19, 0x14, RZ ;  /* 0x0000001413847824 */ /* 0x000fe200078e02ff */
[----:B------:R-:W-:Y:S01]  /*6170*/  LOP3.LUT R18, R5, R0, RZ, 0xfc, !PT ;  /* 0x0000000005127212 */ /* 0x000fe200078efcff */
[C---:B------:R-:W-:Y:S01]  /*6180*/  IMAD R133, R19.reuse, 0x15, RZ ;  /* 0x0000001513857824 */ /* 0x040fe200078e02ff */
[----:B------:R-:W-:Y:S01]  /*6190*/  SHF.R.U32.HI R0, RZ, 0x6, R241 ;  /* 0x00000006ff007819 */ /* 0x000fe200000116f1 */
[----:B------:R-:W-:Y:S01]  /*61a0*/  IMAD R134, R19, 0x16, RZ ;  /* 0x0000001613867824 */ /* 0x000fe200078e02ff */
[----:B-1----:R-:W-:Y:S01]  /*61b0*/  IADD3 R39, P2, P3, R3, UR8, R40 ;  /* 0x0000000803277c10 */ /* 0x002fe2000fb5e028 */
[----:B------:R-:W-:Y:S01]  /*61c0*/  IMAD R135, R19, 0x17, RZ ;  /* 0x0000001713877824 */ /* 0x000fe200078e02ff */
[----:B------:R-:W-:Y:S01]  /*61d0*/  SGXT.U32 R0, R0, 0x2 ;  /* 0x000000020000781a */ /* 0x000fe20000000000 */
[-C--:B--2---:R-:W-:Y:S01]  /*61e0*/  IMAD R22, R2, R43.reuse, RZ ;  /* 0x0000002b02167224 */ /* 0x084fe200078e02ff */
[----:B------:R-:W-:Y:S01]  /*61f0*/  LEA.HI R3, R241, 0x1c, RZ, 0x1a ;  /* 0x0000001cf1037811 */ /* 0x000fe200078fd0ff */
[-C--:B------:R-:W-:Y:S01]  /*6200*/  IMAD R28, R8, R43.reuse, RZ ;  /* 0x0000002b081c7224 */ /* 0x080fe200078e02ff */
[----:B------:R-:W-:Y:S01]  /*6210*/  IADD3.X R216, R7, UR11, R216, P0, P1 ;  /* 0x0000000b07d87c10 */ /* 0x000fe200087e24d8 */
[-C--:B------:R-:W-:Y:S01]  /*6220*/  IMAD R20, R0, R43.reuse, RZ ;  /* 0x0000002b00147224 */ /* 0x080fe200078e02ff */
[----:B------:R-:W-:Y:S01]  /*6230*/  LEA.HI R7, R241, 0x5c, RZ, 0x1a ;  /* 0x0000005cf1077811 */ /* 0x000fe200078fd0ff */
[-C--:B------:R-:W-:Y:S01]  /*6240*/  IMAD R23, R3, R43.reuse, RZ ;  /* 0x0000002b03177224 */ /* 0x080fe200078e02ff */
[----:B------:R-:W-:Y:S01]  /*6250*/  IADD3.X R41, R4, UR7, R41, P2, P3 ;  /* 0x0000000704297c10 */ /* 0x000fe200097e6429 */
[----:B------:R-:W-:Y:S01]  /*6260*/  IMAD R21, R43, 0x4, R20 ;  /* 0x000000042b157824 */ /* 0x000fe200078e0214 */
[----:B------:R-:W-:Y:S01]  /*6270*/  LEA.HI R9, R241, 0x7c, RZ, 0x1a ;  /* 0x0000007cf1097811 */ /* 0x000fe200078fd0ff */
[-C--:B------:R-:W-:Y:S01]  /*6280*/  IMAD R27, R7, R43.reuse, RZ ;  /* 0x0000002b071b7224 */ /* 0x080fe200078e02ff */
[----:B------:R-:W-:Y:S01]  /*6290*/  LEA.HI R4, R241, 0x2c, RZ, 0x1a ;  /* 0x0000002cf1047811 */ /* 0x000fe200078fd0ff */
[----:B------:R-:W-:Y:S01]  /*62a0*/  IMAD R2, R43, 0x4, R21 ;  /* 0x000000042b027824 */ /* 0x000fe200078e0215 */
[----:B------:R-:W-:Y:S01]  /*62b0*/  LEA.HI R5, R241, 0x3c, RZ, 0x1a ;  /* 0x0000003cf1057811 */ /* 0x000fe200078fd0ff */
[-C--:B------:R-:W-:Y:S01]  /*62c0*/  IMAD R29, R9, R43.reuse, RZ ;  /* 0x0000002b091d7224 */ /* 0x080fe200078e02ff */
[----:B------:R-:W-:Y:S01]  /*62d0*/  LEA.HI R6, R241, 0x4c, RZ, 0x1a ;  /* 0x0000004cf1067811 */ /* 0x000fe200078fd0ff */
[----:B------:R-:W-:Y:S01]  /*62e0*/  IMAD R24, R4, R43, RZ ;  /* 0x0000002b04187224 */ /* 0x000fe200078e02ff */
[----:B------:R-:W-:Y:S01]  /*62f0*/  IADD3 R7, P3, R20, R39, RZ ;  /* 0x0000002714077210 */ /* 0x000fe20007f7e0ff */
[----:B------:R-:W-:Y:S01]  /*6300*/  IMAD R25, R5, R43, RZ ;  /* 0x0000002b05197224 */ /* 0x000fe200078e02ff */
[----:B------:R-:W-:Y:S01]  /*6310*/  IADD3 R8, P2, R22, R39, RZ ;  /* 0x0000002716087210 */ /* 0x000fe20007f5e0ff */
[----:B------:R-:W-:Y:S01]  /*6320*/  IMAD R26, R6, R43, RZ ;  /* 0x0000002b061a7224 */ /* 0x000fe200078e02ff */
[----:B------:R-:W-:Y:S01]  /*6330*/  IADD3 R9, P0, R23, R39, RZ ;  /* 0x0000002717097210 */ /* 0x000fe20007f1e0ff */
[----:B------:R-:W-:Y:S01]  /*6340*/  STL [R1+0x434], R7 ;  /* 0x0004340701007387 */ /* 0x000fe20000100800 */
[----:B------:R-:W-:Y:S01]  /*6350*/  LEA.HI R10, R241, 0x8c, RZ, 0x1a ;  /* 0x0000008cf10a7811 */ /* 0x000fe200078fd0ff */
[----:B------:R-:W-:Y:S01]  /*6360*/  IMAD R3, R43, 0x8, R2 ;  /* 0x000000082b037824 */ /* 0x000fe200078e0202 */
[C---:B------:R-:W-:Y:S01]  /*6370*/  LEA.HI R12, R241.reuse, 0x9c, RZ, 0x1a ;  /* 0x0000009cf10c7811 */ /* 0x040fe200078fd0ff */
[----:B------:R0:W-:Y:S01]  /*6380*/  STL [R1+0x44c], R8 ;  /* 0x00044c0801007387 */ /* 0x0001e20000100800 */
[C---:B------:R-:W-:Y:S01]  /*6390*/  LEA.HI R13, R241.reuse, 0xbc, RZ, 0x1a ;  /* 0x000000bcf10d7811 */ /* 0x040fe200078fd0ff */
[----:B------:R-:W-:Y:S01]  /*63a0*/  IMAD R30, R10, R43, RZ ;  /* 0x0000002b0a1e7224 */ /* 0x000fe200078e02ff */
[----:B------:R-:W-:Y:S01]  /*63b0*/  IADD3 R10, P6, R26, R39, RZ ;  /* 0x000000271a0a7210 */ /* 0x000fe20007fde0ff */
[----:B------:R1:W-:Y:S01]  /*63c0*/  STL [R1+0x46c], R9 ;  /* 0x00046c0901007387 */ /* 0x0003e20000100800 */
[-C--:B------:R-:W-:Y:S01]  /*63d0*/  IMAD R31, R12, R43.reuse, RZ ;  /* 0x0000002b0c1f7224 */ /* 0x080fe200078e02ff */
[----:B------:R-:W-:Y:S01]  /*63e0*/  LEA.HI R14, R241, 0xcc, RZ, 0x1a ;  /* 0x000000ccf10e7811 */ /* 0x000fe200078fd0ff */
[----:B------:R-:W-:Y:S01]  /*63f0*/  IMAD R33, R13, R43, RZ ;  /* 0x0000002b0d217224 */ /* 0x000fe200078e02ff */
[----:B------:R-:W-:Y:S01]  /*6400*/  LEA.HI.X.SX32 R13, R23, R41, 0x1, P0 ;  /* 0x00000029170d7211 */ /* 0x000fe200000f0eff */
[----:B------:R-:W-:Y:S01]  /*6410*/  IMAD R4, R43, 0x4, R3 ;  /* 0x000000042b047824 */ /* 0x000fe200078e0203 */
[----:B0-----:R-:W-:Y:S01]  /*6420*/  IADD3 R8, P1, R24, R39, RZ ;  /* 0x0000002718087210 */ /* 0x001fe20007f3e0ff */
[----:B------:R-:W-:Y:S01]  /*6430*/  IMAD R34, R14, R43, RZ ;  /* 0x0000002b0e227224 */ /* 0x000fe200078e02ff */
[----:B------:R-:W-:Y:S01]  /*6440*/  LEA.HI R0, R241, 0xac, RZ, 0x1a ;  /* 0x000000acf1007811 */ /* 0x000fe200078fd0ff */
[----:B------:R-:W-:Y:S01]  /*6450*/  IMAD R5, R43, 0x4, R4 ;  /* 0x000000042b057824 */ /* 0x000fe200078e0204 */
[----:B-1----:R-:W-:Y:S01]  /*6460*/  IADD3 R9, P4, R25, R39, RZ ;  /* 0x0000002719097210 */ /* 0x002fe20007f9e0ff */
[----:B------:R-:W-:Y:S01]  /*6470*/  STL [R1+0x48c], R8 ;  /* 0x00048c0801007387 */ /* 0x000fe20000100800 */
[C---:B------:R-:W-:Y:S01]  /*6480*/  LEA.HI R15, R241.reuse, 0xdc, RZ, 0x1a ;  /* 0x000000dcf10f7811 */ /* 0x040fe200078fd0ff */
[-C--:B------:R-:W-:Y:S01]  /*6490*/  IMAD R32, R0, R43.reuse, RZ ;  /* 0x0000002b00207224 */ /* 0x080fe200078e02ff */
[C---:B------:R-:W-:Y:S01]  /*64a0*/  LEA.HI R16, R241.reuse, 0xec, RZ, 0x1a ;  /* 0x000000ecf1107811 */ /* 0x040fe200078fd0ff */
[----:B------:R0:W-:Y:S01]  /*64b0*/  STL [R1+0x4ac], R9 ;  /* 0x0004ac0901007387 */ /* 0x0001e20000100800 */
[----:B------:R-:W-:Y:S01]  /*64c0*/  LEA.HI R17, R241, 0xfc, RZ, 0x1a ;  /* 0x000000fcf1117811 */ /* 0x000fe200078fd0ff */
[----:B------:R-:W-:Y:S01]  /*64d0*/  IMAD R35, R15, R43, RZ ;  /* 0x0000002b0f237224 */ /* 0x000fe200078e02ff */
[----:B------:R-:W-:Y:S01]  /*64e0*/  LEA.HI.X.SX32 R15, R26, R41, 0x1, P6 ;  /* 0x000000291a0f7211 */ /* 0x000fe200030f0eff */
[----:B------:R1:W-:Y:S01]  /*64f0*/  STL [R1+0x4cc], R10 ;  /* 0x0004cc0a01007387 */ /* 0x0003e20000100800 */
[-C--:B------:R-:W-:Y:S01]  /*6500*/  IMAD R36, R16, R43.reuse, RZ ;  /* 0x0000002b10247224 */ /* 0x080fe200078e02ff */
[----:B------:R-:W-:Y:S01]  /*6510*/  USHF.R.U32.HI UR13, URZ, 0x4, UR13 ;  /* 0x000000043f0d7899 */ /* 0x000fe2000801160d */
[----:B------:R-:W-:Y:S01]  /*6520*/  IMAD R37, R17, R43, RZ ;  /* 0x0000002b11257224 */ /* 0x000fe200078e02ff */
[----:B------:R-:W-:Y:S01]  /*6530*/  UMOV UR7, URZ ;  /* 0x0000003f00077c82 */ /* 0x000fe20008000000 */
[----:B------:R-:W-:Y:S01]  /*6540*/  IMAD R0, R43, 0x8, R5 ;  /* 0x000000082b007824 */ /* 0x000fe200078e0205 */
[----:B0-----:R-:W-:Y:S01]  /*6550*/  IADD3 R9, P5, R27, R39, RZ ;  /* 0x000000271b097210 */ /* 0x001fe20007fbe0ff */
[----:B------:R-:W-:Y:S01]  /*6560*/  IMAD R136, R19, 0x18, RZ ;  /* 0x0000001813887824 */ /* 0x000fe200078e02ff */
[----:B------:R-:W-:Y:S01]  /*6570*/  USGXT.U32 UR14, UR13, 0xe ;  /* 0x0000000e0d0e789a */ /* 0x000fe20008000000 */
[C---:B------:R-:W-:Y:S01]  /*6580*/  IMAD R6, R43.reuse, 0x4, R0 ;  /* 0x000000042b067824 */ /* 0x040fe200078e0200 */
[----:B-1----:R-:W-:Y:S01]  /*6590*/  LEA.HI.X.SX32 R10, R20, R41, 0x1, P3 ;  /* 0x00000029140a7211 */ /* 0x002fe200018f0eff */
[----:B------:R0:W-:Y:S01]  /*65a0*/  STL [R1+0x4ec], R9 ;  /* 0x0004ec0901007387 */ /* 0x0001e20000100800 */
[----:B------:R-:W-:Y:S01]  /*65b0*/  IADD3 R12, P3, R28, R39, RZ ;  /* 0x000000271c0c7210 */ /* 0x000fe20007f7e0ff */
[----:B------:R-:W-:Y:S01]  /*65c0*/  IMAD R7, R43, 0x4, R6 ;  /* 0x000000042b077824 */ /* 0x000fe200078e0206 */
[----:B------:R-:W-:Y:S01]  /*65d0*/  UIADD3 UR22, UP0, UR14, 0x2, URZ ;  /* 0x000000020e167890 */ /* 0x000fe2000ff1e03f */
[----:B------:R1:W-:Y:S01]  /*65e0*/  STL [R1+0x430], R10 ;  /* 0x0004300a01007387 */ /* 0x0003e20000100800 */
[----:B------:R-:W-:Y:S01]  /*65f0*/  IMAD R137, R19, 0x19, RZ ;  /* 0x0000001913897824 */ /* 0x000fe200078e02ff */
[----:B------:R-:W-:Y:S01]  /*6600*/  UMOV UR10, 0xfffffffe ;  /* 0xfffffffe000a7882 */ /* 0x000fe20000000000 */
[----:B------:R-:W-:Y:S01]  /*6610*/  IMAD R8, R43, 0x8, R7 ;  /* 0x000000082b087824 */ /* 0x000fe200078e0207 */
[----:B------:R2:W-:Y:S01]  /*6620*/  STL [R1+0x50c], R12 ;  /* 0x00050c0c01007387 */ /* 0x0005e20000100800 */
[----:B------:R-:W-:Y:S01]  /*6630*/  IMAD R138, R19, 0x1a, RZ ;  /* 0x0000001a138a7824 */ /* 0x000fe200078e02ff */
[----:B------:R-:W-:Y:S01]  /*6640*/  UIADD3.X UR23, UR7, 0x40000040, URZ, UP0, !UPT ;  /* 0x4000004007177890 */ /* 0x000fe200087fe43f */
[----:B0-----:R-:W-:Y:S01]  /*6650*/  IMAD R9, R43, 0x4, R8 ;  /* 0x000000042b097824 */ /* 0x001fe200078e0208 */
[----:B------:R-:W-:Y:S01]  /*6660*/  UMOV UR11, 0x7fffffdf ;  /* 0x7fffffdf000b7882 */ /* 0x000fe20000000000 */
[C---:B------:R-:W-:Y:S01]  /*6670*/  IMAD R139, R19.reuse, 0x1b, RZ ;  /* 0x0000001b138b7824 */ /* 0x040fe200078e02ff */
[----:B-1----:R-:W-:Y:S01]  /*6680*/  LEA.HI.X.SX32 R10, R22, R41, 0x1, P2 ;  /* 0x00000029160a7211 */ /* 0x002fe200010f0eff */
[C---:B------:R-:W-:Y:S01]  /*6690*/  IMAD R140, R19.reuse, 0x1c, RZ ;  /* 0x0000001c138c7824 */ /* 0x040fe200078e02ff */
[----:B------:R-:W-:Y:S01]  /*66a0*/  CS2R R44, SRZ ;  /* 0x00000000002c7805 */ /* 0x000fe2000001ff00 */
[----:B------:R-:W-:Y:S01]  /*66b0*/  IMAD R141, R19, 0x1d, RZ ;  /* 0x0000001d138d7824 */ /* 0x000fe200078e02ff */
[----:B--2---:R-:W-:Y:S01]  /*66c0*/  IADD3 R12, P2, R29, R39, RZ ;  /* 0x000000271d0c7210 */ /* 0x004fe20007f5e0ff */
[----:B------:R0:W-:Y:S01]  /*66d0*/  STL [R1+0x448], R10 ;  /* 0x0004480a01007387 */ /* 0x0001e20000100800 */
[----:B------:R-:W-:Y:S01]  /*66e0*/  IMAD R142, R19, 0x1e, RZ ;  /* 0x0000001e138e7824 */ /* 0x000fe200078e02ff */
[----:B------:R-:W-:-:S02]  /*66f0*/  CS2R R46, SRZ ;  /* 0x00000000002e7805 */ /* 0x000fc4000001ff00 */
[----:B------:R-:W-:Y:S01]  /*6700*/  LEA.HI.X.SX32 R17, R29, R41, 0x1, P2 ;  /* 0x000000291d117211 */ /* 0x000fe200010f0eff */
[----:B------:R1:W-:Y:S01]  /*6710*/  STL [R1+0x52c], R12 ;  /* 0x00052c0c01007387 */ /* 0x0003e20000100800 */
[C---:B------:R-:W-:Y:S01]  /*6720*/  IMAD R143, R19.reuse, 0x1f, RZ ;  /* 0x0000001f138f7824 */ /* 0x040fe200078e02ff */
[----:B------:R-:W-:Y:S01]  /*6730*/  CS2R R48, SRZ ;  /* 0x0000000000307805 */ /* 0x000fe2000001ff00 */
[C---:B------:R-:W-:Y:S01]  /*6740*/  IMAD.SHL.U32 R144, R19.reuse, 0x20, RZ ;  /* 0x0000002013907824 */ /* 0x040fe200078e00ff */
[----:B------:R2:W-:Y:S01]  /*6750*/  STL [R1+0x468], R13 ;  /* 0x0004680d01007387 */ /* 0x0005e20000100800 */
[----:B------:R-:W-:Y:S01]  /*6760*/  IMAD R145, R19, 0x21, RZ ;  /* 0x0000002113917824 */ /* 0x000fe200078e02ff */
[----:B------:R-:W-:Y:S01]  /*6770*/  CS2R R50, SRZ ;  /* 0x0000000000327805 */ /* 0x000fe2000001ff00 */
[----:B0-----:R-:W-:Y:S01]  /*6780*/  IMAD R10, R43, 0x4, R9 ;  /* 0x000000042b0a7824 */ /* 0x001fe200078e0209 */
[----:B------:R-:W-:Y:S01]  /*6790*/  CS2R R52, SRZ ;  /* 0x0000000000347805 */ /* 0x000fe2000001ff00 */
[C---:B------:R-:W-:Y:S01]  /*67a0*/  IMAD R146, R19.reuse, 0x22, RZ ;  /* 0x0000002213927824 */ /* 0x040fe200078e02ff */
[----:B-1----:R-:W-:Y:S01]  /*67b0*/  IADD3 R12, P0, R30, R39, RZ ;  /* 0x000000271e0c7210 */ /* 0x002fe20007f1e0ff */
[C---:B------:R-:W-:Y:S01]  /*67c0*/  IMAD R147, R19.reuse, 0x23, RZ ;  /* 0x0000002313937824 */ /* 0x040fe200078e02ff */
[----:B------:R-:W-:Y:S01]  /*67d0*/  CS2R R54, SRZ ;  /* 0x0000000000367805 */ /* 0x000fe2000001ff00 */
[----:B------:R-:W-:Y:S01]  /*67e0*/  IMAD R148, R19, 0x24, RZ ;  /* 0x0000002413947824 */ /* 0x000fe200078e02ff */
[----:B--2---:R-:W-:Y:S01]  /*67f0*/  LEA.HI.X.SX32 R13, R24, R41, 0x1, P1 ;  /* 0x00000029180d7211 */ /* 0x004fe200008f0eff */
[----:B------:R0:W-:Y:S01]  /*6800*/  STL [R1+0x54c], R12 ;  /* 0x00054c0c01007387 */ /* 0x0001e20000100800 */
[----:B------:R-:W-:Y:S01]  /*6810*/  IADD3 R14, P1, R31, R39, RZ ;  /* 0x000000271f0e7210 */ /* 0x000fe20007f3e0ff */
[C---:B------:R-:W-:Y:S01]  /*6820*/  IMAD R149, R19.reuse, 0x25, RZ ;  /* 0x0000002513957824 */ /* 0x040fe200078e02ff */
[----:B------:R-:W-:Y:S01]  /*6830*/  CS2R R56, SRZ ;  /* 0x0000000000387805 */ /* 0x000fe2000001ff00 */
[----:B------:R1:W-:Y:S01]  /*6840*/  STL [R1+0x488], R13 ;  /* 0x0004880d01007387 */ /* 0x0003e20000100800 */
[C---:B------:R-:W-:Y:S01]  /*6850*/  IMAD R150, R19.reuse, 0x26, RZ ;  /* 0x0000002613967824 */ /* 0x040fe200078e02ff */
[----:B------:R-:W-:Y:S01]  /*6860*/  CS2R R58, SRZ ;  /* 0x00000000003a7805 */ /* 0x000fe2000001ff00 */
[C---:B------:R-:W-:Y:S01]  /*6870*/  IMAD R151, R19.reuse, 0x27, RZ ;  /* 0x0000002713977824 */ /* 0x040fe200078e02ff */
[----:B------:R2:W-:Y:S01]  /*6880*/  STL [R1+0x56c], R14 ;  /* 0x00056c0e01007387 */ /* 0x0005e20000100800 */
[----:B------:R-:W-:Y:S01]  /*6890*/  IMAD R152, R19, 0x28, RZ ;  /* 0x0000002813987824 */ /* 0x000fe200078e02ff */
[----:B------:R-:W-:Y:S01]  /*68a0*/  CS2R R60, SRZ ;  /* 0x00000000003c7805 */ /* 0x000fe2000001ff00 */
[----:B0-----:R-:W-:Y:S01]  /*68b0*/  IMAD R12, R43, 0x8, R10 ;  /* 0x000000082b0c7824 */ /* 0x001fe200078e020a */
[----:B------:R-:W-:Y:S01]  /*68c0*/  CS2R R62, SRZ ;  /* 0x00000000003e7805 */ /* 0x000fe2000001ff00 */
[----:B------:R-:W-:Y:S01]  /*68d0*/  IMAD R153, R19, 0x29, RZ ;  /* 0x0000002913997824 */ /* 0x000fe200078e02ff */
[----:B-1----:R-:W-:Y:S01]  /*68e0*/  LEA.HI.X.SX32 R13, R25, R41, 0x1, P4 ;  /* 0x00000029190d7211 */ /* 0x002fe200020f0eff */
[C---:B------:R-:W-:Y:S01]  /*68f0*/  IMAD R154, R19.reuse, 0x2a, RZ ;  /* 0x0000002a139a7824 */ /* 0x040fe200078e02ff */
[----:B------:R-:W-:Y:S01]  /*6900*/  CS2R R64, SRZ ;  /* 0x0000000000407805 */ /* 0x000fe2000001ff00 */
[C---:B------:R-:W-:Y:S01]  /*6910*/  IMAD R155, R19.reuse, 0x2b, RZ ;  /* 0x0000002b139b7824 */ /* 0x040fe200078e02ff */
[-C--:B--2---:R-:W-:Y:S01]  /*6920*/  IADD3 R14, P4, R32, R39.reuse, RZ ;  /* 0x00000027200e7210 */ /* 0x084fe20007f9e0ff */
[----:B------:R0:W-:Y:S01]  /*6930*/  STL [R1+0x4a8], R13 ;  /* 0x0004a80d01007387 */ /* 0x0001e20000100800 */
[C---:B------:R-:W-:Y:S01]  /*6940*/  IMAD R156, R19.reuse, 0x2c, RZ ;  /* 0x0000002c139c7824 */ /* 0x040fe200078e02ff */
[----:B------:R-:W-:Y:S01]  /*6950*/  CS2R R66, SRZ ;  /* 0x0000000000427805 */ /* 0x000fe2000001ff00 */
[C---:B------:R-:W-:Y:S01]  /*6960*/  IMAD R157, R19.reuse, 0x2d, RZ ;  /* 0x0000002d139d7824 */ /* 0x040fe200078e02ff */
        /* <DEDUP_REMOVED lines=10> */
[----:B-1----:R-:W-:Y:S01]  /*6a10*/  IADD3 R14, P6, R33, R39, RZ ;  /* 0x00000027210e7210 */ /* 0x002fe20007fde0ff */
[C---:B------:R-:W-:Y:S01]  /*6a20*/  IMAD R162, R19.reuse, 0x32, RZ ;  /* 0x0000003213a27824 */ /* 0x040fe200078e02ff */
[----:B------:R-:W-:Y:S01]  /*6a30*/  CS2R R74, SRZ ;  /* 0x00000000004a7805 */ /* 0x000fe2000001ff00 */
[----:B------:R-:W-:Y:S01]  /*6a40*/  IMAD R163, R19, 0x33, RZ ;  /* 0x0000003313a37824 */ /* 0x000fe200078e02ff */
[----:B--2---:R-:W-:Y:S01]  /*6a50*/  LEA.HI.X.SX32 R15, R27, R41, 0x1, P5 ;  /* 0x000000291b0f7211 */ /* 0x004fe200028f0eff */
[----:B------:R0:W-:Y:S01]  /*6a60*/  STL [R1+0x5ac], R14 ;  /* 0x0005ac0e01007387 */ /* 0x0001e20000100800 */
[----:B------:R-:W-:Y:S01]  /*6a70*/  IADD3 R16, P5, R34, R39, RZ ;  /* 0x0000002722107210 */ /* 0x000fe20007fbe0ff */
[----:B------:R-:W-:Y:S01]  /*6a80*/  IMAD R164, R19, 0x34, RZ ;  /* 0x0000003413a47824 */ /* 0x000fe200078e02ff */
[-C--:B------:R-:W-:Y:S01]  /*6a90*/  LEA.HI.X.SX32 R22, R33, R41.reuse, 0x1, P6 ;  /* 0x0000002921167211 */ /* 0x080fe200030f0eff */
        /* <DEDUP_REMOVED lines=29> */
[----:B-1----:R-:W-:-:S02]  /*6c70*/  IADD3 R16, P2, R36, R39, RZ ;  /* 0x0000002724107210 */ /* 0x002fc40007f5e0ff */
[----:B------:R-:W-:Y:S02]  /*6c80*/  CS2R R88, SRZ ;  /* 0x0000000000587805 */ /* 0x000fe4000001ff00 */
[----:B------:R-:W-:Y:S02]  /*6c90*/  CS2R R90, SRZ ;  /* 0x00000000005a7805 */ /* 0x000fe4000001ff00 */
[----:B------:R-:W-:Y:S02]  /*6ca0*/  CS2R R92, SRZ ;  /* 0x00000000005c7805 */ /* 0x000fe4000001ff00 */
[----:B--2---:R-:W-:Y:S01]  /*6cb0*/  LEA.HI.X.SX32 R17, R30, R41, 0x1, P0 ;  /* 0x000000291e117211 */ /* 0x004fe200000f0eff */
[----:B------:R0:W-:Y:S01]  /*6cc0*/  STL [R1+0x60c], R16 ;  /* 0x00060c1001007387 */ /* 0x0001e20000100800 */
[----:B------:R-:W-:Y:S02]  /*6cd0*/  IADD3 R20, P0, R37, R39, RZ ;  /* 0x0000002725147210 */ /* 0x000fe40007f1e0ff */
[----:B------:R-:W-:-:S02]  /*6ce0*/  CS2R R94, SRZ ;  /* 0x00000000005e7805 */ /* 0x000fc4000001ff00 */
[----:B------:R-:W-:Y:S01]  /*6cf0*/  LEA.HI.X.SX32 R24, R36, R41, 0x1, P2 ;  /* 0x0000002924187211 */ /* 0x000fe200010f0eff */
[----:B------:R1:W-:Y:S01]  /*6d00*/  STL [R1+0x548], R17 ;  /* 0x0005481101007387 */ /* 0x0003e20000100800 */
[----:B------:R-:W-:Y:S02]  /*6d10*/  CS2R R96, SRZ ;  /* 0x0000000000607805 */ /* 0x000fe4000001ff00 */
[----:B------:R-:W-:Y:S02]  /*6d20*/  CS2R R98, SRZ ;  /* 0x0000000000627805 */ /* 0x000fe4000001ff00 */
[----:B------:R-:W-:Y:S01]  /*6d30*/  CS2R R100, SRZ ;  /* 0x0000000000647805 */ /* 0x000fe2000001ff00 */
[----:B------:R2:W-:Y:S01]  /*6d40*/  STL [R1+0x62c], R20 ;  /* 0x00062c1401007387 */ /* 0x0005e20000100800 */
[----:B------:R-:W-:Y:S01]  /*6d50*/  CS2R R102, SRZ ;  /* 0x0000000000667805 */ /* 0x000fe2000001ff00 */
[----:B0-----:R-:W-:Y:S01]  /*6d60*/  IMAD R16, R43, 0x4, R15 ;  /* 0x000000042b107824 */ /* 0x001fe200078e020f */
[----:B------:R-:W-:-:S02]  /*6d70*/  CS2R R104, SRZ ;  /* 0x0000000000687805 */ /* 0x000fc4000001ff00 */
[----:B------:R-:W-:Y:S02]  /*6d80*/  CS2R R106, SRZ ;  /* 0x00000000006a7805 */ /* 0x000fe4000001ff00 */
[----:B------:R-:W-:Y:S02]  /*6d90*/  CS2R R108, SRZ ;  /* 0x00000000006c7805 */ /* 0x000fe4000001ff00 */
[----:B-1----:R-:W-:Y:S02]  /*6da0*/  LEA.HI.X.SX32 R17, R31, R41, 0x1, P1 ;  /* 0x000000291f117211 */ /* 0x002fe400008f0eff */
[----:B------:R-:W-:Y:S02]  /*6db0*/  CS2R R30, SRZ ;  /* 0x00000000001e7805 */ /* 0x000fe4000001ff00 */
[----:B------:R-:W-:Y:S02]  /*6dc0*/  CS2R R110, SRZ ;  /* 0x00000000006e7805 */ /* 0x000fe4000001ff00 */
[----:B------:R-:W-:-:S02]  /*6dd0*/  CS2R R112, SRZ ;  /* 0x0000000000707805 */ /* 0x000fc4000001ff00 */
[----:B--2---:R-:W-:Y:S01]  /*6de0*/  LEA.HI.X.SX32 R20, R32, R41, 0x1, P4 ;  /* 0x0000002920147211 */ /* 0x004fe200020f0eff */
[----:B------:R0:W-:Y:S01]  /*6df0*/  STL [R1+0x568], R17 ;  /* 0x0005681101007387 */ /* 0x0001e20000100800 */
[----:B------:R-:W-:Y:S02]  /*6e00*/  CS2R R32, SRZ ;  /* 0x0000000000207805 */ /* 0x000fe4000001ff00 */
[----:B------:R-:W-:Y:S02]  /*6e10*/  CS2R R114, SRZ ;  /* 0x0000000000727805 */ /* 0x000fe4000001ff00 */
[----:B------:R-:W-:Y:S01]  /*6e20*/  CS2R R116, SRZ ;  /* 0x0000000000747805 */ /* 0x000fe2000001ff00 */
[----:B------:R1:W-:Y:S01]  /*6e30*/  STL [R1+0x588], R20 ;  /* 0x0005881401007387 */ /* 0x0003e20000100800 */
[----:B------:R-:W-:Y:S02]  /*6e40*/  CS2R R118, SRZ ;  /* 0x0000000000767805 */ /* 0x000fe4000001ff00 */
[----:B------:R-:W-:-:S02]  /*6e50*/  CS2R R120, SRZ ;  /* 0x0000000000787805 */ /* 0x000fc4000001ff00 */
[----:B------:R-:W-:Y:S01]  /*6e60*/  CS2R R122, SRZ ;  /* 0x00000000007a7805 */ /* 0x000fe2000001ff00 */
[----:B------:R2:W-:Y:S01]  /*6e70*/  STL [R1+0x5a8], R22 ;  /* 0x0005a81601007387 */ /* 0x0005e20000100800 */
[----:B------:R-:W-:Y:S01]  /*6e80*/  CS2R R124, SRZ ;  /* 0x00000000007c7805 */ /* 0x000fe2000001ff00 */
[----:B0-----:R-:W-:Y:S01]  /*6e90*/  IMAD R17, R43, 0x4, R16 ;  /* 0x000000042b117824 */ /* 0x001fe200078e0210 */
[----:B------:R-:W-:Y:S02]  /*6ea0*/  CS2R R126, SRZ ;  /* 0x00000000007e7805 */ /* 0x000fe4000001ff00 */
[----:B------:R-:W-:Y:S01]  /*6eb0*/  CS2R R128, SRZ ;  /* 0x0000000000807805 */ /* 0x000fe2000001ff00 */
[----:B------:R-:W-:Y:S01]  /*6ec0*/  UMOV UR15, URZ ;  /* 0x0000003f000f7c82 */ /* 0x000fe20008000000 */
[----:B-1----:R-:W-:Y:S02]  /*6ed0*/  LEA.HI.X.SX32 R20, R34, R41, 0x1, P5 ;  /* 0x0000002922147211 */ /* 0x002fe400028f0eff */
[----:B------:R-:W-:Y:S01]  /*6ee0*/  CS2R R34, SRZ ;  /* 0x0000000000227805 */ /* 0x000fe2000001ff00 */
[----:B------:R-:W-:Y:S01]  /*6ef0*/  UIADD3.64 UR10, UR14, -UR10, URZ ;  /* 0x8000000a0e0a7297 */ /* 0x000fe2000fffe03f */
[----:B--2---:R-:W-:Y:S01]  /*6f00*/  IADD3 R22, P1, R21, R39, RZ ;  /* 0x0000002715167210 */ /* 0x004fe20007f3e0ff */
[----:B------:R0:W-:Y:S01]  /*6f10*/  STL [R1+0x5c8], R20 ;  /* 0x0005c81401007387 */ /* 0x0001e20000100800 */
[----:B------:R-:W-:Y:S01]  /*6f20*/  UMOV UR12, URZ ;  /* 0x0000003f000c7c82 */ /* 0x000fe20008000000 */
[----:B------:R-:W-:Y:S01]  /*6f30*/  UMOV UR8, URZ ;  /* 0x0000003f00087c82 */ /* 0x000fe20008000000 */
[----:B------:R-:W-:Y:S01]  /*6f40*/  UIADD3.64 UR26, UR22, 0x2, URZ ;  /* 0x00000002161a7897 */ /* 0x000fe2000fffe03f */
[----:B------:R1:W-:Y:S01]  /*6f50*/  STL [R1+0x5e8], R23 ;  /* 0x0005e81701007387 */ /* 0x0003e20000100800 */
[----:B------:R-:W-:-:S02]  /*6f60*/  UIADD3.64 UR30, UR22, 0x4, URZ ;  /* 0x00000004161e7897 */ /* 0x000fc4000fffe03f */
[----:B------:R-:W-:Y:S01]  /*6f70*/  UIADD3.64 UR34, UR22, 0x1fe, URZ ;  /* 0x000001fe16227897 */ /* 0x000fe2000fffe03f */
[----:B------:R2:W-:Y:S01]  /*6f80*/  STL [R1+0x43c], R22 ;  /* 0x00043c1601007387 */ /* 0x0005e20000100800 */
[----:B------:R-:W-:Y:S01]  /*6f90*/  UIADD3.64 UR38, UR22, 0x200, URZ ;  /* 0x0000020016267897 */ /* 0x000fe2000fffe03f */
[----:B0-----:R-:W-:Y:S01]  /*6fa0*/  IMAD R20, R43, 0x8, R17 ;  /* 0x000000082b147824 */ /* 0x001fe200078e0211 */
[----:B------:R-:W-:Y:S01]  /*6fb0*/  UIADD3.64 UR42, UR22, 0x202, URZ ;  /* 0x00000202162a7897 */ /* 0x000fe2000fffe03f */
[----:B------:R0:W-:Y:S01]  /*6fc0*/  STL [R1+0x608], R24 ;  /* 0x0006081801007387 */ /* 0x0001e20000100800 */
[----:B------:R-:W-:Y:S01]  /*6fd0*/  UIADD3.64 UR46, UR22, 0x204, URZ ;  /* 0x00000204162e7897 */ /* 0x000fe2000fffe03f */
[-C--:B-1----:R-:W-:Y:S01]  /*6fe0*/  LEA.HI.X.SX32 R23, R21, R41.reuse, 0x1, P1 ;  /* 0x0000002915177211 */ /* 0x082fe200008f0eff */
[----:B------:R-:W-:Y:S01]  /*6ff0*/  IMAD R21, R43, 0x4, R20 ;  /* 0x000000042b157824 */ /* 0x000fe200078e0214 */
[----:B------:R-:W-:Y:S01]  /*7000*/  ULDC UR7, c[0x0][0x238] ;  /* 0x00008e0000077ab9 */ /* 0x000fe20000000800 */
[----:B------:R-:W-:Y:S01]  /*7010*/  UMOV UR18, UR14 ;  /* 0x0000000e00127c82 */ /* 0x000fe20008000000 */
[----:B--2---:R-:W-:-:S02]  /*7020*/  LEA.HI.X.SX32 R22, R37, R41, 0x1, P0 ;  /* 0x0000002925167211 */ /* 0x004fc400000f0eff */
[----:B------:R-:W-:Y:S01]  /*7030*/  CS2R R36, SRZ ;  /* 0x0000000000247805 */ /* 0x000fe2000001ff00 */
[----:B------:R-:W-:Y:S01]  /*7040*/  UMOV UR19, 0x40000040 ;  /* 0x4000004000137882 */ /* 0x000fe20000000000 */
[----:B------:R-:W-:Y:S01]  /*7050*/  UMOV UR15, 0x80000020 ;  /* 0x80000020000f7882 */ /* 0x000fe20000000000 */
[C---:B0-----:R-:W-:Y:S01]  /*7060*/  IADD3 R24, P1, R3.reuse, R39, RZ ;  /* 0x0000002703187210 */ /* 0x041fe20007f3e0ff */
[----:B------:R0:W-:Y:S03]  /*7070*/  STL [R1+0x628], R22 ;  /* 0x0006281601007387 */ /* 0x0001e60000100800 */
[----:B------:R-:W-:Y:S01]  /*7080*/  LEA.HI.X.SX32 R3, R3, R41, 0x1, P1 ;  /* 0x0000002903037211 */ /* 0x000fe200008f0eff */
[----:B------:R1:W-:Y:S01]  /*7090*/  STL [R1+0x438], R23 ;  /* 0x0004381701007387 */ /* 0x0003e20000100800 */
[-C--:B0-----:R-:W-:Y:S02]  /*70a0*/  IADD3 R22, P0, R2, R39.reuse, RZ ;  /* 0x0000002702167210 */ /* 0x081fe40007f1e0ff */
[----:B-1----:R-:W-:-:S03]  /*70b0*/  IADD3 R23, P2, R4, R39, RZ ;  /* 0x0000002704177210 */ /* 0x002fc60007f5e0ff */
[----:B------:R0:W-:Y:S01]  /*70c0*/  STL [R1+0x444], R22 ;  /* 0x0004441601007387 */ /* 0x0001e20000100800 */
[-C--:B------:R-:W-:Y:S02]  /*70d0*/  LEA.HI.X.SX32 R2, R2, R41.reuse, 0x1, P0 ;  /* 0x0000002902027211 */ /* 0x080fe400000f0eff */
[----:B------:R-:W-:Y:S01]  /*70e0*/  LEA.HI.X.SX32 R4, R4, R41, 0x1, P2 ;  /* 0x0000002904047211 */ /* 0x000fe200010f0eff */
[----:B------:R1:W-:Y:S04]  /*70f0*/  STL [R1+0x454], R24 ;  /* 0x0004541801007387 */ /* 0x0003e80000100800 */
[----:B------:R2:W-:Y:S01]  /*7100*/  STL [R1+0x45c], R23 ;  /* 0x00045c1701007387 */ /* 0x0005e20000100800 */
[----:B0-----:R-:W-:-:S03]  /*7110*/  IMAD R22, R43, 0x4, R21 ;  /* 0x000000042b167824 */ /* 0x001fc600078e0215 */
[----:B------:R0:W-:Y:S01]  /*7120*/  STL [R1+0x440], R2 ;  /* 0x0004400201007387 */ /* 0x0001e20000100800 */
[----:B-1----:R-:W-:-:S03]  /*7130*/  CS2R R24, SRZ ;  /* 0x0000000000187805 */ /* 0x002fc6000001ff00 */
[----:B------:R1:W-:Y:S01]  /*7140*/  STL [R1+0x450], R3 ;  /* 0x0004500301007387 */ /* 0x0003e20000100800 */
[----:B--2---:R-:W-:-:S03]  /*7150*/  IADD3 R23, P1, R0, R39, RZ ;  /* 0x0000002700177210 */ /* 0x004fc60007f3e0ff */
[----:B------:R2:W-:Y:S01]  /*7160*/  STL [R1+0x458], R4 ;  /* 0x0004580401007387 */ /* 0x0005e20000100800 */
[----:B0-----:R-:W-:Y:S01]  /*7170*/  IMAD R2, R43, 0x8, R22 ;  /* 0x000000082b027824 */ /* 0x001fe200078e0216 */
[-C--:B-1----:R-:W-:Y:S02]  /*7180*/  IADD3 R3, P0, R5, R39.reuse, RZ ;  /* 0x0000002705037210 */ /* 0x082fe40007f1e0ff */
[----:B--2---:R-:W-:-:S03]  /*7190*/  IADD3 R4, P2, R6, R39, RZ ;  /* 0x0000002706047210 */ /* 0x004fc60007f5e0ff */
[----:B------:R0:W-:Y:S04]  /*71a0*/  STL [R1+0x464], R3 ;  /* 0x0004640301007387 */ /* 0x0001e80000100800 */
[----:B------:R1:W-:Y:S04]  /*71b0*/  STL [R1+0x474], R23 ;  /* 0x0004741701007387 */ /* 0x0003e80000100800 */
[----:B------:R2:W-:Y:S01]  /*71c0*/  STL [R1+0x47c], R4 ;  /* 0x00047c0401007387 */ /* 0x0005e20000100800 */
[----:B0-----:R-:W-:Y:S01]  /*71d0*/  IMAD R3, R43, 0x4, R2 ;  /* 0x000000042b037824 */ /* 0x001fe200078e0202 */
[----:B-1----:R-:W-:-:S02]  /*71e0*/  LEA.HI.X.SX32 R23, R5, R41, 0x1, P0 ;  /* 0x0000002905177211 */ /* 0x002fc400000f0eff */
[-C--:B------:R-:W-:Y:S02]  /*71f0*/  LEA.HI.X.SX32 R5, R6, R41.reuse, 0x1, P2 ;  /* 0x0000002906057211 */ /* 0x080fe400010f0eff */
[----:B--2---:R-:W-:Y:S01]  /*7200*/  LEA.HI.X.SX32 R4, R0, R41, 0x1, P1 ;  /* 0x0000002900047211 */ /* 0x004fe200008f0eff */
[----:B------:R0:W-:Y:S01]  /*7210*/  STL [R1+0x460], R23 ;  /* 0x0004601701007387 */ /* 0x0001e20000100800 */
[-C--:B------:R-:W-:Y:S01]  /*7220*/  IADD3 R6, P2, R9, R39.reuse, RZ ;  /* 0x0000002709067210 */ /* 0x080fe20007f5e0ff */
[----:B------:R-:W-:Y:S02]  /*7230*/  IMAD R0, R43, 0x4, R3 ;  /* 0x000000042b007824 */ /* 0x000fe400078e0203 */
[----:B------:R1:W-:Y:S04]  /*7240*/  STL [R1+0x470], R4 ;  /* 0x0004700401007387 */ /* 0x0003e80000100800 */
[----:B------:R2:W-:Y:S01]  /*7250*/  STL [R1+0x478], R5 ;  /* 0x0004780501007387 */ /* 0x0005e20000100800 */
[----:B0-----:R-:W-:Y:S01]  /*7260*/  IMAD R23, R19, 0x11, RZ ;  /* 0x0000001113177824 */ /* 0x001fe200078e02ff */
[----:B-1----:R-:W-:-:S02]  /*7270*/  IADD3 R4, P0, R7, R39, RZ ;  /* 0x0000002707047210 */ /* 0x002fc40007f1e0ff */
        /* <DEDUP_REMOVED lines=9> */
[----:B------:R-:W-:-:S03]  /*7310*/  IADD3 R8, P2, R13, R39, RZ ;  /* 0x000000270d087210 */ /* 0x000fc60007f5e0ff */
[----:B------:R1:W-:Y:S01]  /*7320*/  STL [R1+0x490], R6 ;  /* 0x0004900601007387 */ /* 0x0003e20000100800 */
[----:B------:R-:W-:-:S03]  /*7330*/  LEA.HI.X.SX32 R9, R13, R41, 0x1, P2 ;  /* 0x000000290d097211 */ /* 0x000fc600010f0eff */
        /* <DEDUP_REMOVED lines=9> */
[----:B------:R-:W-:Y:S02]  /*73d0*/  IADD3 R10, P2, R16, R39, RZ ;  /* 0x00000027100a7210 */ /* 0x000fe40007f5e0ff */
[-C--:B--2---:R-:W-:Y:S01]  /*73e0*/  LEA.HI.X.SX32 R8, R12, R41.reuse, 0x1, P1 ;  /* 0x000000290c087211 */ /* 0x084fe200008f0eff */
[----:B------:R0:W-:Y:S01]  /*73f0*/  STL [R1+0x4a0], R7 ;  /* 0x0004a00701007387 */ /* 0x0001e20000100800 */
[----:B------:R-:W-:Y:S02]  /*7400*/  LEA.HI.X.SX32 R12, R16, R41, 0x1, P2 ;  /* 0x00000029100c7211 */ /* 0x000fe400010f0eff */
[-C--:B------:R-:W-:Y:S01]  /*7410*/  IADD3 R13, P2, R21, R39.reuse, RZ ;  /* 0x00000027150d7210 */ /* 0x080fe20007f5e0ff */
[----:B------:R1:W-:Y:S04]  /*7420*/  STL [R1+0x4b0], R8 ;  /* 0x0004b00801007387 */ /* 0x0003e80000100800 */
[----:B------:R2:W-:Y:S01]  /*7430*/  STL [R1+0x4b8], R9 ;  /* 0x0004b80901007387 */ /* 0x0005e20000100800 */
[----:B0-----:R-:W-:Y:S01]  /*7440*/  IMAD R7, R43, 0x8, R6 ;  /* 0x000000082b077824 */ /* 0x001fe200078e0206 */
[----:B-1----:R-:W-:-:S02]  /*7450*/  IADD3 R8, P0, R14, R39, RZ ;  /* 0x000000270e087210 */ /* 0x002fc40007f1e0ff */
[----:B--2---:R-:W-:-:S03]  /*7460*/  IADD3 R9, P1, R15, R39, RZ ;  /* 0x000000270f097210 */ /* 0x004fc60007f3e0ff */
[----:B------:R0:W-:Y:S04]  /*7470*/  STL [R1+0x4c4], R8 ;  /* 0x0004c40801007387 */ /* 0x0001e80000100800 */
[----:B------:R1:W-:Y:S04]  /*7480*/  STL [R1+0x4d4], R9 ;  /* 0x0004d40901007387 */ /* 0x0003e80000100800 */
[----:B------:R2:W-:Y:S01]  /*7490*/  STL [R1+0x4dc], R10 ;  /* 0x0004dc0a01007387 */ /* 0x0005e20000100800 */
[----:B0-----:R-:W-:Y:S01]  /*74a0*/  IMAD R8, R43, 0x4, R7 ;  /* 0x000000042b087824 */ /* 0x001fe200078e0207 */
[----:B-1----:R-:W-:-:S02]  /*74b0*/  LEA.HI.X.SX32 R9, R14, R41, 0x1, P0 ;  /* 0x000000290e097211 */ /* 0x002fc400000f0eff */
[-C--:B------:R-:W-:Y:S01]  /*74c0*/  LEA.HI.X.SX32 R14, R21, R41.reuse, 0x1, P2 ;  /* 0x00000029150e7211 */ /* 0x080fe200010f0eff */
[----:B------:R-:W-:Y:S01]  /*74d0*/  IMAD.MOV.U32 R21, RZ, RZ, 0x5410 ;  /* 0x00005410ff157424 */ /* 0x000fe200078e00ff */
[----:B--2---:R-:W-:Y:S01]  /*74e0*/  LEA.HI.X.SX32 R10, R15, R41, 0x1, P1 ;  /* 0x000000290f0a7211 */ /* 0x004fe200008f0eff */
[----:B------:R0:W-:Y:S04]  /*74f0*/  STL [R1+0x4c0], R9 ;  /* 0x0004c00901007387 */ /* 0x0001e80000100800 */
        /* <DEDUP_REMOVED lines=9> */
[-C--:B-1----:R-:W-:Y:S01]  /*7590*/  LEA.HI.X.SX32 R12, R17, R41.reuse, 0x1, P0 ;  /* 0x00000029110c7211 */ /* 0x082fe200000f0eff */
[----:B------:R-:W-:Y:S01]  /*75a0*/  IMAD R17, R19, 0xf, RZ ;  /* 0x0000000f13117824 */ /* 0x000fe200078e02ff */
[----:B--2---:R-:W-:-:S03]  /*75b0*/  LEA.HI.X.SX32 R13, R20, R41, 0x1, P1 ;  /* 0x00000029140d7211 */ /* 0x004fc600008f0eff */
[----:B------:R0:W-:Y:S01]  /*75c0*/  STL [R1+0x4e0], R12 ;  /* 0x0004e00c01007387 */ /* 0x0001e20000100800 */
[-C--:B------:R-:W-:Y:S01]  /*75d0*/  IADD3 R15, P1, R2, R39.reuse, RZ ;  /* 0x00000027020f7210 */ /* 0x080fe20007f3e0ff */
[----:B------:R-:W-:Y:S02]  /*75e0*/  IMAD.MOV.U32 R20, RZ, RZ, 0x7632 ;  /* 0x00007632ff147424 */ /* 0x000fe400078e00ff */
[----:B------:R1:W-:Y:S04]  /*75f0*/  STL [R1+0x4f0], R13 ;  /* 0x0004f00d01007387 */ /* 0x0003e80000100800 */
[----:B------:R2:W-:Y:S01]  /*7600*/  STL [R1+0x4f8], R14 ;  /* 0x0004f80e01007387 */ /* 0x0005e20000100800 */
[----:B0-----:R-:W-:Y:S01]  /*7610*/  IMAD R12, R43, 0x4, R10 ;  /* 0x000000042b0c7824 */ /* 0x001fe200078e020a */
[----:B-1----:R-:W-:-:S02]  /*7620*/  IADD3 R13, P0, R22, R39, RZ ;  /* 0x00000027160d7210 */ /* 0x002fc40007f1e0ff */
[----:B--2---:R-:W-:-:S03]  /*7630*/  IADD3 R14, P2, R3, R39, RZ ;  /* 0x00000027030e7210 */ /* 0x004fc60007f5e0ff */
[----:B------:R0:W-:Y:S01]  /*7640*/  STL [R1+0x504], R13 ;  /* 0x0005040d01007387 */ /* 0x0001e20000100800 */
[----:B------:R-:W-:Y:S01]  /*7650*/  LEA.HI.X.SX32 R16, R22, R41, 0x1, P0 ;  /* 0x0000002916107211 */ /* 0x000fe200000f0eff */
[----:B------:R-:W-:Y:S02]  /*7660*/  IMAD.SHL.U32 R22, R19, 0x10, RZ ;  /* 0x0000001013167824 */ /* 0x000fe400078e00ff */
[----:B------:R1:W-:Y:S04]  /*7670*/  STL [R1+0x514], R15 ;  /* 0x0005140f01007387 */ /* 0x0003e80000100800 */
[----:B------:R2:W-:Y:S01]  /*7680*/  STL [R1+0x51c], R14 ;  /* 0x00051c0e01007387 */ /* 0x0005e20000100800 */
[----:B0-----:R-:W-:-:S03]  /*7690*/  IMAD R13, R43, 0x4, R12 ;  /* 0x000000042b0d7824 */ /* 0x001fc600078e020c */
[----:B------:R0:W-:Y:S01]  /*76a0*/  STL [R1+0x500], R16 ;  /* 0x0005001001007387 */ /* 0x0001e20000100800 */
[-C--:B-1----:R-:W-:Y:S01]  /*76b0*/  LEA.HI.X.SX32 R15, R2, R41.reuse, 0x1, P1 ;  /* 0x00000029020f7211 */ /* 0x082fe200008f0eff */
[----:B------:R-:W-:Y:S01]  /*76c0*/  IMAD R2, R43, 0x8, R13 ;  /* 0x000000082b027824 */ /* 0x000fe200078e020d */
[----:B--2---:R-:W-:-:S03]  /*76d0*/  LEA.HI.X.SX32 R14, R3, R41, 0x1, P2 ;  /* 0x00000029030e7211 */ /* 0x004fc600010f0eff */
[----:B------:R1:W-:Y:S01]  /*76e0*/  STL [R1+0x510], R15 ;  /* 0x0005100f01007387 */ /* 0x0003e20000100800 */
[C---:B------:R-:W-:Y:S01]  /*76f0*/  IADD3 R3, P0, R0.reuse, R39, RZ ;  /* 0x0000002700037210 */ /* 0x040fe20007f1e0ff */
[----:B0-----:R-:W-:Y:S02]  /*7700*/  IMAD R16, R19, 0xe, RZ ;  /* 0x0000000e13107824 */ /* 0x001fe400078e02ff */
[----:B------:R0:W-:Y:S01]  /*7710*/  STL [R1+0x518], R14 ;  /* 0x0005180e01007387 */ /* 0x0001e20000100800 */
[----:B------:R-:W-:-:S03]  /*7720*/  LEA.HI.X.SX32 R0, R0, R41, 0x1, P0 ;  /* 0x0000002900007211 */ /* 0x000fc600000f0eff */
[----:B------:R2:W-:Y:S01]  /*7730*/  STL [R1+0x524], R3 ;  /* 0x0005240301007387 */ /* 0x0005e20000100800 */
[-C--:B-1----:R-:W-:Y:S02]  /*7740*/  IADD3 R15, P1, R4, R39.reuse, RZ ;  /* 0x00000027040f7210 */ /* 0x082fe40007f3e0ff */
[----:B0-----:R-:W-:-:S03]  /*7750*/  IADD3 R14, P2, R5, R39, RZ ;  /* 0x00000027050e7210 */ /* 0x001fc60007f5e0ff */
[----:B------:R0:W-:Y:S01]  /*7760*/  STL [R1+0x534], R15 ;  /* 0x0005340f01007387 */ /* 0x0001e20000100800 */
[-C--:B------:R-:W-:Y:S02]  /*7770*/  LEA.HI.X.SX32 R4, R4, R41.reuse, 0x1, P1 ;  /* 0x0000002904047211 */ /* 0x080fe400008f0eff */
[----:B------:R-:W-:Y:S01]  /*7780*/  LEA.HI.X.SX32 R5, R5, R41, 0x1, P2 ;  /* 0x0000002905057211 */ /* 0x000fe200010f0eff */
[----:B------:R1:W-:Y:S01]  /*7790*/  STL [R1+0x53c], R14 ;  /* 0x00053c0e01007387 */ /* 0x0003e20000100800 */
[----:B--2---:R-:W-:-:S03]  /*77a0*/  IMAD R3, R43, 0x4, R2 ;  /* 0x000000042b037824 */ /* 0x004fc600078e0202 */
[----:B------:R2:W-:Y:S01]  /*77b0*/  STL [R1+0x520], R0 ;  /* 0x0005200001007387 */ /* 0x0005e20000100800 */
[----:B0-----:R-:W-:-:S03]  /*77c0*/  IMAD R15, R19, 0xd, RZ ;  /* 0x0000000d130f7824 */ /* 0x001fc600078e02ff */
[----:B------:R0:W-:Y:S01]  /*77d0*/  STL [R1+0x530], R4 ;  /* 0x0005300401007387 */ /* 0x0001e20000100800 */
[----:B-1----:R-:W-:-:S03]  /*77e0*/  IADD3 R14, P2, R8, R39, RZ ;  /* 0x00000027080e7210 */ /* 0x002fc60007f5e0ff */
[----:B------:R1:W-:Y:S01]  /*77f0*/  STL [R1+0x538], R5 ;  /* 0x0005380501007387 */ /* 0x0003e20000100800 */
[----:B--2---:R-:W-:Y:S01]  /*7800*/  IMAD R0, R43, 0x4, R3 ;  /* 0x000000042b007824 */ /* 0x004fe200078e0203 */
[-C--:B0-----:R-:W-:Y:S02]  /*7810*/  IADD3 R4, P0, R6, R39.reuse, RZ ;  /* 0x0000002706047210 */ /* 0x081fe40007f1e0ff */
[----:B-1----:R-:W-:-:S03]  /*7820*/  IADD3 R5, P1, R7, R39, RZ ;  /* 0x0000002707057210 */ /* 0x002fc60007f3e0ff */
[----:B------:R0:W-:Y:S04]  /*7830*/  STL [R1+0x544], R4 ;  /* 0x0005440401007387 */ /* 0x0001e80000100800 */
[----:B------:R1:W-:Y:S04]  /*7840*/  STL [R1+0x554], R5 ;  /* 0x0005540501007387 */ /* 0x0003e80000100800 */
[----:B------:R2:W-:Y:S01]  /*7850*/  STL [R1+0x55c], R14 ;  /* 0x00055c0e01007387 */ /* 0x0005e20000100800 */
[----:B0-----:R-:W-:Y:S01]  /*7860*/  IMAD R4, R43, 0x8, R0 ;  /* 0x000000082b047824 */ /* 0x001fe200078e0200 */
[----:B-1----:R-:W-:-:S02]  /*7870*/  LEA.HI.X.SX32 R5, R6, R41, 0x1, P0 ;  /* 0x0000002906057211 */ /* 0x002fc400000f0eff */
[-C--:B------:R-:W-:Y:S02]  /*7880*/  LEA.HI.X.SX32 R6, R7, R41.reuse, 0x1, P1 ;  /* 0x0000002907067211 */ /* 0x080fe400008f0eff */
[----:B------:R-:W-:Y:S01]  /*7890*/  LEA.HI.X.SX32 R7, R8, R41, 0x1, P2 ;  /* 0x0000002908077211 */ /* 0x000fe200010f0eff */
[----:B------:R0:W-:Y:S01]  /*78a0*/  STL [R1+0x540], R5 ;  /* 0x0005400501007387 */ /* 0x0001e20000100800 */
[-C--:B------:R-:W-:Y:S01]  /*78b0*/  IADD3 R8, P2, R12, R39.reuse, RZ ;  /* 0x000000270c087210 */ /* 0x080fe20007f5e0ff */
[----:B--2---:R-:W-:Y:S02]  /*78c0*/  IMAD R14, R19, 0xc, RZ ;  /* 0x0000000c130e7824 */ /* 0x004fe400078e02ff */
        /* <DEDUP_REMOVED lines=14> */
[----:B------:R1:W-:Y:S04]  /*79b0*/  STL [R1+0x570], R8 ;  /* 0x0005700801007387 */ /* 0x0003e80000100800 */
[----:B------:R2:W-:Y:S01]  /*79c0*/  STL [R1+0x578], R9 ;  /* 0x0005780901007387 */ /* 0x0005e20000100800 */
[----:B0-----:R-:W-:Y:S01]  /*79d0*/  IMAD R7, R43, 0x8, R6 ;  /* 0x000000082b077824 */ /* 0x001fe200078e0206 */
[-C--:B-1----:R-:W-:Y:S02]  /*79e0*/  IADD3 R8, P0, R13, R39.reuse, RZ ;  /* 0x000000270d087210 */ /* 0x082fe40007f1e0ff */
[----:B--2---:R-:W-:-:S03]  /*79f0*/  IADD3 R9, P2, R3, R39, RZ ;  /* 0x0000002703097210 */ /* 0x004fc60007f5e0ff */
[----:B------:R0:W-:Y:S01]  /*7a00*/  STL [R1+0x584], R8 ;  /* 0x0005840801007387 */ /* 0x0001e20000100800 */
[----:B------:R-:W-:Y:S01]  /*7a10*/  LEA.HI.X.SX32 R12, R13, R41, 0x1, P0 ;  /* 0x000000290d0c7211 */ /* 0x000fe200000f0eff */
[----:B------:R-:W-:Y:S02]  /*7a20*/  IMAD R13, R19, 0xb, RZ ;  /* 0x0000000b130d7824 */ /* 0x000fe400078e02ff */
        /* <DEDUP_REMOVED lines=37> */
[----:B--2---:R-:W-:Y:S02]  /*7c80*/  IMAD.SHL.U32 R9, R19, 0x8, RZ ;  /* 0x0000000813097824 */ /* 0x004fe400078e00ff */
        /* <DEDUP_REMOVED lines=13> */
[----:B------:R-:W-:Y:S01]  /*7d60*/  IMAD R0, R43, 0x4, R6 ;  /* 0x000000042b007824 */ /* 0x000fe200078e0206 */
[----:B------:R-:W-:Y:S01]  /*7d70*/  CS2R R42, SRZ ;  /* 0x00000000002a7805 */ /* 0x000fe2000001ff00 */
[----:B--2---:R-:W-:Y:S01]  /*7d80*/  IMAD R8, R19, 0x7, RZ ;  /* 0x0000000713087824 */ /* 0x004fe200078e02ff */
[----:B------:R1:W-:Y:S04]  /*7d90*/  STL [R1+0x5f0], R2 ;  /* 0x0005f00201007387 */ /* 0x0003e80000100800 */
[----:B------:R2:W-:Y:S01]  /*7da0*/  STL [R1+0x5f8], R3 ;  /* 0x0005f80301007387 */ /* 0x0005e20000100800 */
[----:B0-----:R-:W-:-:S02]  /*7db0*/  IADD3 R7, P1, R5, R39, RZ ;  /* 0x0000002705077210 */ /* 0x001fc40007f3e0ff */
[-C--:B-1----:R-:W-:Y:S02]  /*7dc0*/  IADD3 R2, P0, R4, R39.reuse, RZ ;  /* 0x0000002704027210 */ /* 0x082fe40007f1e0ff */
[----:B--2---:R-:W-:-:S03]  /*7dd0*/  IADD3 R3, P2, R6, R39, RZ ;  /* 0x0000002706037210 */ /* 0x004fc60007f5e0ff */
[----:B------:R0:W-:Y:S01]  /*7de0*/  STL [R1+0x604], R2 ;  /* 0x0006040201007387 */ /* 0x0001e20000100800 */
[----:B------:R-:W-:Y:S02]  /*7df0*/  LEA.HI.X.SX32 R4, R4, R41, 0x1, P0 ;  /* 0x0000002904047211 */ /* 0x000fe400000f0eff */
[----:B------:R-:W-:Y:S01]  /*7e00*/  LOP3.LUT P0, RZ, R241, 0x1, RZ, 0xc0, !PT ;  /* 0x00000001f1ff7812 */ /* 0x000fe2000780c0ff */
[----:B------:R1:W-:Y:S04]  /*7e10*/  STL [R1+0x614], R7 ;  /* 0x0006140701007387 */ /* 0x0003e80000100800 */
[----:B------:R2:W-:Y:S01]  /*7e20*/  STL [R1+0x61c], R3 ;  /* 0x00061c0301007387 */ /* 0x0005e20000100800 */
[----:B0-----:R-:W-:Y:S02]  /*7e30*/  IADD3 R2, P3, R0, R39, RZ ;  /* 0x0000002700027210 */ /* 0x001fe40007f7e0ff */
[----:B------:R-:W-:-:S02]  /*7e40*/  CS2R R38, SRZ ;  /* 0x0000000000267805 */ /* 0x000fc4000001ff00 */
[-C--:B------:R-:W-:Y:S01]  /*7e50*/  LEA.HI.X.SX32 R0, R0, R41.reuse, 0x1, P3 ;  /* 0x0000002900007211 */ /* 0x080fe200018f0eff */
[----:B------:R0:W-:Y:S01]  /*7e60*/  STL [R1+0x624], R2 ;  /* 0x0006240201007387 */ /* 0x0001e20000100800 */
[----:B-1----:R-:W-:Y:S01]  /*7e70*/  IMAD R7, R19, 0x6, RZ ;  /* 0x0000000613077824 */ /* 0x002fe200078e02ff */
[----:B--2---:R-:W-:Y:S02]  /*7e80*/  LEA.HI.X.SX32 R3, R5, R41, 0x1, P1 ;  /* 0x0000002905037211 */ /* 0x004fe400008f0eff */
[----:B------:R1:W-:Y:S01]  /*7e90*/  STL [R1+0x600], R4 ;  /* 0x0006000401007387 */ /* 0x0003e20000100800 */
[----:B------:R-:W-:Y:S01]  /*7ea0*/  LOP3.LUT P1, RZ, R241, 0x2, RZ, 0xc0, !PT ;  /* 0x00000002f1ff7812 */ /* 0x000fe2000782c0ff */
[----:B------:R-:W-:Y:S02]  /*7eb0*/  IMAD.MOV.U32 R5, RZ, RZ, RZ ;  /* 0x000000ffff057224 */ /* 0x000fe400078e00ff */
[----:B------:R2:W-:Y:S01]  /*7ec0*/  STL [R1+0x610], R3 ;  /* 0x0006100301007387 */ /* 0x0005e20000100800 */
[----:B------:R-:W-:-:S02]  /*7ed0*/  SEL R21, R21, 0x1054, !P1 ;  /* 0x0000105415157807 */ /* 0x000fc40004800000 */
[----:B0-----:R-:W-:Y:S02]  /*7ee0*/  LEA.HI.X.SX32 R2, R6, R41, 0x1, P2 ;  /* 0x0000002906027211 */ /* 0x001fe400010f0eff */
[----:B------:R-:W-:Y:S02]  /*7ef0*/  CS2R R40, SRZ ;  /* 0x0000000000287805 */ /* 0x000fe4000001ff00 */
[----:B------:R-:W-:Y:S01]  /*7f00*/  SEL R20, R20, 0x3276, !P1 ;  /* 0x0000327614147807 */ /* 0x000fe20004800000 */
[----:B-1----:R-:W-:Y:S01]  /*7f10*/  IMAD R4, R19, 0x5, RZ ;  /* 0x0000000513047824 */ /* 0x002fe200078e02ff */
[----:B------:R-:W-:Y:S01]  /*7f20*/  SHF.R.S32.HI R6, RZ, 0x7, R241 ;  /* 0x00000007ff067819 */ /* 0x000fe200000114f1 */
[----:B------:R0:W-:Y:S01]  /*7f30*/  STL [R1+0x618], R2 ;  /* 0x0006180201007387 */ /* 0x0001e20000100800 */
[----:B--2---:R-:W-:Y:S02]  /*7f40*/  IMAD.MOV.U32 R3, RZ, RZ, 0x3f800000 ;  /* 0x3f800000ff037424 */ /* 0x004fe400078e00ff */
[----:B------:R-:W-:Y:S01]  /*7f50*/  SGXT R6, R6, 0x1 ;  /* 0x000000010606781a */ /* 0x000fe20000000200 */
[----:B------:R1:W-:Y:S03]  /*7f60*/  STL [R1+0x620], R0 ;  /* 0x0006200001007387 */ /* 0x0003e60000100800 */
[----:B------:R-:W-:Y:S01]  /*7f70*/  LOP3.LUT R6, R6, 0x90, RZ, 0xc0, !PT ;  /* 0x0000009006067812 */ /* 0x000fe200078ec0ff */
[----:B0-----:R-:W-:-:S03]  /*7f80*/  IMAD.MOV.U32 R2, RZ, RZ, -0x800000 ;  /* 0xff800000ff027424 */ /* 0x001fc600078e00ff */
[----:B------:R-:W-:Y:S01]  /*7f90*/  LOP3.LUT R6, R6, 0x7f, R241, 0x78, !PT ;  /* 0x0000007f06067812 */ /* 0x000fe200078e78f1 */
[----:B-1----:R-:W-:Y:S01]  /*7fa0*/  IMAD.MOV.U32 R0, RZ, RZ, 0x3f800000 ;  /* 0x3f800000ff007424 */ /* 0x002fe200078e00ff */
[----:B------:R0:W-:Y:S04]  /*7fb0*/  STL [R1+0x200], R2 ;  /* 0x0002000201007387 */ /* 0x0001e80000100800 */
[----:B------:R-:W-:Y:S04]  /*7fc0*/  STL [R1+0x228], R0 ;  /* 0x0002280001007387 */ /* 0x000fe80000100800 */
[----:B------:R1:W-:Y:S01]  /*7fd0*/  STL [R1+0x224], R3 ;  /* 0x0002240301007387 */ /* 0x0003e20000100800 */
[----:B0-----:R-:W-:-:S05]  /*7fe0*/  IMAD.MOV.U32 R2, RZ, RZ, 0x3f800000 ;  /* 0x3f800000ff027424 */ /* 0x001fca00078e00ff */
[----:B------:R0:W-:Y:S01]  /*7ff0*/  STL [R1+0x21c], R2 ;  /* 0x00021c0201007387 */ /* 0x0001e20000100800 */
[----:B-1----:R-:W-:-:S03]  /*8000*/  IMAD.SHL.U32 R3, R19, 0x4, RZ ;  /* 0x0000000413037824 */ /* 0x002fc600078e00ff */
[----:B------:R1:W-:Y:S02]  /*8010*/  STL [R1+0x220], R0 ;  /* 0x0002200001007387 */ /* 0x0003e40000100800 */
[----:B------:R-:W-:Y:S01]  /*8020*/  IADD3 R178, P5, R3, R217, RZ ;  /* 0x000000d903b27210 */ /* 0x000fe20007fbe0ff */
[----:B0-----:R-:W-:Y:S02]  /*8030*/  IMAD.MOV.U32 R2, RZ, RZ, -0x800000 ;  /* 0xff800000ff027424 */ /* 0x001fe400078e00ff */
[----:B-1----:R-:W-:-:S03]  /*8040*/  IMAD.MOV.U32 R0, RZ, RZ, -0x800000 ;  /* 0xff800000ff007424 */ /* 0x002fc600078e00ff */
[----:B------:R0:W-:Y:S04]  /*8050*/  STL [R1+0x218], R2 ;  /* 0x0002180201007387 */ /* 0x0001e80000100800 */
[----:B------:R-:W-:Y:S04]  /*8060*/  STL [R1], RZ ;  /* 0x000000ff01007387 */ /* 0x000fe80000100800 */
[----:B------:R1:W-:Y:S01]  /*8070*/  STL [R1+0x214], R0 ;  /* 0x0002140001007387 */ /* 0x0003e20000100800 */
[----:B0-----:R-:W-:-:S03]  /*8080*/  IMAD R2, R19, 0x3, RZ ;  /* 0x0000000313027824 */ /* 0x001fc600078e02ff */
[----:B------:R-:W-:Y:S02]  /*8090*/  STL [R1+0x4], RZ ;  /* 0x000004ff01007387 */ /* 0x000fe40000100800 */
[----:B------:R-:W-:Y:S02]  /*80a0*/  IADD3 R177, P4, R2, R217, RZ ;  /* 0x000000d902b17210 */ /* 0x000fe40007f9e0ff */
[----:B------:R-:W-:Y:S01]  /*80b0*/  STL [R1+0x8], RZ ;  /* 0x000008ff01007387 */ /* 0x000fe20000100800 */
[----:B-1----:R-:W-:-:S03]  /*80c0*/  IMAD.SHL.U32 R0, R19, 0x2, RZ ;  /* 0x0000000213007824 */ /* 0x002fc600078e00ff */
[----:B------:R-:W-:Y:S02]  /*80d0*/  STL [R1+0xc], RZ ;  /* 0x00000cff01007387 */ /* 0x000fe40000100800 */
[-C--:B------:R-:W-:Y:S02]  /*80e0*/  IADD3 R176, P3, R0, R217.reuse, RZ ;  /* 0x000000d900b07210 */ /* 0x080fe40007f7e0ff */
        /* <DEDUP_REMOVED lines=124> */
[----:B------:R0:W-:Y:S04]  /*88b0*/  STL [R1+0x238], R176 ;  /* 0x000238b001007387 */ /* 0x0001e80000100800 */
[----:B------:R1:W-:Y:S04]  /*88c0*/  STL [R1+0x240], R177 ;  /* 0x000240b101007387 */ /* 0x0003e80000100800 */
[----:B------:R2:W-:Y:S01]  /*88d0*/  STL [R1+0x248], R178 ;  /* 0x000248b201007387 */ /* 0x0005e20000100800 */
[----:B0-----:R-:W-:-:S02]  /*88e0*/  IADD3 R176, P6, R4, R217, RZ ;  /* 0x000000d904b07210 */ /* 0x001fc40007fde0ff */
[----:B-1----:R-:W-:-:S03]  /*88f0*/  IADD3 R177, P1, R7, R217, RZ ;  /* 0x000000d907b17210 */ /* 0x002fc60007f3e0ff */
[----:B------:R0:W-:Y:S01]  /*8900*/  STL [R1+0x250], R176 ;  /* 0x000250b001007387 */ /* 0x0001e20000100800 */
[----:B--2---:R-:W-:-:S03]  /*8910*/  IADD3 R178, P2, R8, R217, RZ ;  /* 0x000000d908b27210 */ /* 0x004fc60007f5e0ff */
[----:B------:R1:W-:Y:S04]  /*8920*/  STL [R1+0x258], R177 ;  /* 0x000258b101007387 */ /* 0x0003e80000100800 */
[----:B------:R-:W-:Y:S01]  /*8930*/  STL [R1+0x260], R178 ;  /* 0x000260b201007387 */ /* 0x000fe20000100800 */
[-C--:B0-----:R-:W-:Y:S02]  /*8940*/  LEA.HI.X.SX32 R176, R0, R216.reuse, 0x1, P3 ;  /* 0x000000d800b07211 */ /* 0x081fe400018f0eff */
[-C--:B------:R-:W-:Y:S02]  /*8950*/  LEA.HI.X.SX32 R0, R2, R216.reuse, 0x1, P4 ;  /* 0x000000d802007211 */ /* 0x080fe400020f0eff */
[----:B-1----:R-:W-:Y:S01]  /*8960*/  IADD3 R177, P3, R9, R217, RZ ;  /* 0x000000d909b17210 */ /* 0x002fe20007f7e0ff */
[----:B------:R0:W-:Y:S01]  /*8970*/  STL [R1+0x234], R176 ;  /* 0x000234b001007387 */ /* 0x0001e20000100800 */
[----:B------:R-:W-:-:S02]  /*8980*/  LEA.HI.X.SX32 R2, R3, R216, 0x1, P5 ;  /* 0x000000d803027211 */ /* 0x000fc400028f0eff */
[----:B------:R-:W-:Y:S01]  /*8990*/  LEA.HI.X.SX32 R3, R4, R216, 0x1, P6 ;  /* 0x000000d804037211 */ /* 0x000fe200030f0eff */
[----:B------:R-:W-:Y:S04]  /*89a0*/  STL [R1+0x268], R177 ;  /* 0x000268b101007387 */ /* 0x000fe80000100800 */
[----:B------:R1:W-:Y:S01]  /*89b0*/  STL [R1+0x23c], R0 ;  /* 0x00023c0001007387 */ /* 0x0003e20000100800 */
[----:B0-----:R-:W-:-:S05]  /*89c0*/  IADD3 R176, P4, R10, R217, RZ ;  /* 0x000000d90ab07210 */ /* 0x001fca0007f9e0ff */
[----:B------:R-:W-:Y:S01]  /*89d0*/  STL [R1+0x270], R176 ;  /* 0x000270b001007387 */ /* 0x000fe20000100800 */
[----:B-1----:R-:W-:-:S03]  /*89e0*/  IADD3 R0, P5, R12, R217, RZ ;  /* 0x000000d90c007210 */ /* 0x002fc60007fbe0ff */
[----:B------:R0:W-:Y:S04]  /*89f0*/  STL [R1+0x244], R2 ;  /* 0x0002440201007387 */ /* 0x0001e80000100800 */
[----:B------:R1:W-:Y:S04]  /*8a00*/  STL [R1+0x278], R0 ;  /* 0x0002780001007387 */ /* 0x0003e80000100800 */
[----:B------:R2:W-:Y:S01]  /*8a10*/  STL [R1+0x24c], R3 ;  /* 0x00024c0301007387 */ /* 0x0005e20000100800 */
[----:B0-----:R-:W-:Y:S02]  /*8a20*/  IADD3 R2, P6, R13, R217, RZ ;  /* 0x000000d90d027210 */ /* 0x001fe40007fde0ff */
[----:B-1----:R-:W-:-:S03]  /*8a30*/  LEA.HI.X.SX32 R0, R7, R216, 0x1, P1 ;  /* 0x000000d807007211 */ /* 0x002fc600008f0eff */
[----:B------:R0:W-:Y:S01]  /*8a40*/  STL [R1+0x280], R2 ;  /* 0x0002800201007387 */ /* 0x0001e20000100800 */
[----:B--2---:R-:W-:-:S03]  /*8a50*/  IADD3 R3, P1, R14, R217, RZ ;  /* 0x000000d90e037210 */ /* 0x004fc60007f3e0ff */
[----:B------:R1:W-:Y:S04]  /*8a60*/  STL [R1+0x254], R0 ;  /* 0x0002540001007387 */ /* 0x0003e80000100800 */
[----:B------:R2:W-:Y:S01]  /*8a70*/  STL [R1+0x288], R3 ;  /* 0x0002880301007387 */ /* 0x0005e20000100800 */
[----:B0-----:R-:W-:Y:S02]  /*8a80*/  LEA.HI.X.SX32 R2, R8, R216, 0x1, P2 ;  /* 0x000000d808027211 */ /* 0x001fe400010f0eff */
[----:B-1----:R-:W-:-:S03]  /*8a90*/  IADD3 R0, P2, R15, R217, RZ ;  /* 0x000000d90f007210 */ /* 0x002fc60007f5e0ff */
[----:B------:R0:W-:Y:S01]  /*8aa0*/  STL [R1+0x25c], R2 ;  /* 0x00025c0201007387 */ /* 0x0001e20000100800 */
[----:B--2---:R-:W-:-:S03]  /*8ab0*/  LEA.HI.X.SX32 R3, R9, R216, 0x1, P3 ;  /* 0x000000d809037211 */ /* 0x004fc600018f0eff */
        /* <DEDUP_REMOVED lines=44> */
[-C--:B0-----:R-:W-:Y:S02]  /*8d80*/  LEA.HI.X.SX32 R2, R131, R216.reuse, 0x1, P2 ;  /* 0x000000d883027211 */ /* 0x081fe400010f0eff */
[----:B------:R-:W-:Y:S02]  /*8d90*/  CS2R R130, SRZ ;  /* 0x0000000000827805 */ /* 0x000fe4000001ff00 */
[----:B-1----:R-:W-:Y:S01]  /*8da0*/  IADD3 R0, P2, R137, R217, RZ ;  /* 0x000000d989007210 */ /* 0x002fe20007f5e0ff */
[----:B------:R0:W-:Y:S01]  /*8db0*/  STL [R1+0x2bc], R2 ;  /* 0x0002bc0201007387 */ /* 0x0001e20000100800 */
[----:B--2---:R-:W-:-:S03]  /*8dc0*/  LEA.HI.X.SX32 R3, R132, R216, 0x1, P3 ;  /* 0x000000d884037211 */ /* 0x004fc600018f0eff */
[----:B------:R1:W-:Y:S04]  /*8dd0*/  STL [R1+0x2f0], R0 ;  /* 0x0002f00001007387 */ /* 0x0003e80000100800 */
[----:B------:R2:W-:Y:S01]  /*8de0*/  STL [R1+0x2c4], R3 ;  /* 0x0002c40301007387 */ /* 0x0005e20000100800 */
[----:B0-----:R-:W-:Y:S02]  /*8df0*/  IADD3 R2, P3, R138, R217, RZ ;  /* 0x000000d98a027210 */ /* 0x001fe40007f7e0ff */
[----:B-1----:R-:W-:-:S03]  /*8e00*/  LEA.HI.X.SX32 R0, R133, R216, 0x1, P4 ;  /* 0x000000d885007211 */ /* 0x002fc600020f0eff */
[----:B------:R0:W-:Y:S01]  /*8e10*/  STL [R1+0x2f8], R2 ;  /* 0x0002f80201007387 */ /* 0x0001e20000100800 */
[----:B------:R-:W-:Y:S02]  /*8e20*/  CS2R R132, SRZ ;  /* 0x0000000000847805 */ /* 0x000fe4000001ff00 */
[-C--:B--2---:R-:W-:Y:S01]  /*8e30*/  IADD3 R3, P4, R139, R217.reuse, RZ ;  /* 0x000000d98b037210 */ /* 0x084fe20007f9e0ff */
[----:B------:R1:W-:Y:S04]  /*8e40*/  STL [R1+0x2cc], R0 ;  /* 0x0002cc0001007387 */ /* 0x0003e80000100800 */
[----:B------:R2:W-:Y:S01]  /*8e50*/  STL [R1+0x300], R3 ;  /* 0x0003000301007387 */ /* 0x0005e20000100800 */
[----:B0-----:R-:W-:Y:S02]  /*8e60*/  LEA.HI.X.SX32 R2, R134, R216, 0x1, P5 ;  /* 0x000000d886027211 */ /* 0x001fe400028f0eff */
[----:B-1----:R-:W-:-:S03]  /*8e70*/  IADD3 R0, P5, R140, R217, RZ ;  /* 0x000000d98c007210 */ /* 0x002fc60007fbe0ff */
[----:B------:R0:W-:Y:S01]  /*8e80*/  STL [R1+0x2d4], R2 ;  /* 0x0002d40201007387 */ /* 0x0001e20000100800 */
[----:B--2---:R-:W-:-:S03]  /*8e90*/  LEA.HI.X.SX32 R3, R135, R216, 0x1, P6 ;  /* 0x000000d887037211 */ /* 0x004fc600030f0eff */
[----:B------:R1:W-:Y:S01]  /*8ea0*/  STL [R1+0x308], R0 ;  /* 0x0003080001007387 */ /* 0x0003e20000100800 */
[----:B------:R-:W-:-:S03]  /*8eb0*/  CS2R R134, SRZ ;  /* 0x0000000000867805 */ /* 0x000fc6000001ff00 */
        /* <DEDUP_REMOVED lines=139> */
[----:B------:R1:W-:Y:S01]  /*9770*/  STL [R1+0x41c], R0 ;  /* 0x00041c0001007387 */ /* 0x0003e20000100800 */
[----:B0-----:R-:W-:Y:S02]  /*9780*/  LEA.HI.X.SX32 R2, R168, R216, 0x1, P3 ;  /* 0x000000d8a8027211 */ /* 0x001fe400018f0eff */
[----:B-1----:R-:W-:-:S03]  /*9790*/  IADD3 R0, P3, R174, R217, RZ ;  /* 0x000000d9ae007210 */ /* 0x002fc60007f7e0ff */
[----:B------:R0:W-:Y:S04]  /*97a0*/  STL [R1+0x3f0], R2 ;  /* 0x0003f00201007387 */ /* 0x0001e80000100800 */
[----:B------:R1:W-:Y:S04]  /*97b0*/  STL [R1+0x424], R0 ;  /* 0x0004240001007387 */ /* 0x0003e80000100800 */
[----:B------:R2:W-:Y:S01]  /*97c0*/  STL [R1+0x3f8], R3 ;  /* 0x0003f80301007387 */ /* 0x0005e20000100800 */
[----:B0-----:R-:W-:Y:S02]  /*97d0*/  IADD3 R2, P4, R175, R217, RZ ;  /* 0x000000d9af027210 */ /* 0x001fe40007f9e0ff */
[----:B-1----:R-:W-:-:S03]  /*97e0*/  LEA.HI.X.SX32 R0, R170, R216, 0x1, P5 ;  /* 0x000000d8aa007211 */ /* 0x002fc600028f0eff */
[----:B------:R0:W-:Y:S01]  /*97f0*/  STL [R1+0x42c], R2 ;  /* 0x00042c0201007387 */ /* 0x0001e20000100800 */
[----:B--2---:R-:W-:-:S03]  /*9800*/  LOP3.LUT R3, R11, 0x30, RZ, 0x3c, !PT ;  /* 0x000000300b037812 */ /* 0x004fc600078e3cff */
[----:B------:R1:W-:Y:S01]  /*9810*/  STL [R1+0x400], R0 ;  /* 0x0004000001007387 */ /* 0x0003e20000100800 */
[----:B------:R-:W-:Y:S02]  /*9820*/  LOP3.LUT R3, R11, 0x50, RZ, 0x3c, !PT ;  /* 0x000000500b037812 */ /* 0x000fe400078e3cff */
[----:B------:R-:W-:Y:S02]  /*9830*/  LOP3.LUT R3, R18, 0x1, RZ, 0x3c, !PT ;  /* 0x0000000112037812 */ /* 0x000fe400078e3cff */
[-C--:B0-----:R-:W-:Y:S02]  /*9840*/  LEA.HI.X.SX32 R2, R172, R216.reuse, 0x1, P1 ;  /* 0x000000d8ac027211 */ /* 0x081fe400008f0eff */
[----:B-1----:R-:W-:-:S05]  /*9850*/  LEA.HI.X.SX32 R0, R171, R216, 0x1, P6 ;  /* 0x000000d8ab007211 */ /* 0x002fca00030f0eff */
[----:B------:R0:W-:Y:S04]  /*9860*/  STL [R1+0x408], R0 ;  /* 0x0004080001007387 */ /* 0x0001e80000100800 */
[----:B------:R1:W-:Y:S01]  /*9870*/  STL [R1+0x410], R2 ;  /* 0x0004100201007387 */ /* 0x0003e20000100800 */
[-C--:B0-----:R-:W-:Y:S02]  /*9880*/  LEA.HI.X.SX32 R0, R173, R216.reuse, 0x1, P2 ;  /* 0x000000d8ad007211 */ /* 0x081fe400010f0eff */
[----:B-1----:R-:W-:-:S03]  /*9890*/  LEA.HI.X.SX32 R2, R174, R216, 0x1, P3 ;  /* 0x000000d8ae027211 */ /* 0x002fc600018f0eff */
[----:B------:R0:W-:Y:S04]  /*98a0*/  STL [R1+0x418], R0 ;  /* 0x0004180001007387 */ /* 0x0001e80000100800 */
[----:B------:R1:W-:Y:S01]  /*98b0*/  STL [R1+0x420], R2 ;  /* 0x0004200201007387 */ /* 0x0003e20000100800 */
[----:B0-----:R-:W-:Y:S02]  /*98c0*/  LEA.HI.X.SX32 R0, R175, R216, 0x1, P4 ;  /* 0x000000d8af007211 */ /* 0x001fe400020f0eff */
[----:B-1----:R-:W-:-:S03]  /*98d0*/  LOP3.LUT R2, R11, 0x10, RZ, 0x3c, !PT ;  /* 0x000000100b027812 */ /* 0x002fc600078e3cff */
[----:B------:R0:W-:Y:S01]  /*98e0*/  STL [R1+0x428], R0 ;  /* 0x0004280001007387 */ /* 0x0001e20000100800 */
[C---:B------:R-:W-:Y:S02]  /*98f0*/  LOP3.LUT R2, R11.reuse, 0x40, RZ, 0x3c, !PT ;  /* 0x000000400b027812 */ /* 0x040fe400078e3cff */
[C---:B------:R-:W-:Y:S02]  /*9900*/  LOP3.LUT R2, R11.reuse, 0x60, RZ, 0x3c, !PT ;  /* 0x000000600b027812 */ /* 0x040fe400078e3cff */
[----:B------:R-:W-:Y:S02]  /*9910*/  LOP3.LUT R2, R6, 0x20, RZ, 0x3c, !PT ;  /* 0x0000002006027812 */ /* 0x000fe400078e3cff */
[----:B0-----:R-:W-:Y:S02]  /*9920*/  LOP3.LUT R0, R11, 0x20, RZ, 0x3c, !PT ;  /* 0x000000200b007812 */ /* 0x001fe400078e3cff */
[----:B------:R-:W-:-:S05]  /*9930*/  IADD3 R0, P1, R217, R19, RZ ;  /* 0x00000013d9007210 */ /* 0x000fca0007f3e0ff */
[----:B------:R0:W-:Y:S02]  /*9940*/  STL [R1+0x230], R0 ;  /* 0x0002300001007387 */ /* 0x0001e40000100800 */
[----:B0-----:R-:W-:Y:S02]  /*9950*/  LOP3.LUT R0, R11, 0x70, RZ, 0x3c, !PT ;  /* 0x000000700b007812 */ /* 0x001fe400078e3cff */
[----:B------:R-:W-:-:S05]  /*9960*/  LEA.HI.X.SX32 R0, R19, R216, 0x1, P1 ;  /* 0x000000d813007211 */ /* 0x000fca00008f0eff */
[----:B------:R0:W-:Y:S02]  /*9970*/  STL [R1+0x22c], R0 ;  /* 0x00022c0001007387 */ /* 0x0001e40000100800 */
.L_x_1:
[----:B------:R-:W2:Y:S04]  /*9980*/  LDL R8, [R1+0x230] ;  /* 0x0002300001087983 */ /* 0x000ea80000100800 */
[----:B------:R-:W3:Y:S04]  /*9990*/  LDL R12, [R1+0x238] ;  /* 0x00023800010c7983 */ /* 0x000ee80000100800 */
[----:B------:R-:W4:Y:S04]  /*99a0*/  LDL R22, [R1+0x22c] ;  /* 0x00022c0001167983 */ /* 0x000f280000100800 */
[----:B------:R-:W5:Y:S04]  /*99b0*/  LDL R17, [R1+0x240] ;  /* 0x0002400001117983 */ /* 0x000f680000100800 */
        /* <DEDUP_REMOVED lines=8> */
[----:B------:R-:W5:Y:S01]  /*9a40*/  LDL R152, [R1+0x254] ;  /* 0x0002540001987983 */ /* 0x000f620000100800 */
[----:B0-----:R-:W-:-:S02]  /*9a50*/  SHF.R.S32.HI R0, RZ, 0x1f, R5 ;  /* 0x0000001fff007819 */ /* 0x001fc40000011405 */
[C---:B------:R-:W-:Y:S01]  /*9a60*/  IADD3 R2, P1, R5.reuse, R217, RZ ;  /* 0x000000d905027210 */ /* 0x040fe20007f3e0ff */
[----:B------:R-:W-:Y:S04]  /*9a70*/  STL.64 [R1+0x850], R150 ;  /* 0x0008509601007387 */ /* 0x000fe80000100a00 */
        /* <DEDUP_REMOVED lines=61> */
[----:B------:R0:W-:Y:S01]  /*9e50*/  STL.64 [R1+0x660], R26 ;  /* 0x0006601a01007387 */ /* 0x0001e20000100a00 */
[----:B--2---:R-:W-:-:S03]  /*9e60*/  IADD3 R8, P2, R5, R8, RZ ;  /* 0x0000000805087210 */ /* 0x004fc60007f5e0ff */
[----:B------:R1:W-:Y:S01]  /*9e70*/  STL.64 [R1+0x658], R24 ;  /* 0x0006581801007387 */ /* 0x0003e20000100a00 */
[----:B------:R-:W-:-:S03]  /*9e80*/  IMAD.X R3, R0, 0x1, R216, P1 ;  /* 0x0000000100037824 */ /* 0x000fc600008e06d8 */
[----:B------:R-:W2:Y:S01]  /*9e90*/  LDL R23, [R1+0x25c] ;  /* 0x00025c0001177983 */ /* 0x000ea20000100800 */
[----:B----4-:R-:W-:-:S03]  /*9ea0*/  IMAD.X R9, R0, 0x1, R22, P2 ;  /* 0x0000000100097824 */ /* 0x010fc600010e0616 */
[----:B0-----:R-:W4:Y:S04]  /*9eb0*/  LDL R27, [R1+0x274] ;  /* 0x00027400011b7983 */ /* 0x001f280000100800 */
[----:B-1----:R-:W2:Y:S01]  /*9ec0*/  LDL R24, [R1+0x268] ;  /* 0x0002680001187983 */ /* 0x002ea20000100800 */
[----:B---3--:R-:W-:-:S03]  /*9ed0*/  IADD3 R12, P1, R5, R12, RZ ;  /* 0x0000000c050c7210 */ /* 0x008fc60007f3e0ff */
[----:B------:R0:W3:Y:S04]  /*9ee0*/  LDG.E.U8 R205, desc[UR52][R2.64] ;  /* 0x0000003402cd7981 */ /* 0x0000e8000c1e1100 */
[----:B------:R-:W4:Y:S01]  /*9ef0*/  LDL R22, [R1+0x270] ;  /* 0x0002700001167983 */ /* 0x000f220000100800 */
[----:B-----5:R-:W-:-:S03]  /*9f00*/  IMAD.X R13, R0, 0x1, R16, P1 ;  /* 0x00000001000d7824 */ /* 0x020fc600008e0610 */
[----:B------:R1:W5:Y:S01]  /*9f10*/  LDG.E.U8 R204, desc[UR52][R8.64] ;  /* 0x0000003408cc7981 */ /* 0x000362000c1e1100 */
[----:B0-----:R-:W-:-:S03]  /*9f20*/  IADD3 R2, P2, R5, R17, RZ ;  /* 0x0000001105027210 */ /* 0x001fc60007f5e0ff */
[----:B------:R-:W3:Y:S04]  /*9f30*/  LDL R17, [R1+0x264] ;  /* 0x0002640001117983 */ /* 0x000ee80000100800 */
[----:B------:R-:W5:Y:S01]  /*9f40*/  LDL R16, [R1+0x278] ;  /* 0x0002780001107983 */ /* 0x000f620000100800 */
[----:B-1----:R-:W-:-:S03]  /*9f50*/  IADD3 R8, P1, R5, R15, RZ ;  /* 0x0000000f05087210 */ /* 0x002fc60007f3e0ff */
[----:B------:R-:W5:Y:S01]  /*9f60*/  LDL R15, [R1+0x26c] ;  /* 0x00026c00010f7983 */ /* 0x000f620000100800 */
[----:B------:R-:W-:-:S03]  /*9f70*/  IMAD.X R3, R0, 0x1, R14, P2 ;  /* 0x0000000100037824 */ /* 0x000fc600010e060e */
[----:B------:R-:W5:Y:S01]  /*9f80*/  LDL R14, [R1+0x280] ;  /* 0x00028000010e7983 */ /* 0x000f620000100800 */
[----:B------:R-:W-:-:S03]  /*9f90*/  IMAD.X R9, R0, 0x1, R10, P1 ;  /* 0x0000000100097824 */ /* 0x000fc600008e060a */
[----:B------:R0:W5:Y:S04]  /*9fa0*/  LDG.E.U8 R203, desc[UR52][R12.64] ;  /* 0x000000340ccb7981 */ /* 0x000168000c1e1100 */
[----:B------:R-:W5:Y:S04]  /*9fb0*/  LDL R10, [R1+0x288] ;  /* 0x00028800010a7983 */ /* 0x000f680000100800 */
[----:B------:R-:W5:Y:S01]  /*9fc0*/  LDL R26, [R1+0x27c] ;  /* 0x00027c00011a7983 */ /* 0x000f620000100800 */
[----:B0-----:R-:W-:-:S03]  /*9fd0*/  IADD3 R12, P2, R5, R154, RZ ;  /* 0x0000009a050c7210 */ /* 0x001fc60007f5e0ff */
[----:B------:R0:W5:Y:S02]  /*9fe0*/  LDG.E.U8 R201, desc[UR52][R8.64] ;  /* 0x0000003408c97981 */ /* 0x000164000c1e1100 */
[----:B------:R-:W-:Y:S02]  /*9ff0*/  IMAD.X R13, R0, 0x1, R7, P2 ;  /* 0x00000001000d7824 */ /* 0x000fe400010e0607 */
[----:B------:R-:W5:Y:S04]  /*a000*/  LDL R25, [R1+0x298] ;  /* 0x0002980001197983 */ /* 0x000f680000100800 */
[----:B------:R-:W5:Y:S01]  /*a010*/  LDL R7, [R1+0x290] ;  /* 0x0002900001077983 */ /* 0x000f620000100800 */
[----:B0-----:R-:W-:-:S03]  /*a020*/  IADD3 R8, P2, R5, R4, RZ ;  /* 0x0000000405087210 */ /* 0x001fc60007f5e0ff */
[----:B------:R-:W5:Y:S04]  /*a030*/  LDL R4, [R1+0x284] ;  /* 0x0002840001047983 */ /* 0x000f680000100800 */
[----:B------:R0:W5:Y:S04]  /*a040*/  LDG.E.U8 R202, desc[UR52][R2.64] ;  /* 0x0000003402ca7981 */ /* 0x000168000c1e1100 */
[----:B------:R2:W5:Y:S04]  /*a050*/  LDG.E.U8 R200, desc[UR52][R12.64] ;  /* 0x000000340cc87981 */ /* 0x000568000c1e1100 */
[----:B------:R-:W5:Y:S01]  /*a060*/  LDL R28, [R1+0x2b8] ;  /* 0x0002b800011c7983 */ /* 0x000f620000100800 */
[----:B0-----:R-:W-:-:S03]  /*a070*/  IADD3 R2, P1, R5, R153, RZ ;  /* 0x0000009905027210 */ /* 0x001fc60007f3e0ff */
[----:B------:R-:W5:Y:S02]  /*a080*/  LDL R29, [R1+0x30c] ;  /* 0x00030c00011d7983 */ /* 0x000f640000100800 */
[----:B------:R-:W-:Y:S02]  /*a090*/  IMAD.X R3, R0, 0x1, R152, P1 ;  /* 0x0000000100037824 */ /* 0x000fe400008e0698 */
[----:B------:R-:W5:Y:S04]  /*a0a0*/  LDL R33, [R1+0x374] ;  /* 0x0003740001217983 */ /* 0x000f680000100800 */
[----:B------:R4:W5:Y:S04]  /*a0b0*/  LDG.E.U8 R199, desc[UR52][R2.64] ;  /* 0x0000003402c77981 */ /* 0x000968000c1e1100 */
[----:B------:R-:W5:Y:S04]  /*a0c0*/  LDL R32, [R1+0x388] ;  /* 0x0003880001207983 */ /* 0x000f680000100800 */
[----:B------:R-:W5:Y:S04]  /*a0d0*/  LDL R31, [R1+0x390] ;  /* 0x00039000011f7983 */ /* 0x000f680000100800 */
[----:B------:R-:W5:Y:S04]  /*a0e0*/  LDL R30, [R1+0x3a4] ;  /* 0x0003a400011e7983 */ /* 0x000f680000100800 */
[----:B------:R-:W5:Y:S04]  /*a0f0*/  LDL R37, [R1+0x3d4] ;  /* 0x0003d40001257983 */ /* 0x000f680000100800 */
[----:B------:R-:W5:Y:S04]  /*a100*/  LDL R36, [R1+0x408] ;  /* 0x0004080001247983 */ /* 0x000f680000100800 */
[----:B------:R-:W5:Y:S04]  /*a110*/  LDL R35, [R1+0x414] ;  /* 0x0004140001237983 */ /* 0x000f680000100800 */
[----:B------:R-:W5:Y:S01]  /*a120*/  LDL R34, [R1+0x3d0] ;  /* 0x0003d00001227983 */ /* 0x000f620000100800 */
[----:B------:R-:W-:Y:S01]  /*a130*/  USHF.L.U32 UR13, UR6, 0x7, URZ ;  /* 0x00000007060d7899 */ /* 0x000fe2000800063f */
[----:B------:R-:W-:Y:S01]  /*a140*/  UMOV UR17, 0x40000040 ;  /* 0x4000004000117882 */ /* 0x000fe20000000000 */
[----:B------:R-:W-:Y:S01]  /*a150*/  UMOV UR50, UR22 ;  /* 0x0000001600327c82 */ /* 0x000fe20008000000 */
[----:B------:R-:W-:Y:S01]  /*a160*/  UMOV UR51, UR23 ;  /* 0x0000001700337c82 */ /* 0x000fe20008000000 */
[----:B------:R-:W5:Y:S04]  /*a170*/  LDL R50, [R1+0x61c] ;  /* 0x00061c0001327983 */ /* 0x000f680000100800 */
[----:B------:R-:W5:Y:S01]  /*a180*/  LDL R49, [R1+0x62c] ;  /* 0x00062c0001317983 */ /* 0x000f620000100800 */
[----:B--2---:R-:W-:-:S03]  /*a190*/  IADD3 R12, P1, R5, R24, RZ ;  /* 0x00000018050c7210 */ /* 0x004fc60007f3e0ff */
[----:B------:R-:W2:Y:S01]  /*a1a0*/  LDL R24, [R1+0x28c] ;  /* 0x00028c0001187983 */ /* 0x000ea20000100800 */
[----:B------:R-:W-:-:S03]  /*a1b0*/  IMAD.X R9, R0, 0x1, R23, P2 ;  /* 0x0000000100097824 */ /* 0x000fc600010e0617 */
[----:B------:R-:W2:Y:S01]  /*a1c0*/  LDL R23, [R1+0x2a0] ;  /* 0x0002a00001177983 */ /* 0x000ea20000100800 */
[----:B----4-:R-:W-:-:S03]  /*a1d0*/  IADD3 R2, P2, R5, R22, RZ ;  /* 0x0000001605027210 */ /* 0x010fc60007f5e0ff */
[----:B------:R-:W4:Y:S04]  /*a1e0*/  LDL R22, [R1+0x294] ;  /* 0x0002940001167983 */ /* 0x000f280000100800 */
[----:B------:R5:W4:Y:S01]  /*a1f0*/  LDG.E.U8 R198, desc[UR52][R8.64] ;  /* 0x0000003408c67981 */ /* 0x000b22000c1e1100 */
[----:B---3--:R-:W-:-:S03]  /*a200*/  IMAD.X R13, R0, 0x1, R17, P1 ;  /* 0x00000001000d7824 */ /* 0x008fc600008e0611 */
[----:B------:R-:W3:Y:S04]  /*a210*/  LDL R17, [R1+0x2a8] ;  /* 0x0002a80001117983 */ /* 0x000ee80000100800 */
[----:B------:R0:W3:Y:S01]  /*a220*/  LDG.E.U8 R197, desc[UR52][R12.64] ;  /* 0x000000340cc57981 */ /* 0x0000e2000c1e1100 */
[C---:B-----5:R-:W-:Y:S01]  /*a230*/  IADD3 R8, P1, R5.reuse, R16, RZ ;  /* 0x0000001005087210 */ /* 0x060fe20007f3e0ff */
[C---:B------:R-:W-:Y:S02]  /*a240*/  IMAD.X R3, R0.reuse, 0x1, R15, P2 ;  /* 0x0000000100037824 */ /* 0x040fe400010e060f */
[----:B------:R-:W5:Y:S04]  /*a250*/  LDL R16, [R1+0x29c] ;  /* 0x00029c0001107983 */ /* 0x000f680000100800 */
[----:B------:R-:W5:Y:S01]  /*a260*/  LDL R15, [R1+0x2b0] ;  /* 0x0002b000010f7983 */ /* 0x000f620000100800 */
[----:B------:R-:W-:Y:S01]  /*a270*/  IMAD.X R9, R0, 0x1, R27, P1 ;  /* 0x0000000100097824 */ /* 0x000fe200008e061b */
[----:B0-----:R-:W-:-:S02]  /*a280*/  IADD3 R12, P2, R5, R14, RZ ;  /* 0x0000000e050c7210 */ /* 0x001fc40007f5e0ff */
[----:B------:R-:W5:Y:S04]  /*a290*/  LDL R14, [R1+0x2a4] ;  /* 0x0002a400010e7983 */ /* 0x000f680000100800 */
[----:B------:R0:W5:Y:S01]  /*a2a0*/  LDG.E.U8 R196, desc[UR52][R2.64] ;  /* 0x0000003402c47981 */ /* 0x000162000c1e1100 */
[----:B------:R-:W-:-:S03]  /*a2b0*/  IMAD.X R13, R0, 0x1, R26, P2 ;  /* 0x00000001000d7824 */ /* 0x000fc600010e061a */
[----:B------:R1:W5:Y:S04]  /*a2c0*/  LDG.E.U8 R195, desc[UR52][R8.64] ;  /* 0x0000003408c37981 */ /* 0x000368000c1e1100 */
[----:B------:R-:W5:Y:S01]  /*a2d0*/  LDL R26, [R1+0x2c0] ;  /* 0x0002c000011a7983 */ /* 0x000f620000100800 */
[----:B0-----:R-:W-:-:S03]  /*a2e0*/  IADD3 R2, P1, R5, R10, RZ ;  /* 0x0000000a05027210 */ /* 0x001fc60007f3e0ff */
[----:B------:R-:W5:Y:S01]  /*a2f0*/  LDL R10, [R1+0x2ac] ;  /* 0x0002ac00010a7983 */ /* 0x000f620000100800 */
[----:B-1----:R-:W-:-:S03]  /*a300*/  IADD3 R8, P2, R5, R7, RZ ;  /* 0x0000000705087210 */ /* 0x002fc60007f5e0ff */
[----:B------:R-:W5:Y:S01]  /*a310*/  LDL R7, [R1+0x2b4] ;  /* 0x0002b40001077983 */ /* 0x000f620000100800 */
[----:B------:R-:W-:-:S03]  /*a320*/  IMAD.X R3, R0, 0x1, R4, P1 ;  /* 0x0000000100037824 */ /* 0x000fc600008e0604 */
[----:B------:R-:W5:Y:S04]  /*a330*/  LDL R4, [R1+0x2c8] ;  /* 0x0002c80001047983 */ /* 0x000f680000100800 */
[----:B------:R0:W5:Y:S04]  /*a340*/  LDG.E.U8 R194, desc[UR52][R12.64] ;  /* 0x000000340cc27981 */ /* 0x000168000c1e1100 */
[----:B------:R1:W5:Y:S04]  /*a350*/  LDG.E.U8 R193, desc[UR52][R2.64] ;  /* 0x0000003402c17981 */ /* 0x000368000c1e1100 */
[----:B------:R-:W5:Y:S01]  /*a360*/  LDL R27, [R1+0x2d4] ;  /* 0x0002d400011b7983 */ /* 0x000f620000100800 */
[----:B0-----:R-:W-:-:S03]  /*a370*/  IADD3 R12, P1, R5, R25, RZ ;  /* 0x00000019050c7210 */ /* 0x001fc60007f3e0ff */
[----:B------:R-:W5:Y:S01]  /*a380*/  LDL R25, [R1+0x2bc] ;  /* 0x0002bc0001197983 */ /* 0x000f620000100800 */
[----:B--2---:R-:W-:-:S03]  /*a390*/  IMAD.X R9, R0, 0x1, R24, P2 ;  /* 0x0000000100097824 */ /* 0x004fc600010e0618 */
[----:B------:R-:W2:Y:S01]  /*a3a0*/  LDL R24, [R1+0x2d0] ;  /* 0x0002d00001187983 */ /* 0x000ea20000100800 */
[----:B-1----:R-:W-:-:S03]  /*a3b0*/  IADD3 R2, P2, R5, R23, RZ ;  /* 0x0000001705027210 */ /* 0x002fc60007f5e0ff */
[----:B------:R-:W2:Y:S01]  /*a3c0*/  LDL R23, [R1+0x2c4] ;  /* 0x0002c40001177983 */ /* 0x000ea20000100800 */
[----:B----4-:R-:W-:-:S03]  /*a3d0*/  IMAD.X R13, R0, 0x1, R22, P1 ;  /* 0x00000001000d7824 */ /* 0x010fc600008e0616 */
[----:B------:R3:W4:Y:S04]  /*a3e0*/  LDG.E.U8 R192, desc[UR52][R8.64] ;  /* 0x0000003408c07981 */ /* 0x000728000c1e1100 */
[----:B------:R-:W4:Y:S04]  /*a3f0*/  LDL R22, [R1+0x2d8] ;  /* 0x0002d80001167983 */ /* 0x000f280000100800 */
[----:B------:R0:W4:Y:S01]  /*a400*/  LDG.E.U8 R191, desc[UR52][R12.64] ;  /* 0x000000340cbf7981 */ /* 0x000122000c1e1100 */
[----:B---3--:R-:W-:-:S03]  /*a410*/  IADD3 R8, P1, R5, R17, RZ ;  /* 0x0000001105087210 */ /* 0x008fc60007f3e0ff */
[----:B------:R-:W3:Y:S01]  /*a420*/  LDL R17, [R1+0x2cc] ;  /* 0x0002cc0001117983 */ /* 0x000ee20000100800 */
[----:B-----5:R-:W-:-:S03]  /*a430*/  IMAD.X R3, R0, 0x1, R16, P2 ;  /* 0x0000000100037824 */ /* 0x020fc600010e0610 */
[----:B------:R-:W5:Y:S01]  /*a440*/  LDL R16, [R1+0x2e0] ;  /* 0x0002e00001107983 */ /* 0x000f620000100800 */
[----:B0-----:R-:W-:-:S03]  /*a450*/  IADD3 R12, P2, R5, R15, RZ ;  /* 0x0000000f050c7210 */ /* 0x001fc60007f5e0ff */
[----:B------:R-:W5:Y:S01]  /*a460*/  LDL R15, [R1+0x2e8] ;  /* 0x0002e800010f7983 */ /* 0x000f620000100800 */
[----:B------:R-:W-:-:S03]  /*a470*/  IMAD.X R9, R0, 0x1, R14, P1 ;  /* 0x0000000100097824 */ /* 0x000fc600008e060e */
[----:B------:R0:W5:Y:S04]  /*a480*/  LDG.E.U8 R190, desc[UR52][R2.64] ;  /* 0x0000003402be7981 */ /* 0x000168000c1e1100 */
[----:B------:R-:W5:Y:S04]  /*a490*/  LDL R14, [R1+0x2dc] ;  /* 0x0002dc00010e7983 */ /* 0x000f680000100800 */
[----:B------:R1:W5:Y:S01]  /*a4a0*/  LDG.E.U8 R189, desc[UR52][R8.64] ;  /* 0x0000003408bd7981 */ /* 0x000362000c1e1100 */
[----:B0-----:R-:W-:-:S03]  /*a4b0*/  IADD3 R2, P1, R5, R28, RZ ;  /* 0x0000001c05027210 */ /* 0x001fc60007f3e0ff */
[----:B------:R-:W5:Y:S01]  /*a4c0*/  LDL R28, [R1+0x328] ;  /* 0x00032800011c7983 */ /* 0x000f620000100800 */
[----:B------:R-:W-:-:S03]  /*a4d0*/  IMAD.X R13, R0, 0x1, R10, P2 ;  /* 0x00000001000d7824 */ /* 0x000fc600010e060a */
[----:B------:R-:W5:Y:S01]  /*a4e0*/  LDL R10, [R1+0x2f0] ;  /* 0x0002f000010a7983 */ /* 0x000f620000100800 */
[C---:B-1----:R-:W-:Y:S01]  /*a4f0*/  IADD3 R8, P2, R5.reuse, R26, RZ ;  /* 0x0000001a05087210 */ /* 0x042fe20007f5e0ff */
[----:B------:R-:W-:Y:S02]  /*a500*/  IMAD.X R3, R0, 0x1, R7, P1 ;  /* 0x0000000100037824 */ /* 0x000fe400008e0607 */
[----:B------:R-:W5:Y:S04]  /*a510*/  LDL R26, [R1+0x2e4] ;  /* 0x0002e400011a7983 */ /* 0x000f680000100800 */
[----:B------:R-:W5:Y:S04]  /*a520*/  LDL R7, [R1+0x2f8] ;  /* 0x0002f80001077983 */ /* 0x000f680000100800 */
[----:B------:R0:W5:Y:S04]  /*a530*/  LDG.E.U8 R188, desc[UR52][R12.64] ;  /* 0x000000340cbc7981 */ /* 0x000168000c1e1100 */
[----:B------:R2:W5:Y:S01]  /*a540*/  LDG.E.U8 R187, desc[UR52][R2.64] ;  /* 0x0000003402bb7981 */ /* 0x000562000c1e1100 */
[----:B0-----:R-:W-:-:S03]  /*a550*/  IADD3 R12, P1, R5, R4, RZ ;  /* 0x00000004050c7210 */ /* 0x001fc60007f3e0ff */
[----:B------:R-:W5:Y:S01]  /*a560*/  LDL R4, [R1+0x2ec] ;  /* 0x0002ec0001047983 */ /* 0x000f620000100800 */
[----:B------:R-:W-:-:S03]  /*a570*/  IMAD.X R9, R0, 0x1, R25, P2 ;  /* 0x0000000100097824 */ /* 0x000fc600010e0619 */
[----:B------:R-:W5:Y:S04]  /*a580*/  LDL R25, [R1+0x300] ;  /* 0x0003000001197983 */ /* 0x000f680000100800 */
[----:B------:R4:W5:Y:S01]  /*a590*/  LDG.E.U8 R186, desc[UR52][R8.64] ;  /* 0x0000003408ba7981 */ /* 0x000962000c1e1100 */
[----:B--2---:R-:W-:-:S03]  /*a5a0*/  IADD3 R2, P2, R5, R24, RZ ;  /* 0x0000001805027210 */ /* 0x004fc60007f5e0ff */
[----:B------:R-:W2:Y:S01]  /*a5b0*/  LDL R24, [R1+0x2f4] ;  /* 0x0002f40001187983 */ /* 0x000ea20000100800 */
[----:B------:R-:W-:-:S03]  /*a5c0*/  IMAD.X R13, R0, 0x1, R23, P1 ;  /* 0x00000001000d7824 */ /* 0x000fc600008e0617 */
[----:B------:R-:W2:Y:S04]  /*a5d0*/  LDL R23, [R1+0x308] ;  /* 0x0003080001177983 */ /* 0x000ea80000100800 */
[----:B------:R5:W2:Y:S01]  /*a5e0*/  LDG.E.U8 R185, desc[UR52][R12.64] ;  /* 0x000000340cb97981 */ /* 0x000aa2000c1e1100 */
[----:B----4-:R-:W-:-:S03]  /*a5f0*/  IADD3 R8, P1, R5, R22, RZ ;  /* 0x0000001605087210 */ /* 0x010fc60007f3e0ff */
[----:B------:R-:W4:Y:S01]  /*a600*/  LDL R22, [R1+0x2fc] ;  /* 0x0002fc0001167983 */ /* 0x000f220000100800 */
[----:B---3--:R-:W-:-:S03]  /*a610*/  IMAD.X R3, R0, 0x1, R17, P2 ;  /* 0x0000000100037824 */ /* 0x008fc600010e0611 */
[----:B------:R-:W3:Y:S01]  /*a620*/  LDL R17, [R1+0x310] ;  /* 0x0003100001117983 */ /* 0x000ee20000100800 */
[C---:B------:R-:W-:Y:S01]  /*a630*/  IMAD.X R9, R0.reuse, 0x1, R27, P1 ;  /* 0x0000000100097824 */ /* 0x040fe200008e061b */
[----:B-----5:R-:W-:Y:S02]  /*a640*/  IADD3 R12, P2, R5, R16, RZ ;  /* 0x00000010050c7210 */ /* 0x020fe40007f5e0ff */
[----:B------:R-:W5:Y:S04]  /*a650*/  LDL R16, [R1+0x304] ;  /* 0x0003040001107983 */ /* 0x000f680000100800 */
[----:B------:R0:W5:Y:S04]  /*a660*/  LDG.E.U8 R184, desc[UR52][R2.64] ;  /* 0x0000003402b87981 */ /* 0x000168000c1e1100 */
[----:B------:R1:W5:Y:S01]  /*a670*/  LDG.E.U8 R183, desc[UR52][R8.64] ;  /* 0x0000003408b77981 */ /* 0x000362000c1e1100 */
[----:B------:R-:W-:-:S03]  /*a680*/  IMAD.X R13, R0, 0x1, R14, P2 ;  /* 0x00000001000d7824 */ /* 0x000fc600010e060e */
[----:B------:R-:W5:Y:S01]  /*a690*/  LDL R14, [R1+0x320] ;  /* 0x00032000010e7983 */ /* 0x000f620000100800 */
[----:B0-----:R-:W-:-:S03]  /*a6a0*/  IADD3 R2, P1, R5, R15, RZ ;  /* 0x0000000f05027210 */ /* 0x001fc60007f3e0ff */
[----:B------:R-:W5:Y:S04]  /*a6b0*/  LDL R15, [R1+0x318] ;  /* 0x00031800010f7983 */ /* 0x000f680000100800 */
[----:B------:R0:W5:Y:S01]  /*a6c0*/  LDG.E.U8 R182, desc[UR52][R12.64] ;  /* 0x000000340cb67981 */ /* 0x000162000c1e1100 */
[----:B-1----:R-:W-:-:S03]  /*a6d0*/  IADD3 R8, P2, R5, R10, RZ ;  /* 0x0000000a05087210 */ /* 0x002fc60007f5e0ff */
[----:B------:R-:W5:Y:S01]  /*a6e0*/  LDL R10, [R1+0x314] ;  /* 0x00031400010a7983 */ /* 0x000f620000100800 */
[----:B------:R-:W-:-:S03]  /*a6f0*/  IMAD.X R3, R0, 0x1, R26, P1 ;  /* 0x0000000100037824 */ /* 0x000fc600008e061a */
[----:B------:R-:W5:Y:S01]  /*a700*/  LDL R27, [R1+0x32c] ;  /* 0x00032c00011b7983 */ /* 0x000f620000100800 */
[----:B0-----:R-:W-:-:S03]  /*a710*/  IADD3 R12, P1, R5, R7, RZ ;  /* 0x00000007050c7210 */ /* 0x001fc60007f3e0ff */
[----:B------:R-:W5:Y:S04]  /*a720*/  LDL R7, [R1+0x31c] ;  /* 0x00031c0001077983 */ /* 0x000f680000100800 */
[----:B------:R0:W5:Y:S04]  /*a730*/  LDG.E.U8 R181, desc[UR52][R2.64] ;  /* 0x0000003402b57981 */ /* 0x000168000c1e1100 */
[----:B------:R-:W5:Y:S01]  /*a740*/  LDL R26, [R1+0x348] ;  /* 0x00034800011a7983 */ /* 0x000f620000100800 */
[----:B------:R-:W-:-:S03]  /*a750*/  IMAD.X R9, R0, 0x1, R4, P2 ;  /* 0x0000000100097824 */ /* 0x000fc600010e0604 */
[----:B------:R-:W5:Y:S01]  /*a760*/  LDL R4, [R1+0x330] ;  /* 0x0003300001047983 */ /* 0x000f620000100800 */
[----:B0-----:R-:W-:-:S03]  /*a770*/  IADD3 R2, P2, R5, R25, RZ ;  /* 0x0000001905027210 */ /* 0x001fc60007f5e0ff */
[----:B------:R-:W5:Y:S04]  /*a780*/  LDL R25, [R1+0x324] ;  /* 0x0003240001197983 */ /* 0x000f680000100800 */
[----:B------:R0:W5:Y:S01]  /*a790*/  LDG.E.U8 R180, desc[UR52][R8.64] ;  /* 0x0000003408b47981 */ /* 0x000162000c1e1100 */
[----:B--2---:R-:W-:-:S03]  /*a7a0*/  IMAD.X R13, R0, 0x1, R24, P1 ;  /* 0x00000001000d7824 */ /* 0x004fc600008e0618 */
[----:B------:R-:W2:Y:S01]  /*a7b0*/  LDL R24, [R1+0x338] ;  /* 0x0003380001187983 */ /* 0x000ea20000100800 */
[----:B0-----:R-:W-:-:S03]  /*a7c0*/  IADD3 R8, P1, R5, R23, RZ ;  /* 0x0000001705087210 */ /* 0x001fc60007f3e0ff */
[----:B------:R-:W2:Y:S04]  /*a7d0*/  LDL R23, [R1+0x340] ;  /* 0x0003400001177983 */ /* 0x000ea80000100800 */
[----:B------:R3:W2:Y:S01]  /*a7e0*/  LDG.E.U8 R179, desc[UR52][R12.64] ;  /* 0x000000340cb37981 */ /* 0x0006a2000c1e1100 */
[----:B----4-:R-:W-:-:S03]  /*a7f0*/  IMAD.X R3, R0, 0x1, R22, P2 ;  /* 0x0000000100037824 */ /* 0x010fc600010e0616 */
[----:B------:R-:W4:Y:S04]  /*a800*/  LDL R22, [R1+0x334] ;  /* 0x0003340001167983 */ /* 0x000f280000100800 */
[----:B------:R0:W4:Y:S01]  /*a810*/  LDG.E.U8 R178, desc[UR52][R2.64] ;  /* 0x0000003402b27981 */ /* 0x000122000c1e1100 */
[----:B---3--:R-:W-:-:S03]  /*a820*/  IADD3 R12, P2, R5, R17, RZ ;  /* 0x00000011050c7210 */ /* 0x008fc60007f5e0ff */
[----:B------:R-:W3:Y:S01]  /*a830*/  LDL R17, [R1+0x33c] ;  /* 0x00033c0001117983 */ /* 0x000ee20000100800 */
[----:B-----5:R-:W-:-:S03]  /*a840*/  IMAD.X R9, R0, 0x1, R16, P1 ;  /* 0x0000000100097824 */ /* 0x020fc600008e0610 */
[----:B------:R-:W5:Y:S01]  /*a850*/  LDL R16, [R1+0x350] ;  /* 0x0003500001107983 */ /* 0x000f620000100800 */
[----:B------:R-:W-:-:S03]  /*a860*/  IMAD.X R13, R0, 0x1, R29, P2 ;  /* 0x00000001000d7824 */ /* 0x000fc600010e061d */
[----:B------:R1:W5:Y:S04]  /*a870*/  LDG.E.U8 R177, desc[UR52][R8.64] ;  /* 0x0000003408b17981 */ /* 0x000368000c1e1100 */
        /* <DEDUP_REMOVED lines=8> */
[----:B------:R0:W5:Y:S01]  /*a900*/  LDG.E.U8 R175, desc[UR52][R2.64] ;  /* 0x0000003402af7981 */ /* 0x000162000c1e1100 */
[----:B------:R-:W-:-:S03]  /*a910*/  IMAD.X R9, R0, 0x1, R7, P2 ;  /* 0x0000000100097824 */ /* 0x000fc600010e0607 */
[----:B------:R-:W5:Y:S01]  /*a920*/  LDL R7, [R1+0x368] ;  /* 0x0003680001077983 */ /* 0x000f620000100800 */
[----:B------:R-:W-:-:S03]  /*a930*/  IADD3 R12, P1, R5, R28, RZ ;  /* 0x0000001c050c7210 */ /* 0x000fc60007f3e0ff */
[----:B------:R2:W5:Y:S04]  /*a940*/  LDG.E.U8 R174, desc[UR52][R8.64] ;  /* 0x0000003408ae7981 */ /* 0x000568000c1e1100 */
[----:B------:R-:W5:Y:S01]  /*a950*/  LDL R28, [R1+0x3f4] ;  /* 0x0003f400011c7983 */ /* 0x000f620000100800 */
[----:B0-----:R-:W-:-:S03]  /*a960*/  IADD3 R2, P2, R5, R4, RZ ;  /* 0x0000000405027210 */ /* 0x001fc60007f5e0ff */
[----:B------:R-:W5:Y:S01]  /*a970*/  LDL R4, [R1+0x354] ;  /* 0x0003540001047983 */ /* 0x000f620000100800 */
[----:B------:R-:W-:-:S03]  /*a980*/  IMAD.X R13, R0, 0x1, R25, P1 ;  /* 0x00000001000d7824 */ /* 0x000fc600008e0619 */
[----:B------:R-:W5:Y:S01]  /*a990*/  LDL R25, [R1+0x370] ;  /* 0x0003700001197983 */ /* 0x000f620000100800 */
[----:B------:R-:W-:-:S03]  /*a9a0*/  IMAD.X R3, R0, 0x1, R27, P2 ;  /* 0x0000000100037824 */ /* 0x000fc600010e061b */
[----:B------:R0:W5:Y:S04]  /*a9b0*/  LDG.E.U8 R173, desc[UR52][R12.64] ;  /* 0x000000340cad7981 */ /* 0x000168000c1e1100 */
[----:B------:R1:W5:Y:S04]  /*a9c0*/  LDG.E.U8 R172, desc[UR52][R2.64] ;  /* 0x0000003402ac7981 */ /* 0x000368000c1e1100 */
[----:B------:R-:W5:Y:S01]  /*a9d0*/  LDL R27, [R1+0x3b0] ;  /* 0x0003b000011b7983 */ /* 0x000f620000100800 */
[----:B--2---:R-:W-:-:S03]  /*a9e0*/  IADD3 R8, P1, R5, R24, RZ ;  /* 0x0000001805087210 */ /* 0x004fc60007f3e0ff */
[----:B------:R-:W2:Y:S01]  /*a9f0*/  LDL R24, [R1+0x364] ;  /* 0x0003640001187983 */ /* 0x000ea20000100800 */
[----:B0-----:R-:W-:-:S03]  /*aa00*/  IADD3 R12, P2, R5, R23, RZ ;  /* 0x00000017050c7210 */ /* 0x001fc60007f5e0ff */
[----:B------:R-:W2:Y:S01]  /*aa10*/  LDL R23, [R1+0x378] ;  /* 0x0003780001177983 */ /* 0x000ea20000100800 */
[C---:B----4-:R-:W-:Y:S01]  /*aa20*/  IMAD.X R9, R0.reuse, 0x1, R22, P1 ;  /* 0x0000000100097824 */ /* 0x050fe200008e0616 */
[----:B-1----:R-:W-:Y:S02]  /*aa30*/  IADD3 R2, P1, R5, R26, RZ ;  /* 0x0000001a05027210 */ /* 0x002fe40007f3e0ff */
[----:B------:R-:W4:Y:S04]  /*aa40*/  LDL R22, [R1+0x36c] ;  /* 0x00036c0001167983 */ /* 0x000f280000100800 */
[----:B------:R5:W4:Y:S01]  /*aa50*/  LDG.E.U8 R171, desc[UR52][R8.64] ;  /* 0x0000003408ab7981 */ /* 0x000b22000c1e1100 */
[----:B---3--:R-:W-:-:S03]  /*aa60*/  IMAD.X R13, R0, 0x1, R17, P2 ;  /* 0x00000001000d7824 */ /* 0x008fc600010e0611 */
[----:B------:R-:W3:Y:S04]  /*aa70*/  LDL R17, [R1+0x380] ;  /* 0x0003800001117983 */ /* 0x000ee80000100800 */
[----:B------:R-:W3:Y:S01]  /*aa80*/  LDG.E.U8 R170, desc[UR52][R12.64] ;  /* 0x000000340caa7981 */ /* 0x000ee2000c1e1100 */
[----:B-----5:R-:W-:-:S03]  /*aa90*/  IADD3 R8, P2, R5, R16, RZ ;  /* 0x0000001005087210 */ /* 0x020fc60007f5e0ff */
[----:B------:R-:W5:Y:S04]  /*aaa0*/  LDL R16, [R1+0x37c] ;  /* 0x00037c0001107983 */ /* 0x000f680000100800 */
[----:B------:R-:W5:Y:S01]  /*aab0*/  LDL R26, [R1+0x3bc] ;  /* 0x0003bc00011a7983 */ /* 0x000f620000100800 */
[----:B------:R-:W-:Y:S01]  /*aac0*/  IMAD.X R3, R0, 0x1, R15, P1 ;  /* 0x0000000100037824 */ /* 0x000fe200008e060f */
[----:B------:R-:W-:-:S04]  /*aad0*/  IADD3 R14, P1, R5, R14, RZ ;  /* 0x0000000e050e7210 */ /* 0x000fc80007f3e0ff */
[----:B------:R0:W5:Y:S01]  /*aae0*/  LDG.E.U8 R169, desc[UR52][R2.64] ;  /* 0x0000003402a97981 */ /* 0x000162000c1e1100 */
[----:B------:R-:W-:-:S03]  /*aaf0*/  IMAD.X R9, R0, 0x1, R10, P2 ;  /* 0x0000000100097824 */ /* 0x000fc600010e060a */
[----:B------:R-:W5:Y:S04]  /*ab00*/  LDL R10, [R1+0x384] ;  /* 0x00038400010a7983 */ /* 0x000f680000100800 */
[----:B------:R-:W5:Y:S01]  /*ab10*/  LDG.E.U8 R168, desc[UR52][R8.64] ;  /* 0x0000003408a87981 */ /* 0x000f62000c1e1100 */
[----:B0-----:R-:W-:-:S03]  /*ab20*/  IADD3 R2, P2, R5, R7, RZ ;  /* 0x0000000705027210 */ /* 0x001fc60007f5e0ff */
[----:B------:R-:W5:Y:S01]  /*ab30*/  LDL R7, [R1+0x3b4] ;  /* 0x0003b40001077983 */ /* 0x000f620000100800 */
[----:B------:R-:W-:-:S03]  /*ab40*/  IMAD.X R15, R0, 0x1, R4, P1 ;  /* 0x00000001000f7824 */ /* 0x000fc600008e0604 */
[----:B------:R-:W5:Y:S01]  /*ab50*/  LDL R4, [R1+0x3a0] ;  /* 0x0003a00001047983 */ /* 0x000f620000100800 */
[----:B------:R-:W-:-:S03]  /*ab60*/  IADD3 R12, P1, R5, R25, RZ ;  /* 0x00000019050c7210 */ /* 0x000fc60007f3e0ff */
[----:B------:R-:W5:Y:S04]  /*ab70*/  LDL R25, [R1+0x3f0] ;  /* 0x0003f00001197983 */ /* 0x000f680000100800 */
[----:B------:R0:W5:Y:S01]  /*ab80*/  LDG.E.U8 R167, desc[UR52][R14.64] ;  /* 0x000000340ea77981 */ /* 0x000162000c1e1100 */
[----:B--2---:R-:W-:-:S03]  /*ab90*/  IMAD.X R3, R0, 0x1, R24, P2 ;  /* 0x0000000100037824 */ /* 0x004fc600010e0618 */
[----:B------:R-:W2:Y:S01]  /*aba0*/  LDL R24, [R1+0x3fc] ;  /* 0x0003fc0001187983 */ /* 0x000ea20000100800 */
[----:B0-----:R-:W-:-:S03]  /*abb0*/  IADD3 R14, P2, R5, R23, RZ ;  /* 0x00000017050e7210 */ /* 0x001fc60007f5e0ff */
[----:B------:R-:W2:Y:S02]  /*abc0*/  LDL R23, [R1+0x3b8] ;  /* 0x0003b80001177983 */ /* 0x000ea40000100800 */
[C---:B------:R-:W-:Y:S02]  /*abd0*/  IMAD.X R15, R0.reuse, 0x1, R33, P2 ;  /* 0x00000001000f7824 */ /* 0x040fe400010e0621 */
[----:B------:R0:W2:Y:S01]  /*abe0*/  LDG.E.U8 R166, desc[UR52][R2.64] ;  /* 0x0000003402a67981 */ /* 0x0000a2000c1e1100 */
[----:B----4-:R-:W-:-:S03]  /*abf0*/  IMAD.X R13, R0, 0x1, R22, P1 ;  /* 0x00000001000d7824 */ /* 0x010fc600008e0616 */
[----:B------:R-:W4:Y:S04]  /*ac00*/  LDL R22, [R1+0x3c4] ;  /* 0x0003c40001167983 */ /* 0x000f280000100800 */
[----:B------:R1:W4:Y:S01]  /*ac10*/  LDG.E.U8 R164, desc[UR52][R14.64] ;  /* 0x000000340ea47981 */ /* 0x000322000c1e1100 */
[C---:B---3--:R-:W-:Y:S02]  /*ac20*/  IADD3 R8, P1, R5.reuse, R17, RZ ;  /* 0x0000001105087210 */ /* 0x048fe40007f3e0ff */
[C---:B0-----:R-:W-:Y:S01]  /*ac30*/  IADD3 R2, P2, R5.reuse, R32, RZ ;  /* 0x0000002005027210 */ /* 0x041fe20007f5e0ff */
[----:B------:R0:W3:Y:S04]  /*ac40*/  LDG.E.U8 R165, desc[UR52][R12.64] ;  /* 0x000000340ca57981 */ /* 0x0000e8000c1e1100 */
[----:B------:R-:W3:Y:S01]  /*ac50*/  LDL R17, [R1+0x3f8] ;  /* 0x0003f80001117983 */ /* 0x000ee20000100800 */
[----:B-----5:R-:W-:Y:S01]  /*ac60*/  IMAD.X R9, R0, 0x1, R16, P1 ;  /* 0x0000000100097824 */ /* 0x020fe200008e0610 */
[----:B-1----:R-:W-:-:S02]  /*ac70*/  IADD3 R14, P1, R5, R31, RZ ;  /* 0x0000001f050e7210 */ /* 0x002fc40007f3e0ff */
[----:B------:R-:W5:Y:S03]  /*ac80*/  LDL R16, [R1+0x404] ;  /* 0x0004040001107983 */ /* 0x000f660000100800 */
[C---:B------:R-:W-:Y:S01]  /*ac90*/  IMAD.X R15, R0.reuse, 0x1, R29, P1 ;  /* 0x00000001000f7824 */ /* 0x040fe200008e061d */
[----:B------:R1:W5:Y:S04]  /*aca0*/  LDG.E.U8 R163, desc[UR52][R8.64] ;  /* 0x0000003408a37981 */ /* 0x000368000c1e1100 */
[----:B------:R-:W5:Y:S04]  /*acb0*/  LDG.E.U8 R161, desc[UR52][R14.64] ;  /* 0x000000340ea17981 */ /* 0x000f68000c1e1100 */
[----:B------:R-:W5:Y:S04]  /*acc0*/  LDL R33, [R1+0x3dc] ;  /* 0x0003dc0001217983 */ /* 0x000f680000100800 */
[----:B------:R-:W5:Y:S01]  /*acd0*/  LDL R32, [R1+0x41c] ;  /* 0x00041c0001207983 */ /* 0x000f620000100800 */
[----:B------:R-:W-:Y:S01]  /*ace0*/  IMAD.X R3, R0, 0x1, R10, P2 ;  /* 0x0000000100037824 */ /* 0x000fe200010e060a */
[----:B0-----:R-:W-:-:S02]  /*acf0*/  IADD3 R12, P2, R5, R30, RZ ;  /* 0x0000001e050c7210 */ /* 0x001fc40007f5e0ff */
[----:B------:R-:W5:Y:S04]  /*ad00*/  LDL R10, [R1+0x3c0] ;  /* 0x0003c000010a7983 */ /* 0x000f680000100800 */
[----:B------:R0:W5:Y:S01]  /*ad10*/  LDG.E.U8 R162, desc[UR52][R2.64] ;  /* 0x0000003402a27981 */ /* 0x000162000c1e1100 */
[----:B-1----:R-:W-:-:S03]  /*ad20*/  IADD3 R8, P1, R5, R7, RZ ;  /* 0x0000000705087210 */ /* 0x002fc60007f3e0ff */
[----:B------:R-:W5:Y:S04]  /*ad30*/  LDL R7, [R1+0x3cc] ;  /* 0x0003cc0001077983 */ /* 0x000f680000100800 */
[----:B------:R-:W5:Y:S04]  /*ad40*/  LDL R31, [R1+0x3e4] ;  /* 0x0003e400011f7983 */ /* 0x000f680000100800 */
[----:B------:R-:W5:Y:S04]  /*ad50*/  LDL R30, [R1+0x3ac] ;  /* 0x0003ac00011e7983 */ /* 0x000f680000100800 */
[----:B------:R-:W5:Y:S01]  /*ad60*/  LDL R29, [R1+0x3ec] ;  /* 0x0003ec00011d7983 */ /* 0x000f620000100800 */
[----:B------:R-:W-:-:S03]  /*ad70*/  IMAD.X R13, R0, 0x1, R4, P2 ;  /* 0x00000001000d7824 */ /* 0x000fc600010e0604 */
[----:B------:R-:W5:Y:S01]  /*ad80*/  LDL R4, [R1+0x400] ;  /* 0x0004000001047983 */ /* 0x000f620000100800 */
[----:B0-----:R-:W-:-:S03]  /*ad90*/  IADD3 R2, P2, R5, R28, RZ ;  /* 0x0000001c05027210 */ /* 0x001fc60007f5e0ff */
[----:B------:R2:W5:Y:S02]  /*ada0*/  LDG.E.U8 R160, desc[UR52][R12.64] ;  /* 0x000000340ca07981 */ /* 0x000564000c1e1100 */
[C---:B------:R-:W-:Y:S02]  /*adb0*/  IMAD.X R3, R0.reuse, 0x1, R25, P2 ;  /* 0x0000000100037824 */ /* 0x040fe400010e0619 */
[----:B------:R-:W5:Y:S01]  /*adc0*/  LDL R25, [R1+0x40c] ;  /* 0x00040c0001197983 */ /* 0x000f620000100800 */
[----:B------:R-:W-:-:S03]  /*add0*/  IMAD.X R9, R0, 0x1, R27, P1 ;  /* 0x0000000100097824 */ /* 0x000fc600008e061b */
[----:B------:R-:W5:Y:S01]  /*ade0*/  LDL R28, [R1+0x35c] ;  /* 0x00035c00011c7983 */ /* 0x000f620000100800 */
[----:B--2---:R-:W-:-:S03]  /*adf0*/  IADD3 R12, P2, R5, R24, RZ ;  /* 0x00000018050c7210 */ /* 0x004fc60007f5e0ff */
[----:B------:R4:W2:Y:S04]  /*ae00*/  LDG.E.U8 R159, desc[UR52][R8.64] ;  /* 0x00000034089f7981 */ /* 0x0008a8000c1e1100 */
[----:B------:R-:W2:Y:S01]  /*ae10*/  LDL R24, [R1+0x3c8] ;  /* 0x0003c80001187983 */ /* 0x000ea20000100800 */
[----:B------:R-:W-:-:S03]  /*ae20*/  IADD3 R14, P1, R5, R26, RZ ;  /* 0x0000001a050e7210 */ /* 0x000fc60007f3e0ff */
[----:B------:R5:W2:Y:S02]  /*ae30*/  LDG.E.U8 R158, desc[UR52][R2.64] ;  /* 0x00000034029e7981 */ /* 0x000aa4000c1e1100 */
[----:B------:R-:W-:Y:S02]  /*ae40*/  IMAD.X R15, R0, 0x1, R23, P1 ;  /* 0x00000001000f7824 */ /* 0x000fe400008e0617 */
[----:B------:R-:W2:Y:S01]  /*ae50*/  LDL R23, [R1+0x410] ;  /* 0x0004100001177983 */ /* 0x000ea20000100800 */
[----:B----4-:R-:W-:-:S03]  /*ae60*/  IADD3 R8, P1, R5, R22, RZ ;  /* 0x0000001605087210 */ /* 0x010fc60007f3e0ff */
[----:B------:R-:W4:Y:S04]  /*ae70*/  LDL R22, [R1+0x3d8] ;  /* 0x0003d80001167983 */ /* 0x000f280000100800 */
[----:B------:R0:W4:Y:S01]  /*ae80*/  LDG.E.U8 R157, desc[UR52][R14.64] ;  /* 0x000000340e9d7981 */ /* 0x000122000c1e1100 */
[----:B---3--:R-:W-:-:S03]  /*ae90*/  IMAD.X R13, R0, 0x1, R17, P2 ;  /* 0x00000001000d7824 */ /* 0x008fc600010e0611 */
[----:B------:R-:W3:Y:S01]  /*aea0*/  LDL R26, [R1+0x3a8] ;  /* 0x0003a800011a7983 */ /* 0x000ee20000100800 */
[----:B-----5:R-:W-:-:S03]  /*aeb0*/  IADD3 R2, P2, R5, R16, RZ ;  /* 0x0000001005027210 */ /* 0x020fc60007f5e0ff */
[----:B------:R-:W5:Y:S04]  /*aec0*/  LDL R17, [R1+0x424] ;  /* 0x0004240001117983 */ /* 0x000f680000100800 */
[----:B------:R-:W3:Y:S04]  /*aed0*/  LDL R16, [R1+0x360] ;  /* 0x0003600001107983 */ /* 0x000ee80000100800 */
[----:B------:R1:W3:Y:S04]  /*aee0*/  LDG.E.U8 R156, desc[UR52][R12.64] ;  /* 0x000000340c9c7981 */ /* 0x0002e8000c1e1100 */
[----:B------:R-:W3:Y:S01]  /*aef0*/  LDL R27, [R1+0x42c] ;  /* 0x00042c00011b7983 */ /* 0x000ee20000100800 */
[----:B------:R-:W-:-:S03]  /*af00*/  IMAD.X R9, R0, 0x1, R10, P1 ;  /* 0x0000000100097824 */ /* 0x000fc600008e060a */
[----:B------:R-:W5:Y:S04]  /*af10*/  LDL R10, [R1+0x418] ;  /* 0x00041800010a7983 */ /* 0x000f680000100800 */
[----:B------:R2:W3:Y:S01]  /*af20*/  LDG.E.U8 R155, desc[UR52][R8.64] ;  /* 0x00000034089b7981 */ /* 0x0004e2000c1e1100 */
[----:B0-----:R-:W-:-:S03]  /*af30*/  IADD3 R14, P1, R5, R7, RZ ;  /* 0x00000007050e7210 */ /* 0x001fc60007f3e0ff */
[----:B------:R-:W3:Y:S01]  /*af40*/  LDL R7, [R1+0x3e0] ;  /* 0x0003e00001077983 */ /* 0x000ee20000100800 */
[----:B------:R-:W-:-:S03]  /*af50*/  IMAD.X R3, R0, 0x1, R4, P2 ;  /* 0x0000000100037824 */ /* 0x000fc600010e0604 */
[----:B------:R-:W3:Y:S04]  /*af60*/  LDL R4, [R1+0x420] ;  /* 0x0004200001047983 */ /* 0x000ee80000100800 */
[----:B------:R0:W3:Y:S01]  /*af70*/  LDG.E.U8 R154, desc[UR52][R2.64] ;  /* 0x00000034029a7981 */ /* 0x0000e2000c1e1100 */
[----:B-1----:R-:W-:-:S03]  /*af80*/  IADD3 R12, P2, R5, R25, RZ ;  /* 0x00000019050c7210 */ /* 0x002fc60007f5e0ff */
[----:B------:R-:W3:Y:S02]  /*af90*/  LDL R25, [R1+0x3e8] ;  /* 0x0003e80001197983 */ /* 0x000ee40000100800 */
[C---:B------:R-:W-:Y:S02]  /*afa0*/  IMAD.X R13, R0.reuse, 0x1, R36, P2 ;  /* 0x00000001000d7824 */ /* 0x040fe400010e0624 */
[----:B--2---:R-:W-:Y:S01]  /*afb0*/  IMAD.X R15, R0, 0x1, R24, P1 ;  /* 0x00000001000f7824 */ /* 0x004fe200008e0618 */
[C---:B------:R-:W-:Y:S01]  /*afc0*/  IADD3 R8, P2, R5.reuse, R35, RZ ;  /* 0x0000002305087210 */ /* 0x040fe20007f5e0ff */
[----:B------:R-:W2:Y:S01]  /*afd0*/  LDL R24, [R1+0x428] ;  /* 0x0004280001187983 */ /* 0x000ea20000100800 */
[----:B0-----:R-:W-:-:S03]  /*afe0*/  IADD3 R2, P1, R5, R37, RZ ;  /* 0x0000002505027210 */ /* 0x001fc60007f3e0ff */
[----:B------:R-:W2:Y:S02]  /*aff0*/  LDG.E.U8 R153, desc[UR52][R14.64] ;  /* 0x000000340e997981 */ /* 0x000ea4000c1e1100 */
[C---:B------:R-:W-:Y:S02]  /*b000*/  IMAD.X R3, R0.reuse, 0x1, R34, P1 ;  /* 0x0000000100037824 */ /* 0x040fe400008e0622 */
[----:B------:R0:W2:Y:S01]  /*b010*/  LDG.E.U8 R152, desc[UR52][R12.64] ;  /* 0x000000340c987981 */ /* 0x0000a2000c1e1100 */
[----:B------:R-:W-:-:S03]  /*b020*/  IMAD.X R9, R0, 0x1, R23, P2 ;  /* 0x0000000100097824 */ /* 0x000fc600010e0617 */
[----:B------:R1:W2:Y:S01]  /*b030*/  LDG.E.U8 R23, desc[UR52][R2.64] ;  /* 0x0000003402177981 */ /* 0x0002a2000c1e1100 */
[C---:B0-----:R-:W-:Y:S02]  /*b040*/  IADD3 R12, P1, R5.reuse, R33, RZ ;  /* 0x00000021050c7210 */ /* 0x041fe40007f3e0ff */
[----:B-1----:R-:W-:-:S03]  /*b050*/  IADD3 R2, P2, R5, R32, RZ ;  /* 0x0000002005027210 */ /* 0x002fc60007f5e0ff */
[C---:B----4-:R-:W-:Y:S02]  /*b060*/  IMAD.X R13, R0.reuse, 0x1, R22, P1 ;  /* 0x00000001000d7824 */ /* 0x050fe400008e0616 */
[----:B------:R0:W4:Y:S02]  /*b070*/  LDG.E.U8 R22, desc[UR52][R8.64] ;  /* 0x0000003408167981 */ /* 0x000124000c1e1100 */
[C---:B0-----:R-:W-:Y:S01]  /*b080*/  IADD3 R8, P1, R5.reuse, R31, RZ ;  /* 0x0000001f05087210 */ /* 0x041fe20007f3e0ff */
[----:B------:R-:W-:Y:S01]  /*b090*/  ULOP3.LUT UR13, UR13, 0x200, URZ, 0xc0, !UPT ;  /* 0x000002000d0d7892 */ /* 0x000fe2000f8ec03f */
[----:B------:R-:W4:Y:S01]  /*b0a0*/  LDL R31, [R1+0x51c] ;  /* 0x00051c00011f7983 */ /* 0x000f220000100800 */
[C---:B-----5:R-:W-:Y:S01]  /*b0b0*/  IMAD.X R3, R0.reuse, 0x1, R10, P2 ;  /* 0x0000000100037824 */ /* 0x060fe200010e060a */
[----:B------:R-:W-:Y:S02]  /*b0c0*/  IADD3 R14, P2, R5, R17, RZ ;  /* 0x00000011050e7210 */ /* 0x000fe40007f5e0ff */
[----:B------:R0:W5:Y:S01]  /*b0d0*/  LDG.E.U8 R10, desc[UR52][R12.64] ;  /* 0x000000340c0a7981 */ /* 0x000162000c1e1100 */
[----:B---3--:R-:W-:-:S03]  /*b0e0*/  IMAD.X R9, R0, 0x1, R7, P1 ;  /* 0x0000000100097824 */ /* 0x008fc600008e0607 */
[----:B------:R1:W3:Y:S01]  /*b0f0*/  LDG.E.U8 R7, desc[UR52][R2.64] ;  /* 0x0000003402077981 */ /* 0x0002e2000c1e1100 */
[----:B------:R-:W-:-:S05]  /*b100*/  IADD3 R16, P1, R5, R16, RZ ;  /* 0x0000001005107210 */ /* 0x000fca0007f3e0ff */
[C---:B------:R-:W-:Y:S01]  /*b110*/  IMAD.X R17, R0.reuse, 0x1, R28, P1 ;  /* 0x0000000100117824 */ /* 0x040fe200008e061c */
[----:B------:R-:W-:Y:S01]  /*b120*/  ULEA.HI UR13, UR5, UR13, URZ, 0x1c ;  /* 0x0000000d050d7291 */ /* 0x000fe2000f8fe03f */
[----:B------:R-:W3:Y:S04]  /*b130*/  LDL R28, [R1+0x52c] ;  /* 0x00052c00011c7983 */ /* 0x000ee80000100800 */
[----:B------:R1:W3:Y:S01]  /*b140*/  LDG.E.U8 R16, desc[UR52][R16.64] ;  /* 0x0000003410107981 */ /* 0x0002e2000c1e1100 */
[C---:B------:R-:W-:Y:S01]  /*b150*/  IMAD.X R15, R0.reuse, 0x1, R4, P2 ;  /* 0x00000001000f7824 */ /* 0x040fe200010e0604 */
[C---:B0-----:R-:W-:Y:S02]  /*b160*/  IADD3 R12, P2, R5.reuse, R30, RZ ;  /* 0x0000001e050c7210 */ /* 0x041fe40007f5e0ff */
[----:B------:R0:W3:Y:S04]  /*b170*/  LDG.E.U8 R4, desc[UR52][R8.64] ;  /* 0x0000003408047981 */ /* 0x0000e8000c1e1100 */
[----:B------:R0:W3:Y:S01]  /*b180*/  LDG.E.U8 R14, desc[UR52][R14.64] ;  /* 0x000000340e0e7981 */ /* 0x0000e2000c1e1100 */
[----:B------:R-:W-:Y:S01]  /*b190*/  IMAD.X R13, R0, 0x1, R26, P2 ;  /* 0x00000001000d7824 */ /* 0x000fe200010e061a */
[----:B-1----:R-:W-:-:S02]  /*b1a0*/  IADD3 R2, P1, R5, R27, RZ ;  /* 0x0000001b05027210 */ /* 0x002fc40007f3e0ff */
[----:B------:R-:W-:Y:S01]  /*b1b0*/  LOP3.LUT R17, R11, 0x40, RZ, 0x3c, !PT ;  /* 0x000000400b117812 */ /* 0x000fe200078e3cff */
[----:B------:R-:W-:Y:S01]  /*b1c0*/  ULOP3.LUT UR16, UR13, 0x3fff, URZ, 0xc0, !UPT ;  /* 0x00003fff0d107892 */ /* 0x000fe2000f8ec03f */
[----:B------:R-:W3:Y:S01]  /*b1d0*/  LDG.E.U8 R12, desc[UR52][R12.64] ;  /* 0x000000340c0c7981 */ /* 0x000ee2000c1e1100 */
[----:B0-----:R-:W-:Y:S02]  /*b1e0*/  IADD3 R8, P3, R5, R29, RZ ;  /* 0x0000001d05087210 */ /* 0x001fe40007f7e0ff */
[C---:B------:R-:W-:Y:S01]  /*b1f0*/  LOP3.LUT R15, R11.reuse, 0x30, RZ, 0x3c, !PT ;  /* 0x000000300b0f7812 */ /* 0x040fe200078e3cff */
[----:B------:R-:W3:Y:S02]  /*b200*/  LDL R26, [R1+0x458] ;  /* 0x00045800011a7983 */ /* 0x000ee40000100800 */
[----:B------:R-:W-:Y:S02]  /*b210*/  IMAD.X R9, R0, 0x1, R25, P3 ;  /* 0x0000000100097824 */ /* 0x000fe400018e0619 */
[----:B------:R-:W3:Y:S04]  /*b220*/  LDL R27, [R1+0x49c] ;  /* 0x00049c00011b7983 */ /* 0x000ee80000100800 */
[----:B------:R-:W3:Y:S01]  /*b230*/  LDG.E.U8 R8, desc[UR52][R8.64] ;  /* 0x0000003408087981 */ /* 0x000ee2000c1e1100 */
[----:B------:R-:W-:-:S03]  /*b240*/  LOP3.LUT R25, R11, 0x10, RZ, 0x3c, !PT ;  /* 0x000000100b197812 */ /* 0x000fc600078e3cff */
[----:B------:R-:W3:Y:S01]  /*b250*/  LDL R30, [R1+0x510] ;  /* 0x00051000011e7983 */ /* 0x000ee20000100800 */
[----:B--2---:R-:W-:Y:S01]  /*b260*/  IMAD.X R3, R0, 0x1, R24, P1 ;  /* 0x0000000100037824 */ /* 0x004fe200008e0618 */
[----:B------:R-:W-:Y:S02]  /*b270*/  UIADD3 UR20, UP0, UR16, 0x2, URZ ;  /* 0x0000000210147890 */ /* 0x000fe4000ff1e03f */
[----:B------:R-:W2:Y:S04]  /*b280*/  LDL R29, [R1+0x524] ;  /* 0x00052400011d7983 */ /* 0x000ea80000100800 */
[----:B------:R0:W2:Y:S01]  /*b290*/  LDG.E.U8 R2, desc[UR52][R2.64] ;  /* 0x0000003402027981 */ /* 0x0000a2000c1e1100 */
[----:B------:R-:W-:Y:S01]  /*b2a0*/  BAR.SYNC.DEFER_BLOCKING 0x0 ;  /* 0x0000000000007b1d */ /* 0x000fe20000010000 */
[----:B------:R-:W-:-:S05]  /*b2b0*/  LOP3.LUT R24, R11, 0x20, RZ, 0x3c, !PT ;  /* 0x000000200b187812 */ /* 0x000fca00078e3cff */
[----:B------:R-:W-:Y:S04]  /*b2c0*/  STS.U8 [R11+UR5+0x10000], R205 ;  /* 0x010000cd0b007988 */ /* 0x000fe80008000005 */
        /* <DEDUP_REMOVED lines=30> */
[----:B------:R1:W-:Y:S04]  /*b4b0*/  STS.U8 [R15+UR5+0x11d80], R152 ;  /* 0x011d80980f007988 */ /* 0x0003e80008000005 */
[----:B------:R-:W-:Y:S04]  /*b4c0*/  STS.U8 [R17+UR5+0x10200], R201 ;  /* 0x010200c911007988 */ /* 0x000fe80008000005 */
[----:B------:R-:W-:Y:S01]  /*b4d0*/  STS.U8 [R17+UR5+0x10600], R193 ;  /* 0x010600c111007988 */ /* 0x000fe20008000005 */
[----:B-1----:R-:W-:-:S03]  /*b4e0*/  LOP3.LUT R15, R11, 0x50, RZ, 0x3c, !PT ;  /* 0x000000500b0f7812 */ /* 0x002fc600078e3cff */
[----:B------:R-:W-:Y:S04]  /*b4f0*/  STS.U8 [R17+UR5+0x10a00], R185 ;  /* 0x010a00b911007988 */ /* 0x000fe80008000005 */
[----:B------:R-:W-:Y:S04]  /*b500*/  STS.U8 [R17+UR5+0x10e00], R177 ;  /* 0x010e00b111007988 */ /* 0x000fe80008000005 */
[----:B------:R-:W-:Y:S04]  /*b510*/  STS.U8 [R17+UR5+0x11200], R169 ;  /* 0x011200a911007988 */ /* 0x000fe80008000005 */
[----:B------:R-:W-:Y:S04]  /*b520*/  STS.U8 [R17+UR5+0x11600], R162 ;  /* 0x011600a211007988 */ /* 0x000fe80008000005 */
[----:B------:R-:W-:Y:S04]  /*b530*/  STS.U8 [R17+UR5+0x11a00], R23 ;  /* 0x011a001711007988 */ /* 0x000fe80008000005 */
[----:B----4-:R-:W-:Y:S01]  /*b540*/  STS.U8 [R17+UR5+0x11e00], R22 ;  /* 0x011e001611007988 */ /* 0x010fe20008000005 */
[----:B0-----:R-:W-:-:S03]  /*b550*/  LOP3.LUT R3, R11, 0x60, RZ, 0x3c, !PT ;  /* 0x000000600b037812 */ /* 0x001fc600078e3cff */
[----:B------:R-:W-:Y:S04]  /*b560*/  STS.U8 [R15+UR5+0x10280], R200 ;  /* 0x010280c80f007988 */ /* 0x000fe80008000005 */
[----:B------:R-:W-:Y:S04]  /*b570*/  STS.U8 [R15+UR5+0x10680], R192 ;  /* 0x010680c00f007988 */ /* 0x000fe80008000005 */
[----:B------:R-:W-:Y:S04]  /*b580*/  STS.U8 [R15+UR5+0x10a80], R184 ;  /* 0x010a80b80f007988 */ /* 0x000fe80008000005 */
[----:B------:R-:W-:Y:S04]  /*b590*/  STS.U8 [R15+UR5+0x10e80], R176 ;  /* 0x010e80b00f007988 */ /* 0x000fe80008000005 */
[----:B------:R-:W-:Y:S04]  /*b5a0*/  STS.U8 [R15+UR5+0x11280], R168 ;  /* 0x011280a80f007988 */ /* 0x000fe80008000005 */
[----:B------:R-:W-:Y:S04]  /*b5b0*/  STS.U8 [R15+UR5+0x11680], R161 ;  /* 0x011680a10f007988 */ /* 0x000fe80008000005 */
[----:B-----5:R-:W-:Y:S04]  /*b5c0*/  STS.U8 [R15+UR5+0x11a80], R10 ;  /* 0x011a800a0f007988 */ /* 0x020fe80008000005 */
[----:B---3--:R-:W-:Y:S01]  /*b5d0*/  STS.U8 [R15+UR5+0x11e80], R7 ;  /* 0x011e80070f007988 */ /* 0x008fe20008000005 */
[----:B------:R-:W-:-:S03]  /*b5e0*/  LOP3.LUT R0, R11, 0x70, RZ, 0x3c, !PT ;  /* 0x000000700b007812 */ /* 0x000fc600078e3cff */
        /* <DEDUP_REMOVED lines=9> */
[----:B------:R-:W-:Y:S04]  /*b680*/  STS.U8 [R0+UR5+0x10780], R190 ;  /* 0x010780be00007988 */ /* 0x000fe80008000005 */
[----:B------:R-:W-:Y:S04]  /*b690*/  STS.U8 [R0+UR5+0x10b80], R182 ;  /* 0x010b80b600007988 */ /* 0x000fe80008000005 */
[----:B0-----:R-:W3:Y:S04]  /*b6a0*/  LDL R3, [R1+0x434] ;  /* 0x0004340001037983 */ /* 0x001ee80000100800 */
[----:B------:R-:W-:Y:S04]  /*b6b0*/  STS.U8 [R0+UR5+0x10f80], R174 ;  /* 0x010f80ae00007988 */ /* 0x000fe80008000005 */
[----:B------:R-:W-:Y:S04]  /*b6c0*/  STS.U8 [R0+UR5+0x11380], R16 ;  /* 0x0113801000007988 */ /* 0x000fe80008000005 */
[----:B------:R0:W-:Y:S04]  /*b6d0*/  STS.U8 [R0+UR5+0x11780], R12 ;  /* 0x0117800c00007988 */ /* 0x0001e80008000005 */
[----:B------:R-:W4:Y:S04]  /*b6e0*/  LDL R10, [R1+0x444] ;  /* 0x00044400010a7983 */ /* 0x000f280000100800 */
[----:B------:R-:W5:Y:S04]  /*b6f0*/  LDL R22, [R1+0x438] ;  /* 0x0004380001167983 */ /* 0x000f680000100800 */
[----:B0-----:R-:W4:Y:S04]  /*b700*/  LDL R12, [R1+0x430] ;  /* 0x00043000010c7983 */ /* 0x001f280000100800 */
[----:B------:R0:W-:Y:S04]  /*b710*/  STS.U8 [R0+UR5+0x11b80], R8 ;  /* 0x011b800800007988 */ /* 0x0001e80008000005 */
[----:B------:R-:W5:Y:S04]  /*b720*/  LDL R7, [R1+0x44c] ;  /* 0x00044c0001077983 */ /* 0x000f680000100800 */
[----:B------:R-:W5:Y:S04]  /*b730*/  LDL R25, [R1+0x440] ;  /* 0x0004400001197983 */ /* 0x000f680000100800 */
[----:B0-----:R-:W5:Y:S04]  /*b740*/  LDL R8, [R1+0x43c] ;  /* 0x00043c0001087983 */ /* 0x001f680000100800 */
[----:B------:R-:W5:Y:S04]  /*b750*/  LDL R17, [R1+0x454] ;  /* 0x0004540001117983 */ /* 0x000f680000100800 */
[----:B------:R-:W5:Y:S04]  /*b760*/  LDL R4, [R1+0x448] ;  /* 0x0004480001047983 */ /* 0x000f680000100800 */
[----:B--2---:R0:W-:Y:S04]  /*b770*/  STS.U8 [R0+UR5+0x11f80], R2 ;  /* 0x011f800200007988 */ /* 0x0041e80008000005 */
[----:B------:R-:W2:Y:S01]  /*b780*/  LDL R15, [R1+0x450] ;  /* 0x00045000010f7983 */ /* 0x000ea20000100800 */
[----:B------:R1:W-:Y:S06]  /*b790*/  MEMBAR.ALL.CTA ;  /* 0x0000000000007992 */ /* 0x0003ec0000008000 */
[----:B-1----:R-:W1:Y:S04]  /*b7a0*/  FENCE.VIEW.ASYNC.S ;  /* 0x00000000000073c6 */ /* 0x002e680000000000 */
[----:B0-----:R-:W2:Y:S01]  /*b7b0*/  LDL R0, [R1+0x464] ;  /* 0x0004640001007983 */ /* 0x001ea20000100800 */
[----:B------:R-:W-:-:S03]  /*b7c0*/  UMOV UR13, URZ ;  /* 0x0000003f000d7c82 */ /* 0x000fc60008000000 */
[----:B------:R-:W2:Y:S01]  /*b7d0*/  LDL R16, [R1+0x45c] ;  /* 0x00045c0001107983 */ /* 0x000ea20000100800 */
[----:B------:R-:W-:Y:S02]  /*b7e0*/  UIADD3.X UR21, UR13, 0x40000040, URZ, UP0, !UPT ;  /* 0x400000400d157890 */ /* 0x000fe400087fe43f */
[----:B------:R-:W-:Y:S01]  /*b7f0*/  USHF.R.S32.HI UR13, URZ, 0x1f, UR12 ;  /* 0x0000001f3f0d7899 */ /* 0x000fe2000801140c */
[----:B------:R-:W2:Y:S04]  /*b800*/  LDL R24, [R1+0x46c] ;  /* 0x00046c0001187983 */ /* 0x000ea80000100800 */
[----:B------:R-:W2:Y:S04]  /*b810*/  LDL R14, [R1+0x460] ;  /* 0x00046000010e7983 */ /* 0x000ea80000100800 */
[----:B------:R-:W2:Y:S01]  /*b820*/  LDL R23, [R1+0x474] ;  /* 0x0004740001177983 */ /* 0x000ea20000100800 */
[----:B-1----:R-:W-:Y:S01]  /*b830*/  BAR.SYNC.DEFER_BLOCKING 0x0 ;  /* 0x0000000000007b1d */ /* 0x002fe20000010000 */
[----:B---3--:R-:W-:-:S04]  /*b840*/  IADD3 R2, P1, R3, UR12, RZ ;  /* 0x0000000c03027c10 */ /* 0x008fc8000ff3e0ff */
[----:B----4-:R-:W-:Y:S02]  /*b850*/  IADD3.X R3, R12, UR13, RZ, P1, !PT ;  /* 0x0000000d0c037c10 */ /* 0x010fe40008ffe4ff */
[----:B------:R-:W-:Y:S02]  /*b860*/  IADD3 R12, P1, R10, UR12, RZ ;  /* 0x0000000c0a0c7c10 */ /* 0x000fe4000ff3e0ff */
[----:B------:R-:W3:Y:S04]  /*b870*/  LDL R10, [R1+0x468] ;  /* 0x00046800010a7983 */ /* 0x000ee80000100800 */
[----:B------:R0:W4:Y:S01]  /*b880*/  LDG.E.U8 R48, desc[UR52][R2.64] ;  /* 0x0000003402307981 */ /* 0x000122000c1e1100 */
[----:B-----5:R-:W-:-:S04]  /*b890*/  IADD3 R8, P2, R8, UR12, RZ ;  /* 0x0000000c08087c10 */ /* 0x020fc8000ff5e0ff */
[----:B------:R-:W-:Y:S02]  /*b8a0*/  IADD3.X R9, R22, UR13, RZ, P2, !PT ;  /* 0x0000000d16097c10 */ /* 0x000fe400097fe4ff */
[----:B------:R-:W5:Y:S01]  /*b8b0*/  LDL R22, [R1+0x47c] ;  /* 0x00047c0001167983 */ /* 0x000f620000100800 */
[----:B0-----:R-:W-:-:S03]  /*b8c0*/  IADD3 R2, P2, R7, UR12, RZ ;  /* 0x0000000c07027c10 */ /* 0x001fc6000ff5e0ff */
[----:B------:R-:W4:Y:S01]  /*b8d0*/  LDL R7, [R1+0x470] ;  /* 0x0004700001077983 */ /* 0x000f220000100800 */
[----:B------:R-:W-:-:S03]  /*b8e0*/  IADD3.X R13, R25, UR13, RZ, P1, !PT ;  /* 0x0000000d190d7c10 */ /* 0x000fc60008ffe4ff */
[----:B------:R0:W4:Y:S01]  /*b8f0*/  LDG.E.U8 R44, desc[UR52][R8.64] ;  /* 0x00000034082c7981 */ /* 0x000122000c1e1100 */
[----:B------:R-:W-:-:S03]  /*b900*/  IADD3.X R3, R4, UR13, RZ, P2, !PT ;  /* 0x0000000d04037c10 */ /* 0x000fc600097fe4ff */
[----:B------:R-:W4:Y:S04]  /*b910*/  LDL R25, [R1+0x484] ;  /* 0x0004840001197983 */ /* 0x000f280000100800 */
[----:B------:R-:W4:Y:S01]  /*b920*/  LDL R4, [R1+0x48c] ;  /* 0x00048c0001047983 */ /* 0x000f220000100800 */
[----:B0-----:R-:W-:-:S03]  /*b930*/  IADD3 R8, P1, R17, UR12, RZ ;  /* 0x0000000c11087c10 */ /* 0x001fc6000ff3e0ff */
[----:B------:R-:W4:Y:S01]  /*b940*/  LDL R17, [R1+0x478] ;  /* 0x0004780001117983 */ /* 0x000f220000100800 */
[----:B--2---:R-:W-:-:S03]  /*b950*/  IADD3.X R9, R15, UR13, RZ, P1, !PT ;  /* 0x0000000d0f097c10 */ /* 0x004fc60008ffe4ff */
[----:B------:R0:W2:Y:S04]  /*b960*/  LDG.E.U8 R43, desc[UR52][R2.64] ;  /* 0x00000034022b7981 */ /* 0x0000a8000c1e1100 */
[----:B------:R1:W2:Y:S04]  /*b970*/  LDG.E.U8 R47, desc[UR52][R12.64] ;  /* 0x000000340c2f7981 */ /* 0x0002a8000c1e1100 */
[----:B------:R-:W2:Y:S01]  /*b980*/  LDL R15, [R1+0x494] ;  /* 0x00049400010f7983 */ /* 0x000ea20000100800 */
[----:B0-----:R-:W-:-:S03]  /*b990*/  IADD3 R2, P1, R0, UR12, RZ ;  /* 0x0000000c00027c10 */ /* 0x001fc6000ff3e0ff */
[----:B------:R-:W2:Y:S01]  /*b9a0*/  LDL R0, [R1+0x488] ;  /* 0x0004880001007983 */ /* 0x000ea20000100800 */
[----:B-1----:R-:W-:-:S03]  /*b9b0*/  IADD3 R12, P2, R16, UR12, RZ ;  /* 0x0000000c100c7c10 */ /* 0x002fc6000ff5e0ff */
[----:B------:R-:W2:Y:S01]  /*b9c0*/  LDL R16, [R1+0x480] ;  /* 0x0004800001107983 */ /* 0x000ea20000100800 */
[----:B------:R-:W-:-:S03]  /*b9d0*/  IADD3.X R13, R26, UR13, RZ, P2, !PT ;  /* 0x0000000d1a0d7c10 */ /* 0x000fc600097fe4ff */
[----:B------:R0:W2:Y:S01]  /*b9e0*/  LDG.E.U8 R46, desc[UR52][R8.64] ;  /* 0x00000034082e7981 */ /* 0x0000a2000c1e1100 */
[----:B------:R-:W-:-:S03]  /*b9f0*/  IADD3.X R3, R14, UR13, RZ, P1, !PT ;  /* 0x0000000d0e037c10 */ /* 0x000fc60008ffe4ff */
[----:B------:R-:W2:Y:S04]  /*ba00*/  LDL R14, [R1+0x4a4] ;  /* 0x0004a400010e7983 */ /* 0x000ea80000100800 */
[----:B------:R1:W2:Y:S01]  /*ba10*/  LDG.E.U8 R42, desc[UR52][R12.64] ;  /* 0x000000340c2a7981 */ /* 0x0002a2000c1e1100 */
[----:B0-----:R-:W-:-:S03]  /*ba20*/  IADD3 R8, P2, R24, UR12, RZ ;  /* 0x0000000c18087c10 */ /* 0x001fc6000ff5e0ff */
[----:B------:R-:W2:Y:S04]  /*ba30*/  LDL R24, [R1+0x490] ;  /* 0x0004900001187983 */ /* 0x000ea80000100800 */
[----:B------:R5:W2:Y:S01]  /*ba40*/  LDG.E.U8 R45, desc[UR52][R2.64] ;  /* 0x00000034022d7981 */ /* 0x000aa2000c1e1100 */
[----:B-1----:R-:W-:-:S03]  /*ba50*/  IADD3 R12, P1, R23, UR12, RZ ;  /* 0x0000000c170c7c10 */ /* 0x002fc6000ff3e0ff */
[----:B------:R-:W2:Y:S04]  /*ba60*/  LDL R23, [R1+0x498] ;  /* 0x0004980001177983 */ /* 0x000ea80000100800 */
[----:B------:R-:W2:Y:S01]  /*ba70*/  LDL R26, [R1+0x4c4] ;  /* 0x0004c400011a7983 */ /* 0x000ea20000100800 */
[----:B---3--:R-:W-:-:S03]  /*ba80*/  IADD3.X R9, R10, UR13, RZ, P2, !PT ;  /* 0x0000000d0a097c10 */ /* 0x008fc600097fe4ff */
[----:B------:R-:W3:Y:S04]  /*ba90*/  LDL R10, [R1+0x4ac] ;  /* 0x0004ac00010a7983 */ /* 0x000ee80000100800 */
[----:B------:R0:W3:Y:S01]  /*baa0*/  LDG.E.U8 R252, desc[UR52][R8.64] ;  /* 0x0000003408fc7981 */ /* 0x0000e2000c1e1100 */
[----:B-----5:R-:W-:-:S03]  /*bab0*/  IADD3 R2, P2, R22, UR12, RZ ;  /* 0x0000000c16027c10 */ /* 0x020fc6000ff5e0ff */
[----:B------:R-:W5:Y:S01]  /*bac0*/  LDL R22, [R1+0x4a0] ;  /* 0x0004a00001167983 */ /* 0x000f620000100800 */
[----:B----4-:R-:W-:-:S03]  /*bad0*/  IADD3.X R13, R7, UR13, RZ, P1, !PT ;  /* 0x0000000d070d7c10 */ /* 0x010fc60008ffe4ff */
[----:B------:R-:W4:Y:S04]  /*bae0*/  LDL R7, [R1+0x4b4] ;  /* 0x0004b40001077983 */ /* 0x000f280000100800 */
[----:B------:R1:W4:Y:S01]  /*baf0*/  LDG.E.U8 R251, desc[UR52][R12.64] ;  /* 0x000000340cfb7981 */ /* 0x000322000c1e1100 */
[----:B0-----:R-:W-:-:S03]  /*bb00*/  IADD3 R8, P1, R25, UR12, RZ ;  /* 0x0000000c19087c10 */ /* 0x001fc6000ff3e0ff */
[----:B------:R-:W4:Y:S01]  /*bb10*/  LDL R25, [R1+0x4a8] ;  /* 0x0004a80001197983 */ /* 0x000f220000100800 */
[----:B------:R-:W-:-:S03]  /*bb20*/  IADD3.X R3, R17, UR13, RZ, P2, !PT ;  /* 0x0000000d11037c10 */ /* 0x000fc600097fe4ff */
[----:B------:R-:W4:Y:S01]  /*bb30*/  LDL R17, [R1+0x4bc] ;  /* 0x0004bc0001117983 */ /* 0x000f220000100800 */
[----:B-1----:R-:W-:-:S03]  /*bb40*/  IADD3 R12, P2, R4, UR12, RZ ;  /* 0x0000000c040c7c10 */ /* 0x002fc6000ff5e0ff */
[----:B------:R-:W4:Y:S04]  /*bb50*/  LDL R4, [R1+0x4b0] ;  /* 0x0004b00001047983 */ /* 0x000f280000100800 */
[----:B------:R0:W4:Y:S01]  /*bb60*/  LDG.E.U8 R250, desc[UR52][R2.64] ;  /* 0x0000003402fa7981 */ /* 0x000122000c1e1100 */
[----:B--2---:R-:W-:-:S03]  /*bb70*/  IADD3.X R13, R0, UR13, RZ, P2, !PT ;  /* 0x0000000d000d7c10 */ /* 0x004fc600097fe4ff */
[----:B------:R-:W2:Y:S01]  /*bb80*/  LDL R0, [R1+0x4c0] ;  /* 0x0004c00001007983 */ /* 0x000ea20000100800 */
[----:B------:R-:W-:Y:S02]  /*bb90*/  IADD3.X R9, R16, UR13, RZ, P1, !PT ;  /* 0x0000000d10097c10 */ /* 0x000fe40008ffe4ff */
[----:B0-----:R-:W-:Y:S01]  /*bba0*/  IADD3 R2, P1, R15, UR12, RZ ;  /* 0x0000000c0f027c10 */ /* 0x001fe2000ff3e0ff */
[----:B------:R-:W2:Y:S04]  /*bbb0*/  LDL R16, [R1+0x4b8] ;  /* 0x0004b80001107983 */ /* 0x000ea80000100800 */
[----:B------:R-:W2:Y:S04]  /*bbc0*/  LDL R15, [R1+0x4cc] ;  /* 0x0004cc00010f7983 */ /* 0x000ea80000100800 */
[----:B------:R0:W2:Y:S04]  /*bbd0*/  LDG.E.U8 R249, desc[UR52][R8.64] ;  /* 0x0000003408f97981 */ /* 0x0000a8000c1e1100 */
[----:B------:R1:W2:Y:S01]  /*bbe0*/  LDG.E.U8 R248, desc[UR52][R12.64] ;  /* 0x000000340cf87981 */ /* 0x0002a2000c1e1100 */
[----:B------:R-:W-:-:S03]  /*bbf0*/  IADD3.X R3, R24, UR13, RZ, P1, !PT ;  /* 0x0000000d18037c10 */ /* 0x000fc60008ffe4ff */
[----:B------:R-:W2:Y:S01]  /*bc00*/  LDL R24, [R1+0x4d4] ;  /* 0x0004d40001187983 */ /* 0x000ea20000100800 */
[----:B0-----:R-:W-:-:S03]  /*bc10*/  IADD3 R8, P2, R27, UR12, RZ ;  /* 0x0000000c1b087c10 */ /* 0x001fc6000ff5e0ff */
[----:B------:R3:W2:Y:S01]  /*bc20*/  LDG.E.U8 R247, desc[UR52][R2.64] ;  /* 0x0000003402f77981 */ /* 0x0006a2000c1e1100 */
[----:B-1----:R-:W-:-:S03]  /*bc30*/  IADD3 R12, P1, R14, UR12, RZ ;  /* 0x0000000c0e0c7c10 */ /* 0x002fc6000ff3e0ff */
[----:B------:R-:W2:Y:S01]  /*bc40*/  LDL R14, [R1+0x4c8] ;  /* 0x0004c800010e7983 */ /* 0x000ea20000100800 */
[----:B------:R-:W-:-:S03]  /*bc50*/  IADD3.X R9, R23, UR13, RZ, P2, !PT ;  /* 0x0000000d17097c10 */ /* 0x000fc600097fe4ff */
[----:B------:R-:W2:Y:S04]  /*bc60*/  LDL R23, [R1+0x4dc] ;  /* 0x0004dc0001177983 */ /* 0x000ea80000100800 */
[----:B------:R4:W2:Y:S04]  /*bc70*/  LDG.E.U8 R246, desc[UR52][R8.64] ;  /* 0x0000003408f67981 */ /* 0x0008a8000c1e1100 */
[----:B------:R-:W2:Y:S01]  /*bc80*/  LDL R27, [R1+0x528] ;  /* 0x00052800011b7983 */ /* 0x000ea20000100800 */
[----:B---3--:R-:W-:-:S03]  /*bc90*/  IADD3 R2, P2, R10, UR12, RZ ;  /* 0x0000000c0a027c10 */ /* 0x008fc6000ff5e0ff */
[----:B------:R-:W3:Y:S01]  /*bca0*/  LDL R10, [R1+0x4d0] ;  /* 0x0004d000010a7983 */ /* 0x000ee20000100800 */
[----:B-----5:R-:W-:-:S03]  /*bcb0*/  IADD3.X R13, R22, UR13, RZ, P1, !PT ;  /* 0x0000000d160d7c10 */ /* 0x020fc60008ffe4ff */
[----:B------:R-:W5:Y:S01]  /*bcc0*/  LDL R22, [R1+0x4e4] ;  /* 0x0004e40001167983 */ /* 0x000f620000100800 */
[----:B----4-:R-:W-:-:S03]  /*bcd0*/  IADD3 R8, P1, R7, UR12, RZ ;  /* 0x0000000c07087c10 */ /* 0x010fc6000ff3e0ff */
[----:B------:R-:W4:Y:S04]  /*bce0*/  LDL R7, [R1+0x4d8] ;  /* 0x0004d80001077983 */ /* 0x000f280000100800 */
[----:B------:R0:W4:Y:S01]  /*bcf0*/  LDG.E.U8 R245, desc[UR52][R12.64] ;  /* 0x000000340cf57981 */ /* 0x000122000c1e1100 */
[----:B------:R-:W-:-:S03]  /*bd00*/  IADD3.X R3, R25, UR13, RZ, P2, !PT ;  /* 0x0000000d19037c10 */ /* 0x000fc600097fe4ff */
[----:B------:R-:W4:Y:S04]  /*bd10*/  LDL R25, [R1+0x4ec] ;  /* 0x0004ec0001197983 */ /* 0x000f280000100800 */
[----:B------:R1:W4:Y:S01]  /*bd20*/  LDG.E.U8 R243, desc[UR52][R2.64] ;  /* 0x0000003402f37981 */ /* 0x000322000c1e1100 */
[----:B0-----:R-:W-:-:S03]  /*bd30*/  IADD3 R12, P2, R17, UR12, RZ ;  /* 0x0000000c110c7c10 */ /* 0x001fc6000ff5e0ff */
[----:B------:R-:W4:Y:S01]  /*bd40*/  LDL R17, [R1+0x4e0] ;  /* 0x0004e00001117983 */ /* 0x000f220000100800 */
[----:B------:R-:W-:-:S03]  /*bd50*/  IADD3.X R9, R4, UR13, RZ, P1, !PT ;  /* 0x0000000d04097c10 */ /* 0x000fc60008ffe4ff */
[----:B------:R-:W4:Y:S01]  /*bd60*/  LDL R4, [R1+0x4f4] ;  /* 0x0004f40001047983 */ /* 0x000f220000100800 */
[----:B-1----:R-:W-:-:S03]  /*bd70*/  IADD3 R2, P1, R26, UR12, RZ ;  /* 0x0000000c1a027c10 */ /* 0x002fc6000ff3e0ff */
[----:B------:R0:W4:Y:S04]  /*bd80*/  LDG.E.U8 R242, desc[UR52][R8.64] ;  /* 0x0000003408f27981 */ /* 0x000128000c1e1100 */
[----:B------:R-:W4:Y:S01]  /*bd90*/  LDL R26, [R1+0x530] ;  /* 0x00053000011a7983 */ /* 0x000f220000100800 */
[----:B--2---:R-:W-:-:S03]  /*bda0*/  IADD3.X R3, R0, UR13, RZ, P1, !PT ;  /* 0x0000000d00037c10 */ /* 0x004fc60008ffe4ff */
[----:B------:R-:W2:Y:S01]  /*bdb0*/  LDL R0, [R1+0x4f0] ;  /* 0x0004f00001007983 */ /* 0x000ea20000100800 */
[----:B------:R-:W-:-:S03]  /*bdc0*/  IADD3.X R13, R16, UR13, RZ, P2, !PT ;  /* 0x0000000d100d7c10 */ /* 0x000fc600097fe4ff */
[----:B------:R-:W2:Y:S01]  /*bdd0*/  LDG.E.U8 R240, desc[UR52][R2.64] ;  /* 0x0000003402f07981 */ /* 0x000ea2000c1e1100 */
[----:B0-----:R-:W-:-:S03]  /*bde0*/  IADD3 R8, P2, R15, UR12, RZ ;  /* 0x0000000c0f087c10 */ /* 0x001fc6000ff5e0ff */
[----:B------:R-:W2:Y:S04]  /*bdf0*/  LDL R16, [R1+0x4e8] ;  /* 0x0004e80001107983 */ /* 0x000ea80000100800 */
[----:B------:R0:W2:Y:S04]  /*be00*/  LDG.E.U8 R241, desc[UR52][R12.64] ;  /* 0x000000340cf17981 */ /* 0x0000a8000c1e1100 */
[----:B------:R-:W2:Y:S01]  /*be10*/  LDL R15, [R1+0x4fc] ;  /* 0x0004fc00010f7983 */ /* 0x000ea20000100800 */
[----:B0-----:R-:W-:-:S03]  /*be20*/  IADD3 R12, P1, R24, UR12, RZ ;  /* 0x0000000c180c7c10 */ /* 0x001fc6000ff3e0ff */
[----:B------:R-:W2:Y:S01]  /*be30*/  LDL R24, [R1+0x4f8] ;  /* 0x0004f80001187983 */ /* 0x000ea20000100800 */
[----:B------:R-:W-:-:S03]  /*be40*/  IADD3.X R9, R14, UR13, RZ, P2, !PT ;  /* 0x0000000d0e097c10 */ /* 0x000fc600097fe4ff */
[----:B------:R-:W2:Y:S01]  /*be50*/  LDL R14, [R1+0x504] ;  /* 0x00050400010e7983 */ /* 0x000ea20000100800 */
[----:B------:R-:W-:-:S03]  /*be60*/  IADD3 R2, P2, R23, UR12, RZ ;  /* 0x0000000c17027c10 */ /* 0x000fc6000ff5e0ff */
[----:B------:R-:W2:Y:S04]  /*be70*/  LDL R23, [R1+0x50c] ;  /* 0x00050c0001177983 */ /* 0x000ea80000100800 */
[----:B------:R5:W2:Y:S01]  /*be80*/  LDG.E.U8 R239, desc[UR52][R8.64] ;  /* 0x0000003408ef7981 */ /* 0x000aa2000c1e1100 */
        /* <DEDUP_REMOVED lines=8> */
[----:B------:R-:W-:Y:S02]  /*bf10*/  IADD3.X R9, R17, UR13, RZ, P1, !PT ;  /* 0x0000000d11097c10 */ /* 0x000fe40008ffe4ff */
[----:B0-----:R-:W-:Y:S01]  /*bf20*/  IADD3 R12, P2, R25, UR12, RZ ;  /* 0x0000000c190c7c10 */ /* 0x001fe2000ff5e0ff */
[----:B------:R-:W4:Y:S01]  /*bf30*/  LDL R17, [R1+0x520] ;  /* 0x0005200001117983 */ /* 0x000f220000100800 */
[----:B-1----:R-:W-:-:S03]  /*bf40*/  IADD3 R2, P1, R4, UR12, RZ ;  /* 0x0000000c04027c10 */ /* 0x002fc6000ff3e0ff */
[----:B------:R-:W4:Y:S04]  /*bf50*/  LDL R4, [R1+0x518] ;  /* 0x0005180001047983 */ /* 0x000f280000100800 */
[----:B------:R-:W4:Y:S04]  /*bf60*/  LDL R25, [R1+0x544] ;  /* 0x0005440001197983 */ /* 0x000f280000100800 */
[----:B------:R0:W4:Y:S01]  /*bf70*/  LDG.E.U8 R235, desc[UR52][R8.64] ;  /* 0x0000003408eb7981 */ /* 0x000122000c1e1100 */
[----:B--2---:R-:W-:-:S03]  /*bf80*/  IADD3.X R3, R0, UR13, RZ, P1, !PT ;  /* 0x0000000d00037c10 */ /* 0x004fc60008ffe4ff */
[----:B------:R-:W2:Y:S04]  /*bf90*/  LDL R0, [R1+0x53c] ;  /* 0x00053c0001007983 */ /* 0x000ea80000100800 */
[----:B------:R1:W2:Y:S01]  /*bfa0*/  LDG.E.U8 R234, desc[UR52][R2.64] ;  /* 0x0000003402ea7981 */ /* 0x0002a2000c1e1100 */
[----:B------:R-:W-:-:S03]  /*bfb0*/  IADD3.X R13, R16, UR13, RZ, P2, !PT ;  /* 0x0000000d100d7c10 */ /* 0x000fc600097fe4ff */
[----:B------:R-:W2:Y:S04]  /*bfc0*/  LDL R16, [R1+0x534] ;  /* 0x0005340001107983 */ /* 0x000ea80000100800 */
[----:B------:R5:W2:Y:S01]  /*bfd0*/  LDG.E.U8 R236, desc[UR52][R12.64] ;  /* 0x000000340cec7981 */ /* 0x000aa2000c1e1100 */
[----:B0-----:R-:W-:Y:S02]  /*bfe0*/  IADD3 R8, P2, R15, UR12, RZ ;  /* 0x0000000c0f087c10 */ /* 0x001fe4000ff5e0ff */
[----:B------:R-:W-:Y:S02]  /*bff0*/  IADD3 R14, P1, R14, UR12, RZ ;  /* 0x0000000c0e0e7c10 */ /* 0x000fe4000ff3e0ff */
[----:B------:R-:W-:Y:S02]  /*c000*/  IADD3.X R9, R24, UR13, RZ, P2, !PT ;  /* 0x0000000d18097c10 */ /* 0x000fe400097fe4ff */
[----:B------:R-:W2:Y:S01]  /*c010*/  LDL R24, [R1+0x538] ;  /* 0x0005380001187983 */ /* 0x000ea20000100800 */
[----:B-1----:R-:W-:-:S03]  /*c020*/  IADD3 R2, P2, R23, UR12, RZ ;  /* 0x0000000c17027c10 */ /* 0x002fc6000ff5e0ff */
[----:B------:R-:W2:Y:S04]  /*c030*/  LDL R23, [R1+0x54c] ;  /* 0x00054c0001177983 */ /* 0x000ea80000100800 */
[----:B------:R-:W2:Y:S01]  /*c040*/  LDG.E.U8 R41, desc[UR52][R8.64] ;  /* 0x0000003408297981 */ /* 0x000ea2000c1e1100 */
[----:B---3--:R-:W-:-:S03]  /*c050*/  IADD3.X R15, R10, UR13, RZ, P1, !PT ;  /* 0x0000000d0a0f7c10 */ /* 0x008fc60008ffe4ff */
[----:B------:R-:W3:Y:S04]  /*c060*/  LDL R10, [R1+0x540] ;  /* 0x00054000010a7983 */ /* 0x000ee80000100800 */
[----:B------:R0:W3:Y:S01]  /*c070*/  LDG.E.U8 R233, desc[UR52][R14.64] ;  /* 0x000000340ee97981 */ /* 0x0000e2000c1e1100 */
[----:B-----5:R-:W-:-:S03]  /*c080*/  IADD3 R12, P1, R22, UR12, RZ ;  /* 0x0000000c160c7c10 */ /* 0x020fc6000ff3e0ff */
[----:B------:R-:W5:Y:S01]  /*c090*/  LDL R22, [R1+0x554] ;  /* 0x0005540001167983 */ /* 0x000f620000100800 */
[----:B----4-:R-:W-:Y:S02]  /*c0a0*/  IADD3.X R3, R7, UR13, RZ, P2, !PT ;  /* 0x0000000d07037c10 */ /* 0x010fe400097fe4ff */
[----:B0-----:R-:W-:Y:S01]  /*c0b0*/  IADD3 R14, P2, R31, UR12, RZ ;  /* 0x0000000c1f0e7c10 */ /* 0x001fe2000ff5e0ff */
[----:B------:R-:W4:Y:S01]  /*c0c0*/  LDL R7, [R1+0x548] ;  /* 0x0005480001077983 */ /* 0x000f220000100800 */
[----:B------:R-:W-:-:S03]  /*c0d0*/  IADD3.X R13, R30, UR13, RZ, P1, !PT ;  /* 0x0000000d1e0d7c10 */ /* 0x000fc60008ffe4ff */
[----:B------:R0:W5:Y:S01]  /*c0e0*/  LDG.E.U8 R40, desc[UR52][R2.64] ;  /* 0x0000003402287981 */ /* 0x000162000c1e1100 */
[----:B------:R-:W-:-:S03]  /*c0f0*/  IADD3.X R15, R4, UR13, RZ, P2, !PT ;  /* 0x0000000d040f7c10 */ /* 0x000fc600097fe4ff */
[----:B------:R-:W5:Y:S04]  /*c100*/  LDG.E.U8 R232, desc[UR52][R12.64] ;  /* 0x000000340ce87981 */ /* 0x000f68000c1e1100 */
[----:B------:R-:W5:Y:S01]  /*c110*/  LDL R4, [R1+0x550] ;  /* 0x0005500001047983 */ /* 0x000f620000100800 */
[----:B0-----:R-:W-:Y:S02]  /*c120*/  IADD3 R2, P2, R28, UR12, RZ ;  /* 0x0000000c1c027c10 */ /* 0x001fe4000ff5e0ff */
[----:B------:R-:W-:Y:S01]  /*c130*/  IADD3 R8, P1, R29, UR12, RZ ;  /* 0x0000000c1d087c10 */ /* 0x000fe2000ff3e0ff */
[----:B------:R2:W5:Y:S01]  /*c140*/  LDG.E.U8 R39, desc[UR52][R14.64] ;  /* 0x000000340e277981 */ /* 0x000562000c1e1100 */
[----:B------:R-:W-:-:S03]  /*c150*/  IADD3.X R3, R27, UR13, RZ, P2, !PT ;  /* 0x0000000d1b037c10 */ /* 0x000fc600097fe4ff */
[----:B------:R-:W5:Y:S01]  /*c160*/  LDL R29, [R1+0x55c] ;  /* 0x00055c00011d7983 */ /* 0x000f620000100800 */
[----:B------:R-:W-:-:S03]  /*c170*/  IADD3.X R9, R17, UR13, RZ, P1, !PT ;  /* 0x0000000d11097c10 */ /* 0x000fc60008ffe4ff */
[----:B------:R-:W5:Y:S01]  /*c180*/  LDL R28, [R1+0x564] ;  /* 0x00056400011c7983 */ /* 0x000f620000100800 */
[----:B--2---:R-:W-:-:S03]  /*c190*/  IADD3 R14, P2, R0, UR12, RZ ;  /* 0x0000000c000e7c10 */ /* 0x004fc6000ff5e0ff */
[----:B------:R-:W2:Y:S01]  /*c1a0*/  LDL R0, [R1+0x558] ;  /* 0x0005580001007983 */ /* 0x000ea20000100800 */
[----:B------:R-:W-:-:S03]  /*c1b0*/  IADD3 R16, P1, R16, UR12, RZ ;  /* 0x0000000c10107c10 */ /* 0x000fc6000ff3e0ff */
[----:B------:R-:W2:Y:S01]  /*c1c0*/  LDL R27, [R1+0x560] ;  /* 0x00056000011b7983 */ /* 0x000ea20000100800 */
[----:B------:R-:W-:Y:S02]  /*c1d0*/  IADD3.X R17, R26, UR13, RZ, P1, !PT ;  /* 0x0000000d1a117c10 */ /* 0x000fe40008ffe4ff */
[----:B------:R-:W-:Y:S01]  /*c1e0*/  IADD3 R12, P1, R25, UR12, RZ ;  /* 0x0000000c190c7c10 */ /* 0x000fe2000ff3e0ff */
[----:B------:R-:W2:Y:S04]  /*c1f0*/  LDL R26, [R1+0x568] ;  /* 0x00056800011a7983 */ /* 0x000ea80000100800 */
[----:B------:R-:W2:Y:S04]  /*c200*/  LDL R25, [R1+0x574] ;  /* 0x0005740001197983 */ /* 0x000ea80000100800 */
[----:B------:R0:W2:Y:S04]  /*c210*/  LDG.E.U8 R231, desc[UR52][R8.64] ;  /* 0x0000003408e77981 */ /* 0x0000a8000c1e1100 */
[----:B------:R5:W2:Y:S01]  /*c220*/  LDG.E.U8 R38, desc[UR52][R2.64] ;  /* 0x0000003402267981 */ /* 0x000aa2000c1e1100 */
[----:B------:R-:W-:-:S03]  /*c230*/  IADD3.X R15, R24, UR13, RZ, P2, !PT ;  /* 0x0000000d180f7c10 */ /* 0x000fc600097fe4ff */
[----:B------:R-:W2:Y:S01]  /*c240*/  LDL R24, [R1+0x570] ;  /* 0x0005700001187983 */ /* 0x000ea20000100800 */
[----:B0-----:R-:W-:-:S03]  /*c250*/  IADD3 R8, P2, R23, UR12, RZ ;  /* 0x0000000c17087c10 */ /* 0x001fc6000ff5e0ff */
[----:B------:R-:W2:Y:S04]  /*c260*/  LDL R23, [R1+0x57c] ;  /* 0x00057c0001177983 */ /* 0x000ea80000100800 */
[----:B------:R-:W2:Y:S04]  /*c270*/  LDG.E.U8 R230, desc[UR52][R16.64] ;  /* 0x0000003410e67981 */ /* 0x000ea8000c1e1100 */
[----:B------:R-:W2:Y:S04]  /*c280*/  LDG.E.U8 R37, desc[UR52][R14.64] ;  /* 0x000000340e257981 */ /* 0x000ea8000c1e1100 */
[----:B------:R-:W2:Y:S04]  /*c290*/  LDL R17, [R1+0x58c] ;  /* 0x00058c0001117983 */ /* 0x000ea80000100800 */
[----:B------:R-:W2:Y:S04]  /*c2a0*/  LDL R16, [R1+0x588] ;  /* 0x0005880001107983 */ /* 0x000ea80000100800 */
[----:B------:R-:W2:Y:S01]  /*c2b0*/  LDL R15, [R1+0x594] ;  /* 0x00059400010f7983 */ /* 0x000ea20000100800 */
[----:B------:R-:W-:-:S03]  /*c2c0*/  WARPGROUP.ARRIVE ;  /* 0x00000000000079c5 */ /* 0x000fc60000000000 */
[----:B------:R-:W2:Y:S03]  /*c2d0*/  LDL R14, [R1+0x59c] ;  /* 0x00059c00010e7983 */ /* 0x000ea60000100800 */
[----:B------:R-:W-:Y:S01]  /*c2e0*/  QGMMA.64x64x32.F32.E4M3.E4M3 R184, gdesc[UR16], RZ, !UPT, gsb0 ;  /* 0x00e0000010b879f3 */ /* 0x000fe2000c0008ff */
[----:B---3--:R-:W-:Y:S02]  /*c2f0*/  IADD3.X R13, R10, UR13, RZ, P1, !PT ;  /* 0x0000000d0a0d7c10 */ /* 0x008fe40008ffe4ff */
[----:B------:R-:W3:Y:S01]  /*c300*/  LDL R10, [R1+0x56c] ;  /* 0x00056c00010a7983 */ /* 0x000ee20000100800 */
[----:B----4-:R-:W-:Y:S01]  /*c310*/  IADD3.X R9, R7, UR13, RZ, P2, !PT ;  /* 0x0000000d07097c10 */ /* 0x010fe200097fe4ff */
[----:B------:R-:W-:Y:S02]  /*c320*/  WARPGROUP.DEPBAR.LE gsb0, 0x0 ;  /* 0x00008000000079c5 */ /* 0x000fe40000010000 */
[----:B-----5:R-:W-:Y:S01]  /*c330*/  IADD3 R2, P1, R22, UR12, RZ ;  /* 0x0000000c16027c10 */ /* 0x020fe2000ff3e0ff */
[----:B------:R-:W4:Y:S04]  /*c340*/  LDL R7, [R1+0x584] ;  /* 0x0005840001077983 */ /* 0x000f280000100800 */
[----:B------:R-:W5:Y:S01]  /*c350*/  LDL R22, [R1+0x578] ;  /* 0x0005780001167983 */ /* 0x000f620000100800 */
[----:B------:R-:W-:-:S03]  /*c360*/  UIADD3.64 UR24, UR20, 0x2, URZ ;  /* 0x0000000214187897 */ /* 0x000fc6000fffe03f */
[----:B------:R-:W4:Y:S01]  /*c370*/  LDG.E.U8 R229, desc[UR52][R12.64] ;  /* 0x000000340ce57981 */ /* 0x000f22000c1e1100 */
[----:B------:R-:W-:-:S03]  /*c380*/  WARPGROUP.ARRIVE ;  /* 0x00000000000079c5 */ /* 0x000fc60000000000 */
[----:B------:R-:W4:Y:S03]  /*c390*/  LDG.E.U8 R36, desc[UR52][R8.64] ;  /* 0x0000003408247981 */ /* 0x000f26000c1e1100 */
[----:B------:R-:W-:Y:S01]  /*c3a0*/  QGMMA.64x64x32.F32.E4M3.E4M3 R184, gdesc[UR20], R184, gsb0 ;  /* 0x00e0000014b879f3 */ /* 0x000fe200080008b8 */
[----:B------:R-:W4:Y:S01]  /*c3b0*/  LDL R13, [R1+0x598] ;  /* 0x00059800010d7983 */ /* 0x000f220000100800 */
[----:B------:R-:W-:-:S03]  /*c3c0*/  IADD3.X R3, R4, UR13, RZ, P1, !PT ;  /* 0x0000000d04037c10 */ /* 0x000fc60008ffe4ff */
[----:B------:R-:W4:Y:S04]  /*c3d0*/  LDL R4, [R1+0x580] ;  /* 0x0005800001047983 */ /* 0x000f280000100800 */
[----:B------:R0:W4:Y:S04]  /*c3e0*/  LDG.E.U8 R228, desc[UR52][R2.64] ;  /* 0x0000003402e47981 */ /* 0x000128000c1e1100 */
[----:B------:R-:W4:Y:S01]  /*c3f0*/  LDL R12, [R1+0x5a4] ;  /* 0x0005a400010c7983 */ /* 0x000f220000100800 */
[----:B------:R-:W-:-:S03]  /*c400*/  UIADD3.64 UR28, UR20, 0x4, URZ ;  /* 0x00000004141c7897 */ /* 0x000fc6000fffe03f */
[----:B------:R-:W4:Y:S01]  /*c410*/  LDL R9, [R1+0x5ac] ;  /* 0x0005ac0001097983 */ /* 0x000f220000100800 */
[----:B0-----:R-:W-:-:S03]  /*c420*/  IADD3 R2, P1, R29, UR12, RZ ;  /* 0x0000000c1d027c10 */ /* 0x001fc6000ff3e0ff */
[----:B------:R-:W4:Y:S01]  /*c430*/  LDL R8, [R1+0x5a8] ;  /* 0x0005a80001087983 */ /* 0x000f220000100800 */
[----:B--2---:R-:W-:-:S03]  /*c440*/  IADD3.X R3, R0, UR13, RZ, P1, !PT ;  /* 0x0000000d00037c10 */ /* 0x004fc60008ffe4ff */
[----:B------:R-:W2:Y:S04]  /*c450*/  LDL R0, [R1+0x590] ;  /* 0x0005900001007983 */ /* 0x000ea80000100800 */
[----:B------:R0:W2:Y:S02]  /*c460*/  LDG.E.U8 R35, desc[UR52][R2.64] ;  /* 0x0000003402237981 */ /* 0x0000a4000c1e1100 */
[----:B0-----:R-:W-:Y:S01]  /*c470*/  IADD3 R2, P1, R28, UR12, RZ ;  /* 0x0000000c1c027c10 */ /* 0x001fe2000ff3e0ff */
[----:B------:R-:W-:Y:S01]  /*c480*/  UIADD3.64 UR32, UR20, 0x7fe, URZ ;  /* 0x000007fe14207897 */ /* 0x000fe2000fffe03f */
[----:B------:R-:W2:Y:S01]  /*c490*/  LDL R28, [R1+0x5b8] ;  /* 0x0005b800011c7983 */ /* 0x000ea20000100800 */
[----:B------:R-:W-:Y:S02]  /*c4a0*/  WARPGROUP.DEPBAR.LE gsb0, 0x0 ;  /* 0x00008000000079c5 */ /* 0x000fe40000010000 */
[----:B------:R-:W-:-:S06]  /*c4b0*/  WARPGROUP.ARRIVE ;  /* 0x00000000000079c5 */ /* 0x000fcc0000000000 */
[----:B------:R-:W-:Y:S01]  /*c4c0*/  QGMMA.64x64x32.F32.E4M3.E4M3 R184, gdesc[UR24], R184, gsb0 ;  /* 0x00e0000018b879f3 */ /* 0x000fe200080008b8 */
[----:B------:R-:W-:Y:S02]  /*c4d0*/  IADD3.X R3, R27, UR13, RZ, P1, !PT ;  /* 0x0000000d1b037c10 */ /* 0x000fe40008ffe4ff */
[----:B------:R-:W2:Y:S04]  /*c4e0*/  LDL R27, [R1+0x5c4] ;  /* 0x0005c400011b7983 */ /* 0x000ea80000100800 */
[----:B------:R3:W2:Y:S01]  /*c4f0*/  LDG.E.U8 R227, desc[UR52][R2.64] ;  /* 0x0000003402e37981 */ /* 0x0006a2000c1e1100 */
[----:B------:R-:W-:Y:S02]  /*c500*/  WARPGROUP.DEPBAR.LE gsb0, 0x0 ;  /* 0x00008000000079c5 */ /* 0x000fe40000010000 */
[----:B------:R-:W-:-:S06]  /*c510*/  WARPGROUP.ARRIVE ;  /* 0x00000000000079c5 */ /* 0x000fcc0000000000 */
[----:B------:R-:W-:Y:S01]  /*c520*/  QGMMA.64x64x32.F32.E4M3.E4M3 R184, gdesc[UR28], R184, gsb0 ;  /* 0x00e000001cb879f3 */ /* 0x000fe200080008b8 */
[----:B---3--:R-:W-:Y:S02]  /*c530*/  IADD3 R2, P1, R10, UR12, RZ ;  /* 0x0000000c0a027c10 */ /* 0x008fe4000ff3e0ff */
[----:B------:R-:W3:Y:S02]  /*c540*/  LDL R10, [R1+0x5a0] ;  /* 0x0005a000010a7983 */ /* 0x000ee40000100800 */
[----:B------:R-:W-:Y:S01]  /*c550*/  IADD3.X R3, R26, UR13, RZ, P1, !PT ;  /* 0x0000000d1a037c10 */ /* 0x000fe20008ffe4ff */
[----:B------:R-:W-:Y:S02]  /*c560*/  WARPGROUP.DEPBAR.LE gsb0, 0x0 ;  /* 0x00008000000079c5 */ /* 0x000fe40000010000 */
[----:B------:R-:W3:Y:S04]  /*c570*/  LDL R26, [R1+0x5c0] ;  /* 0x0005c000011a7983 */ /* 0x000ee80000100800 */
[----:B------:R0:W3:Y:S02]  /*c580*/  LDG.E.U8 R34, desc[UR52][R2.64] ;  /* 0x0000003402227981 */ /* 0x0000e4000c1e1100 */
[----:B0-----:R-:W-:Y:S01]  /*c590*/  IADD3 R2, P1, R25, UR12, RZ ;  /* 0x0000000c19027c10 */ /* 0x001fe2000ff3e0ff */
[----:B------:R-:W-:Y:S01]  /*c5a0*/  WARPGROUP.ARRIVE ;  /* 0x00000000000079c5 */ /* 0x000fe20000000000 */
[----:B------:R-:W3:Y:S02]  /*c5b0*/  LDL R25, [R1+0x5cc] ;  /* 0x0005cc0001197983 */ /* 0x000ee40000100800 */
[----:B------:R-:W-:-:S02]  /*c5c0*/  IADD3.X R3, R24, UR13, RZ, P1, !PT ;  /* 0x0000000d18037c10 */ /* 0x000fc40008ffe4ff */
[----:B------:R-:W3:Y:S01]  /*c5d0*/  LDL R24, [R1+0x5c8] ;  /* 0x0005c80001187983 */ /* 0x000ee20000100800 */
[----:B------:R-:W-:Y:S03]  /*c5e0*/  QGMMA.64x64x32.F32.E4M3.E4M3 R184, gdesc[UR32], R184, gsb0 ;  /* 0x00e0000020b879f3 */ /* 0x000fe600080008b8 */
[----:B------:R0:W3:Y:S02]  /*c5f0*/  LDG.E.U8 R226, desc[UR52][R2.64] ;  /* 0x0000003402e27981 */ /* 0x0000e4000c1e1100 */
[----:B0-----:R-:W-:Y:S02]  /*c600*/  IADD3 R2, P1, R23, UR12, RZ ;  /* 0x0000000c17027c10 */ /* 0x001fe4000ff3e0ff */
[----:B------:R-:W3:Y:S02]  /*c610*/  LDL R23, [R1+0x5d4] ;  /* 0x0005d40001177983 */ /* 0x000ee40000100800 */
[----:B-----5:R-:W-:-:S02]  /*c620*/  IADD3.X R3, R22, UR13, RZ, P1, !PT ;  /* 0x0000000d16037c10 */ /* 0x020fc40008ffe4ff */
[----:B------:R-:W5:Y:S04]  /*c630*/  LDL R22, [R1+0x5d0] ;  /* 0x0005d00001167983 */ /* 0x000f680000100800 */
[----:B------:R4:W5:Y:S02]  /*c640*/  LDG.E.U8 R33, desc[UR52][R2.64] ;  /* 0x0000003402217981 */ /* 0x000964000c1e1100 */
[----:B----4-:R-:W-:Y:S02]  /*c650*/  IADD3 R2, P1, R7, UR12, RZ ;  /* 0x0000000c07027c10 */ /* 0x010fe4000ff3e0ff */
[----:B------:R-:W4:Y:S02]  /*c660*/  LDL R7, [R1+0x5b4] ;  /* 0x0005b40001077983 */ /* 0x000f240000100800 */
[----:B------:R-:W-:-:S02]  /*c670*/  IADD3.X R3, R4, UR13, RZ, P1, !PT ;  /* 0x0000000d04037c10 */ /* 0x000fc40008ffe4ff */
[----:B------:R-:W5:Y:S04]  /*c680*/  LDL R4, [R1+0x5b0] ;  /* 0x0005b00001047983 */ /* 0x000f680000100800 */
[----:B------:R0:W5:Y:S02]  /*c690*/  LDG.E.U8 R225, desc[UR52][R2.64] ;  /* 0x0000003402e17981 */ /* 0x000164000c1e1100 */
[----:B0-----:R-:W-:Y:S02]  /*c6a0*/  IADD3 R2, P1, R17, UR12, RZ ;  /* 0x0000000c11027c10 */ /* 0x001fe4000ff3e0ff */
[----:B------:R-:W5:Y:S02]  /*c6b0*/  LDL R17, [R1+0x5dc] ;  /* 0x0005dc0001117983 */ /* 0x000f640000100800 */
[----:B------:R-:W-:-:S02]  /*c6c0*/  IADD3.X R3, R16, UR13, RZ, P1, !PT ;  /* 0x0000000d10037c10 */ /* 0x000fc40008ffe4ff */
[----:B------:R-:W5:Y:S04]  /*c6d0*/  LDL R16, [R1+0x5d8] ;  /* 0x0005d80001107983 */ /* 0x000f680000100800 */
[----:B------:R0:W5:Y:S02]  /*c6e0*/  LDG.E.U8 R32, desc[UR52][R2.64] ;  /* 0x0000003402207981 */ /* 0x000164000c1e1100 */
[----:B0-----:R-:W-:Y:S02]  /*c6f0*/  IADD3 R2, P1, R15, UR12, RZ ;  /* 0x0000000c0f027c10 */ /* 0x001fe4000ff3e0ff */
[----:B------:R-:W5:Y:S02]  /*c700*/  LDL R15, [R1+0x5e4] ;  /* 0x0005e400010f7983 */ /* 0x000f640000100800 */
[----:B--2---:R-:W-:-:S02]  /*c710*/  IADD3.X R3, R0, UR13, RZ, P1, !PT ;  /* 0x0000000d00037c10 */ /* 0x004fc40008ffe4ff */
[----:B------:R-:W2:Y:S01]  /*c720*/  LDL R0, [R1+0x5bc] ;  /* 0x0005bc0001007983 */ /* 0x000ea20000100800 */
[----:B------:R-:W-:Y:S01]  /*c730*/  UIADD3.64 UR36, UR20, 0x800, URZ ;  /* 0x0000080014247897 */ /* 0x000fe2000fffe03f */
[----:B------:R-:W-:Y:S02]  /*c740*/  WARPGROUP.DEPBAR.LE gsb0, 0x0 ;  /* 0x00008000000079c5 */ /* 0x000fe40000010000 */
[----:B------:R-:W-:Y:S01]  /*c750*/  WARPGROUP.ARRIVE ;  /* 0x00000000000079c5 */ /* 0x000fe20000000000 */
[----:B------:R0:W2:Y:S05]  /*c760*/  LDG.E.U8 R224, desc[UR52][R2.64] ;  /* 0x0000003402e07981 */ /* 0x0000aa000c1e1100 */
[----:B------:R-:W-:Y:S01]  /*c770*/  QGMMA.64x64x32.F32.E4M3.E4M3 R184, gdesc[UR36], R184, gsb0 ;  /* 0x00e0000024b879f3 */ /* 0x000fe200080008b8 */
[----:B0-----:R-:W-:-:S02]  /*c780*/  IADD3 R2, P1, R14, UR12, RZ ;  /* 0x0000000c0e027c10 */ /* 0x001fc4000ff3e0ff */
[----:B------:R-:W2:Y:S01]  /*c790*/  LDL R14, [R1+0x5e0] ;  /* 0x0005e000010e7983 */ /* 0x000ea20000100800 */
[----:B------:R-:W-:Y:S01]  /*c7a0*/  UIADD3.64 UR40, UR20, 0x802, URZ ;  /* 0x0000080214287897 */ /* 0x000fe2000fffe03f */
[----:B------:R-:W-:Y:S02]  /*c7b0*/  IADD3.X R3, R13, UR13, RZ, P1, !PT ;  /* 0x0000000d0d037c10 */ /* 0x000fe40008ffe4ff */
[----:B------:R-:W2:Y:S04]  /*c7c0*/  LDL R13, [R1+0x5f4] ;  /* 0x0005f400010d7983 */ /* 0x000ea80000100800 */
[----:B------:R0:W2:Y:S02]  /*c7d0*/  LDG.E.U8 R31, desc[UR52][R2.64] ;  /* 0x00000034021f7981 */ /* 0x0000a4000c1e1100 */
[----:B0-----:R-:W-:-:S02]  /*c7e0*/  IADD3 R2, P1, R12, UR12, RZ ;  /* 0x0000000c0c027c10 */ /* 0x001fc4000ff3e0ff */
[----:B------:R-:W2:Y:S01]  /*c7f0*/  LDL R12, [R1+0x5f0] ;  /* 0x0005f000010c7983 */ /* 0x000ea20000100800 */
[----:B------:R-:W-:Y:S02]  /*c800*/  WARPGROUP.DEPBAR.LE gsb0, 0x0 ;  /* 0x00008000000079c5 */ /* 0x000fe40000010000 */
[----:B------:R-:W-:-:S06]  /*c810*/  WARPGROUP.ARRIVE ;  /* 0x00000000000079c5 */ /* 0x000fcc0000000000 */
[----:B------:R-:W-:Y:S01]  /*c820*/  QGMMA.64x64x32.F32.E4M3.E4M3 R184, gdesc[UR40], R184, gsb0 ;  /* 0x00e0000028b879f3 */ /* 0x000fe200080008b8 */
[----:B------:R-:W-:Y:S01]  /*c830*/  UIADD3.64 UR44, UR20, 0x804, URZ ;  /* 0x00000804142c7897 */ /* 0x000fe2000fffe03f */
[----:B---3--:R-:W-:Y:S02]  /*c840*/  IADD3.X R3, R10, UR13, RZ, P1, !PT ;  /* 0x0000000d0a037c10 */ /* 0x008fe40008ffe4ff */
[----:B------:R-:W3:Y:S04]  /*c850*/  LDL R10, [R1+0x604] ;  /* 0x00060400010a7983 */ /* 0x000ee80000100800 */
[----:B------:R0:W3:Y:S02]  /*c860*/  LDG.E.U8 R223, desc[UR52][R2.64] ;  /* 0x0000003402df7981 */ /* 0x0000e4000c1e1100 */
[----:B0-----:R-:W-:-:S02]  /*c870*/  IADD3 R2, P1, R9, UR12, RZ ;  /* 0x0000000c09027c10 */ /* 0x001fc4000ff3e0ff */
[----:B------:R-:W3:Y:S02]  /*c880*/  LDL R9, [R1+0x600] ;  /* 0x0006000001097983 */ /* 0x000ee40000100800 */
[----:B------:R-:W-:Y:S02]  /*c890*/  IADD3.X R3, R8, UR13, RZ, P1, !PT ;  /* 0x0000000d08037c10 */ /* 0x000fe40008ffe4ff */
[----:B------:R-:W3:Y:S04]  /*c8a0*/  LDL R8, [R1+0x614] ;  /* 0x0006140001087983 */ /* 0x000ee80000100800 */
[----:B------:R4:W3:Y:S01]  /*c8b0*/  LDG.E.U8 R30, desc[UR52][R2.64] ;  /* 0x00000034021e7981 */ /* 0x0008e2000c1e1100 */
[----:B------:R-:W-:Y:S02]  /*c8c0*/  WARPGROUP.DEPBAR.LE gsb0, 0x0 ;  /* 0x00008000000079c5 */ /* 0x000fe40000010000 */
[----:B------:R-:W-:-:S06]  /*c8d0*/  WARPGROUP.ARRIVE ;  /* 0x00000000000079c5 */ /* 0x000fcc0000000000 */
[----:B------:R-:W-:Y:S01]  /*c8e0*/  QGMMA.64x64x32.F32.E4M3.E4M3 R184, gdesc[UR44], R184, gsb0 ;  /* 0x00e000002cb879f3 */ /* 0x000fe200080008b8 */
[----:B----4-:R-:W-:Y:S02]  /*c8f0*/  IADD3 R2, P1, R7, UR12, RZ ;  /* 0x0000000c07027c10 */ /* 0x010fe4000ff3e0ff */
[----:B------:R-:W4:Y:S02]  /*c900*/  LDL R7, [R1+0x610] ;  /* 0x0006100001077983 */ /* 0x000f240000100800 */
[----:B-----5:R-:W-:Y:S02]  /*c910*/  IADD3.X R3, R4, UR13, RZ, P1, !PT ;  /* 0x0000000d04037c10 */ /* 0x020fe40008ffe4ff */
[----:B------:R-:W5:Y:S04]  /*c920*/  LDL R4, [R1+0x624] ;  /* 0x0006240001047983 */ /* 0x000f680000100800 */
[----:B------:R2:W5:Y:S02]  /*c930*/  LDG.E.U8 R222, desc[UR52][R2.64] ;  /* 0x0000003402de7981 */ /* 0x000564000c1e1100 */
[----:B--2---:R-:W-:-:S02]  /*c940*/  IADD3 R2, P1, R0, UR12, RZ ;  /* 0x0000000c00027c10 */ /* 0x004fc4000ff3e0ff */
[----:B------:R-:W2:Y:S01]  /*c950*/  LDL R0, [R1+0x620] ;  /* 0x0006200001007983 */ /* 0x000ea20000100800 */
[----:B------:R-:W-:Y:S01]  /*c960*/  UIADD3.64 UR16, UR20, 0x3fe, URZ ;  /* 0x000003fe14107897 */ /* 0x000fe2000fffe03f */
[----:B------:R-:W-:Y:S01]  /*c970*/  IADD3.X R3, R28, UR13, RZ, P1, !PT ;  /* 0x0000000d1c037c10 */ /* 0x000fe20008ffe4ff */
[----:B------:R-:W-:Y:S02]  /*c980*/  WARPGROUP.DEPBAR.LE gsb0, 0x0 ;  /* 0x00008000000079c5 */ /* 0x000fe40000010000 */
[----:B------:R-:W-:Y:S02]  /*c990*/  WARPGROUP.ARRIVE ;  /* 0x00000000000079c5 */ /* 0x000fe40000000000 */
[----:B------:R0:W2:Y:S04]  /*c9a0*/  LDG.E.U8 R29, desc[UR52][R2.64] ;  /* 0x00000034021d7981 */ /* 0x0000a8000c1e1100 */
[----:B------:R-:W-:Y:S01]  /*c9b0*/  QGMMA.64x64x32.F32.E4M3.E4M3 R152, gdesc[UR16], RZ, !UPT, gsb0 ;  /* 0x00e00000109879f3 */ /* 0x000fe2000c0008ff */
[----:B0-----:R-:W-:-:S04]  /*c9c0*/  IADD3 R2, P1, R27, UR12, RZ ;  /* 0x0000000c1b027c10 */ /* 0x001fc8000ff3e0ff */
[----:B------:R-:W-:-:S05]  /*c9d0*/  IADD3.X R3, R26, UR13, RZ, P1, !PT ;  /* 0x0000000d1a037c10 */ /* 0x000fca0008ffe4ff */
[----:B------:R0:W2:Y:S02]  /*c9e0*/  LDG.E.U8 R220, desc[UR52][R2.64] ;  /* 0x0000003402dc7981 */ /* 0x0000a4000c1e1100 */
[----:B0-----:R-:W-:-:S04]  /*c9f0*/  IADD3 R2, P1, R25, UR12, RZ ;  /* 0x0000000c19027c10 */ /* 0x001fc8000ff3e0ff */
[----:B------:R-:W-:-:S05]  /*ca00*/  IADD3.X R3, R24, UR13, RZ, P1, !PT ;  /* 0x0000000d18037c10 */ /* 0x000fca0008ffe4ff */
[----:B------:R0:W2:Y:S02]  /*ca10*/  LDG.E.U8 R28, desc[UR52][R2.64] ;  /* 0x00000034021c7981 */ /* 0x0000a4000c1e1100 */
[----:B0-----:R-:W-:-:S04]  /*ca20*/  IADD3 R2, P1, R23, UR12, RZ ;  /* 0x0000000c17027c10 */ /* 0x001fc8000ff3e0ff */
[----:B------:R-:W-:-:S05]  /*ca30*/  IADD3.X R3, R22, UR13, RZ, P1, !PT ;  /* 0x0000000d16037c10 */ /* 0x000fca0008ffe4ff */
[----:B------:R0:W2:Y:S02]  /*ca40*/  LDG.E.U8 R218, desc[UR52][R2.64] ;  /* 0x0000003402da7981 */ /* 0x0000a4000c1e1100 */
[----:B0-----:R-:W-:-:S04]  /*ca50*/  IADD3 R2, P1, R17, UR12, RZ ;  /* 0x0000000c11027c10 */ /* 0x001fc8000ff3e0ff */
[----:B------:R-:W-:Y:S02]  /*ca60*/  IADD3.X R3, R16, UR13, RZ, P1, !PT ;  /* 0x0000000d10037c10 */ /* 0x000fe40008ffe4ff */
[----:B------:R-:W2:Y:S04]  /*ca70*/  LDL R16, [R1+0x5ec] ;  /* 0x0005ec0001107983 */ /* 0x000ea80000100800 */
[----:B------:R0:W2:Y:S02]  /*ca80*/  LDG.E.U8 R24, desc[UR52][R2.64] ;  /* 0x0000003402187981 */ /* 0x0000a4000c1e1100 */
[----:B0-----:R-:W-:Y:S02]  /*ca90*/  IADD3 R2, P1, R15, UR12, RZ ;  /* 0x0000000c0f027c10 */ /* 0x001fe4000ff3e0ff */
[----:B------:R-:W2:Y:S02]  /*caa0*/  LDL R15, [R1+0x5e8] ;  /* 0x0005e800010f7983 */ /* 0x000ea40000100800 */
[----:B------:R-:W-:-:S02]  /*cab0*/  IADD3.X R3, R14, UR13, RZ, P1, !PT ;  /* 0x0000000d0e037c10 */ /* 0x000fc40008ffe4ff */
[----:B------:R-:W2:Y:S01]  /*cac0*/  LDL R14, [R1+0x5fc] ;  /* 0x0005fc00010e7983 */ /* 0x000ea20000100800 */
[----:B------:R-:W-:Y:S01]  /*cad0*/  UIADD3.64 UR48, UR20, 0x400, URZ ;  /* 0x0000040014307897 */ /* 0x000fe2000fffe03f */
[----:B------:R-:W-:Y:S02]  /*cae0*/  WARPGROUP.DEPBAR.LE gsb0, 0x0 ;  /* 0x00008000000079c5 */ /* 0x000fe40000010000 */
[----:B------:R-:W-:Y:S01]  /*caf0*/  WARPGROUP.ARRIVE ;  /* 0x00000000000079c5 */ /* 0x000fe20000000000 */
[----:B------:R-:W-:Y:S01]  /*cb00*/  UIADD3.64 UR24, UR20, 0x402, URZ ;  /* 0x0000040214187897 */ /* 0x000fe2000fffe03f */
[----:B------:R0:W2:Y:S04]  /*cb10*/  LDG.E.U8 R23, desc[UR52][R2.64] ;  /* 0x0000003402177981 */ /* 0x0000a8000c1e1100 */
[----:B------:R-:W-:Y:S01]  /*cb20*/  QGMMA.64x64x32.F32.E4M3.E4M3 R152, gdesc[UR48], R152, gsb0 ;  /* 0x00e00000309879f3 */ /* 0x000fe20008000898 */
[----:B0-----:R-:W-:Y:S01]  /*cb30*/  IADD3 R2, P1, R13, UR12, RZ ;  /* 0x0000000c0d027c10 */ /* 0x001fe2000ff3e0ff */
[----:B------:R-:W-:Y:S01]  /*cb40*/  UIADD3.64 UR28, UR20, 0x404, URZ ;  /* 0x00000404141c7897 */ /* 0x000fe2000fffe03f */
[----:B------:R-:W2:Y:S02]  /*cb50*/  LDL R13, [R1+0x60c] ;  /* 0x00060c00010d7983 */ /* 0x000ea40000100800 */
[----:B------:R-:W-:-:S05]  /*cb60*/  IADD3.X R3, R12, UR13, RZ, P1, !PT ;  /* 0x0000000d0c037c10 */ /* 0x000fca0008ffe4ff */
[----:B------:R3:W2:Y:S01]  /*cb70*/  LDG.E.U8 R22, desc[UR52][R2.64] ;  /* 0x0000003402167981 */ /* 0x0006a2000c1e1100 */
[----:B------:R-:W-:Y:S02]  /*cb80*/  WARPGROUP.DEPBAR.LE gsb0, 0x0 ;  /* 0x00008000000079c5 */ /* 0x000fe40000010000 */
[----:B------:R-:W-:-:S06]  /*cb90*/  WARPGROUP.ARRIVE ;  /* 0x00000000000079c5 */ /* 0x000fcc0000000000 */
[----:B------:R-:W-:Y:S01]  /*cba0*/  QGMMA.64x64x32.F32.E4M3.E4M3 R152, gdesc[UR24], R152, gsb0 ;  /* 0x00e00000189879f3 */ /* 0x000fe20008000898 */
[----:B---3--:R-:W-:-:S04]  /*cbb0*/  IADD3 R2, P1, R10, UR12, RZ ;  /* 0x0000000c0a027c10 */ /* 0x008fc8000ff3e0ff */
[----:B------:R-:W-:Y:S01]  /*cbc0*/  IADD3.X R3, R9, UR13, RZ, P1, !PT ;  /* 0x0000000d09037c10 */ /* 0x000fe20008ffe4ff */
[----:B------:R-:W-:Y:S01]  /*cbd0*/  UIADD3.64 UR32, UR20, 0xbfe, URZ ;  /* 0x00000bfe14207897 */ /* 0x000fe2000fffe03f */
[----:B------:R-:W3:Y:S04]  /*cbe0*/  LDL R9, [R1+0x608] ;  /* 0x0006080001097983 */ /* 0x000ee80000100800 */
[----:B------:R0:W3:Y:S02]  /*cbf0*/  LDG.E.U8 R17, desc[UR52][R2.64] ;  /* 0x0000003402117981 */ /* 0x0000e4000c1e1100 */
[----:B0-----:R-:W-:Y:S02]  /*cc00*/  IADD3 R2, P1, R8, UR12, RZ ;  /* 0x0000000c08027c10 */ /* 0x001fe4000ff3e0ff */
[----:B------:R-:W3:Y:S02]  /*cc10*/  LDL R8, [R1+0x5f8] ;  /* 0x0005f80001087983 */ /* 0x000ee40000100800 */
[----:B----4-:R-:W-:-:S05]  /*cc20*/  IADD3.X R3, R7, UR13, RZ, P1, !PT ;  /* 0x0000000d07037c10 */ /* 0x010fca0008ffe4ff */
[----:B------:R5:W4:Y:S02]  /*cc30*/  LDG.E.U8 R12, desc[UR52][R2.64] ;  /* 0x00000034020c7981 */ /* 0x000b24000c1e1100 */
[----:B-----5:R-:W-:-:S04]  /*cc40*/  IADD3 R2, P1, R4, UR12, RZ ;  /* 0x0000000c04027c10 */ /* 0x020fc8000ff3e0ff */
[----:B--2---:R-:W-:Y:S01]  /*cc50*/  IADD3.X R3, R0, UR13, RZ, P1, !PT ;  /* 0x0000000d00037c10 */ /* 0x004fe20008ffe4ff */
[----:B------:R-:W-:-:S04]  /*cc60*/  FMUL R0, R187, UR7 ;  /* 0x00000007bb007c20 */ /* 0x000fc80008400000 */
[----:B------:R0:W2:Y:S02]  /*cc70*/  LDG.E.U8 R7, desc[UR52][R2.64] ;  /* 0x0000003402077981 */ /* 0x0000a4000c1e1100 */
[----:B0-----:R-:W-:-:S05]  /*cc80*/  FMUL R2, R186, UR7 ;  /* 0x00000007ba027c20 */ /* 0x001fca0008400000 */
[----:B------:R-:W-:Y:S01]  /*cc90*/  FMNMX R0, R2, R0, !PT ;  /* 0x0000000002007209 */ /* 0x000fe20007800000 */
[----:B------:R-:W-:-:S05]  /*cca0*/  FMUL R2, R190, UR7 ;  /* 0x00000007be027c20 */ /* 0x000fca0008400000 */
        /* <DEDUP_REMOVED lines=9> */
[----:B------:R-:W-:Y:S01]  /*cd40*/  FMUL R2, R199, UR7 ;  /* 0x00000007c7027c20 */ /* 0x000fe20008400000 */
[----:B------:R-:W-:Y:S02]  /*cd50*/  WARPGROUP.DEPBAR.LE gsb0, 0x0 ;  /* 0x00008000000079c5 */ /* 0x000fe40000010000 */
[----:B------:R-:W-:Y:S02]  /*cd60*/  WARPGROUP.ARRIVE ;  /* 0x00000000000079c5 */ /* 0x000fe40000000000 */
[----:B------:R-:W-:Y:S01]  /*cd70*/  FMNMX R0, R2, R0, !PT ;  /* 0x0000000002007209 */ /* 0x000fe20007800000 */
[----:B------:R-:W-:Y:S01]  /*cd80*/  FMUL R2, R202, UR7 ;  /* 0x00000007ca027c20 */ /* 0x000fe20008400000 */
[----:B------:R-:W-:Y:S02]  /*cd90*/  FMUL R4, R184, UR7 ;  /* 0x00000007b8047c20 */ /* 0x000fe40008400000 */
[----:B------:R-:W-:Y:S02]  /*cda0*/  QGMMA.64x64x32.F32.E4M3.E4M3 R152, gdesc[UR28], R152, gsb0 ;  /* 0x00e000001c9879f3 */ /* 0x000fe40008000898 */
[----:B------:R-:W-:Y:S01]  /*cdb0*/  FMNMX R0, R2, R0, !PT ;  /* 0x0000000002007209 */ /* 0x000fe20007800000 */
[----:B------:R-:W-:Y:S01]  /*cdc0*/  FMUL R2, R203, UR7 ;  /* 0x00000007cb027c20 */ /* 0x000fe20008400000 */
[----:B------:R-:W-:-:S04]  /*cdd0*/  FMUL R3, R185, UR7 ;  /* 0x00000007b9037c20 */ /* 0x000fc80008400000 */
[----:B------:R-:W-:Y:S01]  /*cde0*/  FMNMX R0, R2, R0, !PT ;  /* 0x0000000002007209 */ /* 0x000fe20007800000 */
[----:B------:R-:W-:Y:S01]  /*cdf0*/  FMUL R2, R206, UR7 ;  /* 0x00000007ce027c20 */ /* 0x000fe20008400000 */
[----:B------:R-:W-:Y:S01]  /*ce00*/  FMNMX R4, R4, R3, !PT ;  /* 0x0000000304047209 */ /* 0x000fe20007800000 */
[----:B------:R-:W-:-:S03]  /*ce10*/  FMUL R3, R188, UR7 ;  /* 0x00000007bc037c20 */ /* 0x000fc60008400000 */
        /* <DEDUP_REMOVED lines=22> */
[----:B------:R-:W-:-:S03]  /*cf80*/  FMNMX R3, R3, R4, !PT ;  /* 0x0000000403037209 */ /* 0x000fc60007800000 */
[----:B------:R-:W0:Y:S01]  /*cf90*/  SHFL.BFLY PT, R4, R0, 0x2, 0x1f ;  /* 0x0c401f0000047f89 */ /* 0x000e2200000e0000 */
        /* <DEDUP_REMOVED lines=8> */
[----:B0-----:R-:W-:Y:S01]  /*d020*/  FMNMX R0, R0, R4, !PT ;  /* 0x0000000400007209 */ /* 0x001fe20007800000 */
[----:B------:R-:W-:-:S03]  /*d030*/  FMUL R4, R209, UR7 ;  /* 0x00000007d1047c20 */ /* 0x000fc60008400000 */
[----:B------:R-:W-:Y:S01]  /*d040*/  FMNMX R2, R3, R2, !PT ;  /* 0x0000000203027209 */ /* 0x000fe20007800000 */
[----:B------:R-:W-:-:S03]  /*d050*/  WARPGROUP.DEPBAR.LE gsb0, 0x0 ;  /* 0x00008000000079c5 */ /* 0x000fc60000010000 */
[----:B------:R-:W-:Y:S01]  /*d060*/  FMNMX R4, R4, R2, !PT ;  /* 0x0000000204047209 */ /* 0x000fe20007800000 */
[----:B------:R-:W-:Y:S01]  /*d070*/  FMUL R2, R212, UR7 ;  /* 0x00000007d4027c20 */ /* 0x000fe20008400000 */
[----:B------:R-:W-:-:S04]  /*d080*/  WARPGROUP.ARRIVE ;  /* 0x00000000000079c5 */ /* 0x000fc80000000000 */
[----:B------:R-:W-:Y:S01]  /*d090*/  FMNMX R4, R2, R4, !PT ;  /* 0x0000000402047209 */ /* 0x000fe20007800000 */
[----:B------:R-:W-:Y:S01]  /*d0a0*/  FMUL R2, R213, UR7 ;  /* 0x00000007d5027c20 */ /* 0x000fe20008400000 */
[----:B------:R-:W-:Y:S04]  /*d0b0*/  QGMMA.64x64x32.F32.E4M3.E4M3 R152, gdesc[UR32], R152, gsb0 ;  /* 0x00e00000209879f3 */ /* 0x000fe80008000898 */
[----:B------:R-:W-:Y:S02]  /*d0c0*/  FMNMX R4, R2, R4, !PT ;  /* 0x0000000402047209 */ /* 0x000fe40007800000 */
[----:B------:R-:W-:-:S04]  /*d0d0*/  IADD3 R2, P1, R16, UR12, RZ ;  /* 0x0000000c10027c10 */ /* 0x000fc8000ff3e0ff */
[----:B------:R-:W-:Y:S02]  /*d0e0*/  IADD3.X R3, R15, UR13, RZ, P1, !PT ;  /* 0x0000000d0f037c10 */ /* 0x000fe40008ffe4ff */
[----:B------:R-:W5:Y:S04]  /*d0f0*/  LDL R15, [R1+0x618] ;  /* 0x00061800010f7983 */ /* 0x000f680000100800 */
[----:B------:R0:W2:Y:S02]  /*d100*/  LDG.E.U8 R221, desc[UR52][R2.64] ;  /* 0x0000003402dd7981 */ /* 0x0000a4000c1e1100 */
[----:B0-----:R-:W-:Y:S02]  /*d110*/  IADD3 R2, P1, R14, UR12, RZ ;  /* 0x0000000c0e027c10 */ /* 0x001fe4000ff3e0ff */
[----:B------:R-:W4:Y:S04]  /*d120*/  LDL R14, [R1+0x628] ;  /* 0x00062800010e7983 */ /* 0x000f280000100800 */
[----:B------:R-:W2:Y:S01]  /*d130*/  LDL.LU R25, [R1+0x200] ;  /* 0x0002000001197983 */ /* 0x000ea20000300800 */
[----:B------:R-:W-:Y:S01]  /*d140*/  UIADD3.64 UR36, UR20, 0xc00, URZ ;  /* 0x00000c0014247897 */ /* 0x000fe2000fffe03f */
[----:B------:R-:W-:-:S02]  /*d150*/  WARPGROUP.DEPBAR.LE gsb0, 0x0 ;  /* 0x00008000000079c5 */ /* 0x000fc40000010000 */
[----:B------:R-:W-:-:S06]  /*d160*/  WARPGROUP.ARRIVE ;  /* 0x00000000000079c5 */ /* 0x000fcc0000000000 */
[----:B------:R-:W-:Y:S01]  /*d170*/  QGMMA.64x64x32.F32.E4M3.E4M3 R152, gdesc[UR36], R152, gsb0 ;  /* 0x00e00000249879f3 */ /* 0x000fe20008000898 */
[----:B------:R-:W-:Y:S02]  /*d180*/  UIADD3.64 UR40, UR20, 0xc02, URZ ;  /* 0x00000c0214287897 */ /* 0x000fe4000fffe03f */
[----:B------:R-:W-:Y:S02]  /*d190*/  WARPGROUP.DEPBAR.LE gsb0, 0x0 ;  /* 0x00008000000079c5 */ /* 0x000fe40000010000 */
[----:B------:R-:W-:-:S06]  /*d1a0*/  WARPGROUP.ARRIVE ;  /* 0x00000000000079c5 */ /* 0x000fcc0000000000 */
[----:B------:R-:W-:Y:S01]  /*d1b0*/  QGMMA.64x64x32.F32.E4M3.E4M3 R152, gdesc[UR40], R152, gsb0 ;  /* 0x00e00000289879f3 */ /* 0x000fe20008000898 */
[----:B------:R-:W-:Y:S01]  /*d1c0*/  UIADD3.64 UR44, UR20, 0xc04, URZ ;  /* 0x00000c04142c7897 */ /* 0x000fe2000fffe03f */
[----:B------:R-:W0:Y:S01]  /*d1d0*/  SHFL.BFLY PT, R10, R0, 0x1, 0x1f ;  /* 0x0c201f00000a7f89 */ /* 0x000e2200000e0000 */
[----:B---3--:R-:W-:-:S05]  /*d1e0*/  IADD3.X R3, R8, UR13, RZ, P1, !PT ;  /* 0x0000000d08037c10 */ /* 0x008fca0008ffe4ff */
[----:B------:R1:W3:Y:S02]  /*d1f0*/  LDG.E.U8 R219, desc[UR52][R2.64] ;  /* 0x0000003402db7981 */ /* 0x0002e4000c1e1100 */
[----:B-1----:R-:W-:Y:S01]  /*d200*/  IADD3 R2, P1, R13, UR12, RZ ;  /* 0x0000000c0d027c10 */ /* 0x002fe2000ff3e0ff */
[----:B------:R-:W-:Y:S02]  /*d210*/  WARPGROUP.DEPBAR.LE gsb0, 0x0 ;  /* 0x00008000000079c5 */ /* 0x000fe40000010000 */
[----:B------:R-:W-:-:S06]  /*d220*/  WARPGROUP.ARRIVE ;  /* 0x00000000000079c5 */ /* 0x000fcc0000000000 */
[----:B------:R-:W-:Y:S01]  /*d230*/  QGMMA.64x64x32.F32.E4M3.E4M3 R152, gdesc[UR44], R152, gsb0 ;  /* 0x00e000002c9879f3 */ /* 0x000fe20008000898 */
[----:B------:R-:W-:Y:S02]  /*d240*/  IADD3.X R3, R9, UR13, RZ, P1, !PT ;  /* 0x0000000d09037c10 */ /* 0x000fe40008ffe4ff */
[----:B0-----:R-:W-:-:S03]  /*d250*/  FMNMX R10, R0, R10, !PT ;  /* 0x0000000a000a7209 */ /* 0x001fc60007800000 */
[----:B------:R0:W3:Y:S04]  /*d260*/  LDG.E.U8 R16, desc[UR52][R2.64] ;  /* 0x0000003402107981 */ /* 0x0000e8000c1e1100 */
[----:B------:R-:W1:Y:S01]  /*d270*/  SHFL.BFLY PT, R0, R4, 0x2, 0x1f ;  /* 0x0c401f0004007f89 */ /* 0x000e6200000e0000 */
[----:B0-----:R-:W-:Y:S02]  /*d280*/  IADD3 R2, P1, R50, UR12, RZ ;  /* 0x0000000c32027c10 */ /* 0x001fe4000ff3e0ff */
[----:B-1----:R-:W-:Y:S02]  /*d290*/  FMNMX R0, R4, R0, !PT ;  /* 0x0000000004007209 */ /* 0x002fe40007800000 */
[----:B-----5:R-:W-:-:S05]  /*d2a0*/  IADD3.X R3, R15, UR13, RZ, P1, !PT ;  /* 0x0000000d0f037c10 */ /* 0x020fca0008ffe4ff */
[----:B------:R0:W5:Y:S02]  /*d2b0*/  LDG.E.U8 R15, desc[UR52][R2.64] ;  /* 0x00000034020f7981 */ /* 0x000164000c1e1100 */
[----:B0-----:R-:W-:-:S04]  /*d2c0*/  IADD3 R2, P1, R49, UR12, RZ ;  /* 0x0000000c31027c10 */ /* 0x001fc8000ff3e0ff */
[----:B----4-:R-:W-:Y:S01]  /*d2d0*/  IADD3.X R3, R14, UR13, RZ, P1, !PT ;  /* 0x0000000d0e037c10 */ /* 0x010fe20008ffe4ff */
[----:B------:R-:W-:-:S04]  /*d2e0*/  WARPGROUP.DEPBAR.LE gsb0, 0x0 ;  /* 0x00008000000079c5 */ /* 0x000fc80000010000 */
[----:B------:R0:W4:Y:S01]  /*d2f0*/  LDG.E.U8 R14, desc[UR52][R2.64] ;  /* 0x00000034020e7981 */ /* 0x000122000c1e1100 */
[----:B------:R-:W-:Y:S06]  /*d300*/  BAR.SYNC.DEFER_BLOCKING 0x0 ;  /* 0x0000000000007b1d */ /* 0x000fec0000010000 */
[----:B------:R-:W1:Y:S01]  /*d310*/  SHFL.BFLY PT, R9, R0, 0x1, 0x1f ;  /* 0x0c201f0000097f89 */ /* 0x000e6200000e0000 */
[----:B------:R-:W-:-:S05]  /*d320*/  FMNMX R10, R10, R244, !PT ;  /* 0x000000f40a0a7209 */ /* 0x000fca0007800000 */
[--C-:B------:R-:W-:Y:S01]  /*d330*/  FFMA R191, R191, UR7, -R10.reuse ;  /* 0x00000007bfbf7c23 */ /* 0x100fe2000800080a */
[--C-:B------:R-:W-:Y:S01]  /*d340*/  FFMA R186, R186, UR7, -R10.reuse ;  /* 0x00000007baba7c23 */ /* 0x100fe2000800080a */
[----:B------:R-:W-:Y:S01]  /*d350*/  FFMA R187, R187, UR7, -R10 ;  /* 0x00000007bbbb7c23 */ /* 0x000fe2000800080a */
[----:B------:R2:W-:Y:S01]  /*d360*/  STS.U8 [R6+UR5+0x10e00], R245 ;  /* 0x010e00f506007988 */ /* 0x0005e20008000005 */
[----:B------:R-:W-:-:S03]  /*d370*/  FMUL R191, R191, 1.4426950216293334961 ;  /* 0x3fb8aa3bbfbf7820 */ /* 0x000fc60000400000 */
[----:B------:R-:W-:Y:S01]  /*d380*/  STS.U8 [R6+UR5+0x10000], R48 ;  /* 0x0100003006007988 */ /* 0x000fe20008000005 */
[----:B--2---:R-:W-:-:S03]  /*d390*/  LOP3.LUT R245, R6, 0x20, RZ, 0x3c, !PT ;  /* 0x0000002006f57812 */ /* 0x004fc600078e3cff */
[----:B------:R-:W-:Y:S04]  /*d3a0*/  STS.U8 [R6+UR5+0x10200], R47 ;  /* 0x0102002f06007988 */ /* 0x000fe80008000005 */
[----:B------:R-:W-:Y:S04]  /*d3b0*/  STS.U8 [R6+UR5+0x10400], R46 ;  /* 0x0104002e06007988 */ /* 0x000fe80008000005 */
[----:B------:R-:W-:Y:S04]  /*d3c0*/  STS.U8 [R6+UR5+0x10600], R45 ;  /* 0x0106002d06007988 */ /* 0x000fe80008000005 */
[----:B------:R-:W-:Y:S04]  /*d3d0*/  STS.U8 [R6+UR5+0x10800], R251 ;  /* 0x010800fb06007988 */ /* 0x000fe80008000005 */
[----:B------:R-:W-:Y:S04]  /*d3e0*/  STS.U8 [R6+UR5+0x10a00], R249 ;  /* 0x010a00f906007988 */ /* 0x000fe80008000005 */
[----:B------:R2:W-:Y:S04]  /*d3f0*/  STS.U8 [R6+UR5+0x10c00], R247 ;  /* 0x010c00f706007988 */ /* 0x0005e80008000005 */
[----:B------:R0:W-:Y:S04]  /*d400*/  STS.U8 [R6+UR5+0x11000], R242 ;  /* 0x011000f206007988 */ /* 0x0001e80008000005 */
        /* <DEDUP_REMOVED lines=22> */
[----:B------:R-:W-:Y:S01]  /*d570*/  STS.U8 [R6+UR5+0x13e00], R7 ;  /* 0x013e000706007988 */ /* 0x000fe20008000005 */
[----:B------:R-:W-:-:S03]  /*d580*/  FMUL R186, R186, 1.4426950216293334961 ;  /* 0x3fb8aa3bbaba7820 */ /* 0x000fc60000400000 */
[----:B------:R-:W-:Y:S01]  /*d590*/  STS.U8 [R245+UR5+0x10100], R44 ;  /* 0x0101002cf5007988 */ /* 0x000fe20008000005 */
[----:B------:R-:W-:-:S03]  /*d5a0*/  FMUL R187, R187, 1.4426950216293334961 ;  /* 0x3fb8aa3bbbbb7820 */ /* 0x000fc60000400000 */
[----:B------:R-:W-:Y:S01]  /*d5b0*/  STS.U8 [R245+UR5+0x10300], R43 ;  /* 0x0103002bf5007988 */ /* 0x000fe20008000005 */
[----:B-1----:R-:W-:-:S03]  /*d5c0*/  FMNMX R9, R0, R9, !PT ;  /* 0x0000000900097209 */ /* 0x002fc60007800000 */
[----:B------:R-:W-:Y:S01]  /*d5d0*/  STS.U8 [R245+UR5+0x10500], R42 ;  /* 0x0105002af5007988 */ /* 0x000fe20008000005 */
[----:B------:R-:W1:Y:S03]  /*d5e0*/  MUFU.EX2 R4, R191 ;  /* 0x000000bf00047308 */ /* 0x000e660000000800 */
[----:B------:R-:W-:Y:S04]  /*d5f0*/  STS.U8 [R245+UR5+0x10700], R252 ;  /* 0x010700fcf5007988 */ /* 0x000fe80008000005 */
[----:B------:R-:W-:Y:S01]  /*d600*/  STS.U8 [R245+UR5+0x10900], R250 ;  /* 0x010900faf5007988 */ /* 0x000fe20008000005 */
[----:B------:R-:W-:Y:S03]  /*d610*/  MUFU.EX2 R27, R186 ;  /* 0x000000ba001b7308 */ /* 0x000fe60000000800 */
[----:B------:R-:W-:Y:S01]  /*d620*/  STS.U8 [R245+UR5+0x10b00], R248 ;  /* 0x010b00f8f5007988 */ /* 0x000fe20008000005 */
[----:B------:R-:W-:-:S03]  /*d630*/  FMNMX R9, R9, R25, !PT ;  /* 0x0000001909097209 */ /* 0x000fc60007800000 */
[----:B------:R-:W-:Y:S01]  /*d640*/  STS.U8 [R245+UR5+0x10d00], R246 ;  /* 0x010d00f6f5007988 */ /* 0x000fe20008000005 */
[----:B------:R-:W3:Y:S03]  /*d650*/  MUFU.EX2 R26, R187 ;  /* 0x000000bb001a7308 */ /* 0x000ee60000000800 */
[----:B------:R-:W-:Y:S04]  /*d660*/  STS.U8 [R245+UR5+0x10f00], R243 ;  /* 0x010f00f3f5007988 */ /* 0x000fe80008000005 */
[----:B------:R-:W-:Y:S01]  /*d670*/  STS.U8 [R245+UR5+0x11100], R241 ;  /* 0x011100f1f5007988 */ /* 0x000fe20008000005 */
[----:B------:R-:W-:-:S03]  /*d680*/  FFMA R194, R194, UR7, -R10 ;  /* 0x00000007c2c27c23 */ /* 0x000fc6000800080a */
[----:B------:R-:W-:Y:S04]  /*d690*/  STS.U8 [R245+UR5+0x11300], R239 ;  /* 0x011300eff5007988 */ /* 0x000fe80008000005 */
[----:B------:R-:W-:Y:S01]  /*d6a0*/  STS.U8 [R245+UR5+0x11500], R237 ;  /* 0x011500edf5007988 */ /* 0x000fe20008000005 */
[----:B------:R-:W-:-:S03]  /*d6b0*/  FFMA R188, R188, UR7, -R9 ;  /* 0x00000007bcbc7c23 */ /* 0x000fc60008000809 */
[----:B------:R-:W-:Y:S04]  /*d6c0*/  STS.U8 [R245+UR5+0x11700], R236 ;  /* 0x011700ecf5007988 */ /* 0x000fe80008000005 */
[----:B------:R-:W-:Y:S01]  /*d6d0*/  STS.U8 [R245+UR5+0x11900], R41 ;  /* 0x01190029f5007988 */ /* 0x000fe20008000005 */
[----:B------:R-:W-:-:S03]  /*d6e0*/  FMUL R194, R194, 1.4426950216293334961 ;  /* 0x3fb8aa3bc2c27820 */ /* 0x000fc60000400000 */
[----:B------:R-:W-:Y:S04]  /*d6f0*/  STS.U8 [R245+UR5+0x11b00], R40 ;  /* 0x011b0028f5007988 */ /* 0x000fe80008000005 */
[----:B------:R-:W-:Y:S01]  /*d700*/  STS.U8 [R245+UR5+0x11d00], R39 ;  /* 0x011d0027f5007988 */ /* 0x000fe20008000005 */
[----:B------:R-:W-:-:S03]  /*d710*/  FMUL R188, R188, 1.4426950216293334961 ;  /* 0x3fb8aa3bbcbc7820 */ /* 0x000fc60000400000 */
[----:B------:R-:W-:Y:S04]  /*d720*/  STS.U8 [R245+UR5+0x11f00], R38 ;  /* 0x011f0026f5007988 */ /* 0x000fe80008000005 */
[----:B------:R-:W-:Y:S04]  /*d730*/  STS.U8 [R245+UR5+0x12100], R37 ;  /* 0x01210025f5007988 */ /* 0x000fe80008000005 */
[----:B------:R-:W-:Y:S01]  /*d740*/  STS.U8 [R245+UR5+0x12300], R36 ;  /* 0x01230024f5007988 */ /* 0x000fe20008000005 */
[----:B------:R-:W-:Y:S03]  /*d750*/  MUFU.EX2 R13, R194 ;  /* 0x000000c2000d7308 */ /* 0x000fe60000000800 */
[----:B------:R-:W-:Y:S04]  /*d760*/  STS.U8 [R245+UR5+0x12500], R35 ;  /* 0x01250023f5007988 */ /* 0x000fe80008000005 */
[----:B------:R-:W-:Y:S01]  /*d770*/  STS.U8 [R245+UR5+0x12700], R34 ;  /* 0x01270022f5007988 */ /* 0x000fe20008000005 */
[----:B------:R1:W-:Y:S03]  /*d780*/  MUFU.EX2 R194, R188 ;  /* 0x000000bc00c27308 */ /* 0x0003e60000000800 */
[----:B------:R-:W-:Y:S01]  /*d790*/  STS.U8 [R245+UR5+0x12900], R33 ;  /* 0x01290021f5007988 */ /* 0x000fe20008000005 */
[----:B--2---:R-:W-:-:S03]  /*d7a0*/  IMAD.MOV.U32 R247, RZ, RZ, R25 ;  /* 0x000000fffff77224 */ /* 0x004fc600078e0019 */
[----:B------:R-:W-:Y:S01]  /*d7b0*/  STS.U8 [R245+UR5+0x12b00], R32 ;  /* 0x012b0020f5007988 */ /* 0x000fe20008000005 */
[----:B0-----:R-:W-:Y:S02]  /*d7c0*/  IMAD.MOV.U32 R242, RZ, RZ, R24 ;  /* 0x000000fffff27224 */ /* 0x001fe400078e0018 */
[----:B-1----:R-:W-:Y:S01]  /*d7d0*/  IMAD.MOV.U32 R188, RZ, RZ, R4 ;  /* 0x000000ffffbc7224 */ /* 0x002fe200078e0004 */
[----:B------:R-:W-:Y:S01]  /*d7e0*/  STS.U8 [R245+UR5+0x12d00], R31 ;  /* 0x012d001ff5007988 */ /* 0x000fe20008000005 */
[----:B---3--:R-:W-:Y:S01]  /*d7f0*/  F2FP.SATFINITE.E4M3.F32.PACK_AB_MERGE_C R4, R26, R27, RZ ;  /* 0x0000001b1a04723e */ /* 0x008fe200048070ff */
[----:B------:R-:W-:Y:S02]  /*d800*/  IMAD.MOV.U32 R251, RZ, RZ, R27 ;  /* 0x000000fffffb7224 */ /* 0x000fe400078e001b */
[----:B------:R-:W-:Y:S01]  /*d810*/  STS.U8 [R245+UR5+0x12f00], R30 ;  /* 0x012f001ef5007988 */ /* 0x000fe20008000005 */
[----:B------:R-:W-:-:S03]  /*d820*/  IMAD.MOV.U32 R249, RZ, RZ, R26 ;  /* 0x000000fffff97224 */ /* 0x000fc600078e001a */
[----:B------:R-:W-:Y:S04]  /*d830*/  STS.U8 [R245+UR5+0x13100], R29 ;  /* 0x0131001df5007988 */ /* 0x000fe80008000005 */
[----:B------:R-:W2:Y:S04]  /*d840*/  LDL.LU.64 R24, [R1] ;  /* 0x0000000001187983 */ /* 0x000ea80000300a00 */
[----:B------:R0:W-:Y:S04]  /*d850*/  STS.U8 [R245+UR5+0x13300], R28 ;  /* 0x0133001cf5007988 */ /* 0x0001e80008000005 */
[----:B------:R-:W3:Y:S04]  /*d860*/  LDL.LU.64 R26, [R1+0x8] ;  /* 0x00000800011a7983 */ /* 0x000ee80000300a00 */
[----:B0-----:R-:W2:Y:S04]  /*d870*/  LDL.LU.64 R28, [R1+0x10] ;  /* 0x00001000011c7983 */ /* 0x001ea80000300a00 */
[----:B------:R-:W2:Y:S04]  /*d880*/  LDL.LU.64 R30, [R1+0x18] ;  /* 0x00001800011e7983 */ /* 0x000ea80000300a00 */
        /* <DEDUP_REMOVED lines=59> */
[----:B------:R-:W2:Y:S01]  /*dc40*/  LDL.LU.64 R150, [R1+0x1f8] ;  /* 0x0001f80001967983 */ /* 0x000ea20000300a00 */
[--C-:B------:R-:W-:Y:S01]  /*dc50*/  FFMA R190, R190, UR7, -R10.reuse ;  /* 0x00000007bebe7c23 */ /* 0x100fe2000800080a */
[--C-:B------:R-:W-:Y:S01]  /*dc60*/  FFMA R195, R195, UR7, -R10.reuse ;  /* 0x00000007c3c37c23 */ /* 0x100fe2000800080a */
[--C-:B------:R-:W-:Y:S01]  /*dc70*/  FFMA R198, R198, UR7, -R10.reuse ;  /* 0x00000007c6c67c23 */ /* 0x100fe2000800080a */
[----:B------:R-:W-:Y:S01]  /*dc80*/  FFMA R199, R199, UR7, -R10 ;  /* 0x00000007c7c77c23 */ /* 0x000fe2000800080a */
[----:B------:R-:W-:Y:S01]  /*dc90*/  FMUL R190, R190, 1.4426950216293334961 ;  /* 0x3fb8aa3bbebe7820 */ /* 0x000fe20000400000 */
[--C-:B------:R-:W-:Y:S01]  /*dca0*/  FFMA R192, R192, UR7, -R9.reuse ;  /* 0x00000007c0c07c23 */ /* 0x100fe20008000809 */
[--C-:B------:R-:W-:Y:S01]  /*dcb0*/  FFMA R193, R193, UR7, -R9.reuse ;  /* 0x00000007c1c17c23 */ /* 0x100fe20008000809 */
[--C-:B------:R-:W-:Y:S01]  /*dcc0*/  FFMA R196, R196, UR7, -R9.reuse ;  /* 0x00000007c4c47c23 */ /* 0x100fe20008000809 */
[--C-:B------:R-:W-:Y:S01]  /*dcd0*/  FFMA R197, R197, UR7, -R9.reuse ;  /* 0x00000007c5c57c23 */ /* 0x100fe20008000809 */
[----:B------:R-:W-:Y:S01]  /*dce0*/  FMUL R195, R195, 1.4426950216293334961 ;  /* 0x3fb8aa3bc3c37820 */ /* 0x000fe20000400000 */
[----:B------:R-:W-:Y:S01]  /*dcf0*/  FMUL R198, R198, 1.4426950216293334961 ;  /* 0x3fb8aa3bc6c67820 */ /* 0x000fe20000400000 */
[----:B------:R-:W-:Y:S01]  /*dd00*/  FMUL R199, R199, 1.4426950216293334961 ;  /* 0x3fb8aa3bc7c77820 */ /* 0x000fe20000400000 */
[----:B------:R-:W-:Y:S01]  /*dd10*/  FMUL R192, R192, 1.4426950216293334961 ;  /* 0x3fb8aa3bc0c07820 */ /* 0x000fe20000400000 */
[----:B------:R-:W-:Y:S01]  /*dd20*/  FMUL R193, R193, 1.4426950216293334961 ;  /* 0x3fb8aa3bc1c17820 */ /* 0x000fe20000400000 */
[----:B------:R-:W-:Y:S01]  /*dd30*/  FMUL R196, R196, 1.4426950216293334961 ;  /* 0x3fb8aa3bc4c47820 */ /* 0x000fe20000400000 */
[----:B------:R-:W-:Y:S01]  /*dd40*/  FMUL R197, R197, 1.4426950216293334961 ;  /* 0x3fb8aa3bc5c57820 */ /* 0x000fe20000400000 */
[----:B------:R-:W-:Y:S01]  /*dd50*/  MUFU.EX2 R8, R190 ;  /* 0x000000be00087308 */ /* 0x000fe20000000800 */
[--C-:B------:R-:W-:Y:S01]  /*dd60*/  FFMA R184, R184, UR7, -R9.reuse ;  /* 0x00000007b8b87c23 */ /* 0x100fe20008000809 */
[--C-:B------:R-:W-:Y:S01]  /*dd70*/  FFMA R185, R185, UR7, -R9.reuse ;  /* 0x00000007b9b97c23 */ /* 0x100fe20008000809 */
[----:B------:R-:W-:Y:S01]  /*dd80*/  FFMA R189, R189, UR7, -R9 ;  /* 0x00000007bdbd7c23 */ /* 0x000fe20008000809 */
[----:B------:R-:W2:Y:S04]  /*dd90*/  LDL.LU R23, [R1+0x214] ;  /* 0x0002140001177983 */ /* 0x000ea80000300800 */
[----:B------:R-:W-:Y:S01]  /*dda0*/  MUFU.EX2 R191, R195 ;  /* 0x000000c300bf7308 */ /* 0x000fe20000000800 */
[----:B------:R-:W-:-:S07]  /*ddb0*/  FMUL R184, R184, 1.4426950216293334961 ;  /* 0x3fb8aa3bb8b87820 */ /* 0x000fce0000400000 */
[----:B------:R-:W-:Y:S08]  /*ddc0*/  MUFU.EX2 R190, R198 ;  /* 0x000000c600be7308 */ /* 0x000ff00000000800 */
[----:B------:R-:W0:Y:S01]  /*ddd0*/  MUFU.EX2 R186, R199 ;  /* 0x000000c700ba7308 */ /* 0x000e220000000800 */
[----:B------:R-:W-:Y:S01]  /*dde0*/  FMUL R185, R185, 1.4426950216293334961 ;  /* 0x3fb8aa3bb9b97820 */ /* 0x000fe20000400000 */
[----:B------:R-:W-:Y:S01]  /*ddf0*/  FMUL R189, R189, 1.4426950216293334961 ;  /* 0x3fb8aa3bbdbd7820 */ /* 0x000fe20000400000 */
[----:B------:R-:W2:Y:S05]  /*de00*/  LDL.LU R22, [R1+0x218] ;  /* 0x0002180001167983 */ /* 0x000eaa0000300800 */
[----:B------:R-:W-:Y:S08]  /*de10*/  MUFU.EX2 R192, R192 ;  /* 0x000000c000c07308 */ /* 0x000ff00000000800 */
[----:B------:R-:W-:Y:S08]  /*de20*/  MUFU.EX2 R193, R193 ;  /* 0x000000c100c17308 */ /* 0x000ff00000000800 */
[----:B------:R-:W-:Y:S08]  /*de30*/  MUFU.EX2 R196, R196 ;  /* 0x000000c400c47308 */ /* 0x000ff00000000800 */
[----:B------:R-:W1:Y:S01]  /*de40*/  MUFU.EX2 R197, R197 ;  /* 0x000000c500c57308 */ /* 0x000e620000000800 */
[----:B0-----:R-:W-:-:S07]  /*de50*/  F2FP.SATFINITE.E4M3.F32.PACK_AB_MERGE_C R0, R186, R190, RZ ;  /* 0x000000beba00723e */ /* 0x001fce00048070ff */
[----:B------:R0:W-:Y:S08]  /*de60*/  MUFU.EX2 R199, R184 ;  /* 0x000000b800c77308 */ /* 0x0001f00000000800 */
[----:B------:R-:W5:Y:S01]  /*de70*/  MUFU.EX2 R195, R185 ;  /* 0x000000b900c37308 */ /* 0x000f620000000800 */
[----:B0-----:R-:W-:-:S07]  /*de80*/  IMAD.MOV.U32 R184, RZ, RZ, R13 ;  /* 0x000000ffffb87224 */ /* 0x001fce00078e000d */
[----:B------:R0:W4:Y:S01]  /*de90*/  MUFU.EX2 R198, R189 ;  /* 0x000000bd00c67308 */ /* 0x0001220000000800 */
[----:B------:R-:W-:Y:S02]  /*dea0*/  F2FP.SATFINITE.E4M3.F32.PACK_AB_MERGE_C R2, R191, R184, RZ ;  /* 0x000000b8bf02723e */ /* 0x000fe400048070ff */
[----:B-1----:R-:W-:Y:S02]  /*deb0*/  F2FP.SATFINITE.E4M3.F32.PACK_AB_MERGE_C R0, R197, R196, R0 ;  /* 0x000000c4c500723e */ /* 0x002fe40004807000 */
[----:B------:R-:W-:Y:S01]  /*dec0*/  F2FP.SATFINITE.E4M3.F32.PACK_AB_MERGE_C R2, R193, R192, R2 ;  /* 0x000000c0c102723e */ /* 0x000fe20004807002 */
[----:B0-----:R-:W-:-:S03]  /*ded0*/  IMAD.MOV.U32 R189, RZ, RZ, R8 ;  /* 0x000000ffffbd7224 */ /* 0x001fc600078e0008 */
[----:B------:R-:W-:Y:S02]  /*dee0*/  SEL R8, R2, R0, !P0 ;  /* 0x0000000002087207 */ /* 0x000fe40004000000 */
[----:B------:R-:W-:Y:S01]  /*def0*/  SEL R187, R0, R2, !P0 ;  /* 0x0000000200bb7207 */ /* 0x000fe20004000000 */
[----:B------:R-:W-:Y:S01]  /*df00*/  FMUL R2, R154, UR7 ;  /* 0x000000079a027c20 */ /* 0x000fe20008400000 */
[----:B------:R-:W-:Y:S01]  /*df10*/  F2FP.SATFINITE.E4M3.F32.PACK_AB_MERGE_C R3, R188, R189, RZ ;  /* 0x000000bdbc03723e */ /* 0x000fe200048070ff */
[----:B------:R-:W-:Y:S01]  /*df20*/  FMUL R0, R155, UR7 ;  /* 0x000000079b007c20 */ /* 0x000fe20008400000 */
[----:B-----5:R-:W-:Y:S02]  /*df30*/  F2FP.SATFINITE.E4M3.F32.PACK_AB_MERGE_C R4, R195, R199, R4 ;  /* 0x000000c7c304723e */ /* 0x020fe40004807004 */
[----:B----4-:R-:W-:Y:S02]  /*df40*/  F2FP.SATFINITE.E4M3.F32.PACK_AB_MERGE_C R3, R198, R194, R3 ;  /* 0x000000c2c603723e */ /* 0x010fe40004807003 */
[----:B------:R-:W-:Y:S01]  /*df50*/  FMNMX R0, R2, R0, !PT ;  /* 0x0000000002007209 */ /* 0x000fe20007800000 */
[----:B------:R-:W-:Y:S01]  /*df60*/  FMUL R2, R158, UR7 ;  /* 0x000000079e027c20 */ /* 0x000fe20008400000 */
[----:B------:R-:W-:-:S02]  /*df70*/  SEL R13, R4, R3, !P0 ;  /* 0x00000003040d7207 */ /* 0x000fc40004000000 */
[----:B------:R-:W-:Y:S01]  /*df80*/  SEL R185, R3, R4, !P0 ;  /* 0x0000000403b97207 */ /* 0x000fe20004000000 */
[----:B------:R-:W-:Y:S01]  /*df90*/  FMUL R4, R152, UR7 ;  /* 0x0000000798047c20 */ /* 0x000fe20008400000 */
        /* <DEDUP_REMOVED lines=39> */
[----:B------:R-:W-:-:S04]  /*e210*/  FMNMX R3, R3, R4, !PT ;  /* 0x0000000403037209 */ /* 0x000fc80007800000 */
        /* <DEDUP_REMOVED lines=10> */
[----:B------:R-:W-:Y:S04]  /*e2c0*/  STS.U8 [R245+UR5+0x13500], R242 ;  /* 0x013500f2f5007988 */ /* 0x000fe80008000005 */
[----:B------:R-:W0:Y:S01]  /*e2d0*/  SHFL.BFLY PT, R7, R0, 0x2, 0x1f ;  /* 0x0c401f0000077f89 */ /* 0x000e2200000e0000 */
[----:B------:R-:W-:-:S03]  /*e2e0*/  FMNMX R3, R2, R3, !PT ;  /* 0x0000000302037209 */ /* 0x000fc60007800000 */
[----:B------:R-:W-:Y:S01]  /*e2f0*/  STS.U8 [R245+UR5+0x13700], R221 ;  /* 0x013700ddf5007988 */ /* 0x000fe20008000005 */
[----:B------:R-:W-:-:S03]  /*e300*/  FMUL R2, R177, UR7 ;  /* 0x00000007b1027c20 */ /* 0x000fc60008400000 */
[----:B------:R-:W-:Y:S04]  /*e310*/  STS.U8 [R245+UR5+0x13900], R219 ;  /* 0x013900dbf5007988 */ /* 0x000fe80008000005 */
[----:B------:R-:W-:Y:S04]  /*e320*/  STS.U8 [R245+UR5+0x13b00], R16 ;  /* 0x013b0010f5007988 */ /* 0x000fe80008000005 */
[----:B------:R-:W-:Y:S04]  /*e330*/  STS.U8 [R245+UR5+0x13d00], R15 ;  /* 0x013d000ff5007988 */ /* 0x000fe80008000005 */
[----:B------:R1:W-:Y:S01]  /*e340*/  STS.U8 [R245+UR5+0x13f00], R14 ;  /* 0x013f000ef5007988 */ /* 0x0003e20008000005 */
[----:B------:R-:W-:Y:S01]  /*e350*/  FMUL R12, R180, UR7 ;  /* 0x00000007b40c7c20 */ /* 0x000fe20008400000 */
[----:B------:R4:W-:Y:S06]  /*e360*/  MEMBAR.ALL.CTA ;  /* 0x0000000000007992 */ /* 0x0009ec0000008000 */
[----:B----4-:R-:W4:Y:S01]  /*e370*/  FENCE.VIEW.ASYNC.S ;  /* 0x00000000000073c6 */ /* 0x010f220000000000 */
[----:B------:R-:W-:Y:S01]  /*e380*/  FMNMX R2, R2, R3, !PT ;  /* 0x0000000302027209 */ /* 0x000fe20007800000 */
[----:B------:R-:W-:-:S03]  /*e390*/  FMUL R3, R181, UR7 ;  /* 0x00000007b5037c20 */ /* 0x000fc60008400000 */
[----:B------:R-:W-:Y:S01]  /*e3a0*/  FMNMX R12, R12, R2, !PT ;  /* 0x000000020c0c7209 */ /* 0x000fe20007800000 */
[----:B------:R-:W-:Y:S01]  /*e3b0*/  FADD R2, -R10, R244 ;  /* 0x000000f40a027221 */ /* 0x000fe20000000100 */
[----:B------:R-:W-:Y:S02]  /*e3c0*/  LOP3.LUT R218, R18, 0x1, RZ, 0x3c, !PT ;  /* 0x0000000112da7812 */ /* 0x000fe400078e3cff */
[----:B------:R-:W-:Y:S01]  /*e3d0*/  FMNMX R12, R3, R12, !PT ;  /* 0x0000000c030c7209 */ /* 0x000fe20007800000 */
[----:B------:R-:W-:Y:S01]  /*e3e0*/  FMUL R2, R2, 1.4426950216293334961 ;  /* 0x3fb8aa3b02027820 */ /* 0x000fe20000400000 */
[----:B------:R-:W-:Y:S01]  /*e3f0*/  FADD R3, -R9, R247 ;  /* 0x000000f709037221 */ /* 0x000fe20000000100 */
[----:B0-----:R-:W-:Y:S01]  /*e400*/  FMNMX R7, R0, R7, !PT ;  /* 0x0000000700077209 */ /* 0x001fe20007800000 */
[----:B----4-:R-:W-:Y:S01]  /*e410*/  SHFL.IDX PT, R185, R185, R218, 0x1f ;  /* 0x00001fdab9b97589 */ /* 0x010fe200000e0000 */
[----:B------:R0:W3:Y:S01]  /*e420*/  MUFU.EX2 R4, R2 ;  /* 0x0000000200047308 */ /* 0x0000e20000000800 */
[----:B------:R-:W-:-:S02]  /*e430*/  FMUL R3, R3, 1.4426950216293334961 ;  /* 0x3fb8aa3b03037820 */ /* 0x000fc40000400000 */
[----:B------:R-:W4:Y:S04]  /*e440*/  SHFL.IDX PT, R0, R13, R18, 0x1f ;  /* 0x00001f120d007589 */ /* 0x000f2800000e0000 */
[----:B------:R-:W-:Y:S04]  /*e450*/  SHFL.IDX PT, R187, R187, R218, 0x1f ;  /* 0x00001fdabbbb7589 */ /* 0x000fe800000e0000 */
[----:B0-----:R-:W0:Y:S01]  /*e460*/  SHFL.IDX PT, R2, R8, R18, 0x1f ;  /* 0x00001f1208027589 */ /* 0x001e2200000e0000 */
[----:B------:R-:W5:Y:S01]  /*e470*/  MUFU.EX2 R3, R3 ;  /* 0x0000000300037308 */ /* 0x000f620000000800 */
[----:B------:R-:W-:-:S02]  /*e480*/  IMAD.MOV.U32 R238, RZ, RZ, R251 ;  /* 0x000000ffffee7224 */ /* 0x000fc400078e00fb */
[----:B-1----:R-:W-:Y:S02]  /*e490*/  IMAD.MOV.U32 R245, RZ, RZ, R184 ;  /* 0x000000fffff57224 */ /* 0x002fe400078e00b8 */
[----:B------:R-:W-:Y:S02]  /*e4a0*/  IMAD.MOV.U32 R251, RZ, RZ, R186 ;  /* 0x000000fffffb7224 */ /* 0x000fe400078e00ba */
[-C--:B---3--:R-:W-:Y:S01]  /*e4b0*/  FMUL R26, R26, R4.reuse ;  /* 0x000000041a1a7220 */ /* 0x088fe20000400000 */
[-C--:B------:R-:W-:Y:S01]  /*e4c0*/  FMUL R27, R27, R4.reuse ;  /* 0x000000041b1b7220 */ /* 0x080fe20000400000 */
[-C--:B--2---:R-:W-:Y:S01]  /*e4d0*/  FMUL R30, R30, R4.reuse ;  /* 0x000000041e1e7220 */ /* 0x084fe20000400000 */
[-C--:B------:R-:W-:Y:S01]  /*e4e0*/  FMUL R31, R31, R4.reuse ;  /* 0x000000041f1f7220 */ /* 0x080fe20000400000 */
        /* <DEDUP_REMOVED lines=59> */
[----:B------:R-:W-:Y:S01]  /*e8a0*/  FMUL R151, R151, R4 ;  /* 0x0000000497977220 */ /* 0x000fe20000400000 */
[-C--:B-----5:R-:W-:Y:S01]  /*e8b0*/  FMUL R24, R24, R3.reuse ;  /* 0x0000000318187220 */ /* 0x0a0fe20000400000 */
        /* <DEDUP_REMOVED lines=63> */
[----:B----4-:R-:W-:-:S02]  /*ecb0*/  PRMT R184, R0, R21, R185 ;  /* 0x0000001500b87216 */ /* 0x010fc400000000b9 */
[----:B0-----:R-:W-:Y:S02]  /*ecc0*/  PRMT R186, R2, R21, R187 ;  /* 0x0000001502ba7216 */ /* 0x001fe400000000bb */
[-C--:B------:R-:W-:Y:S02]  /*ecd0*/  PRMT R185, R0, R20.reuse, R185 ;  /* 0x0000001400b97216 */ /* 0x080fe400000000b9 */
[----:B------:R-:W-:Y:S01]  /*ece0*/  PRMT R187, R2, R20, R187 ;  /* 0x0000001402bb7216 */ /* 0x000fe200000000bb */
[----:B------:R-:W-:Y:S06]  /*ecf0*/  BAR.SYNC.DEFER_BLOCKING 0x0 ;  /* 0x0000000000007b1d */ /* 0x000fec0000010000 */
[----:B------:R-:W-:-:S06]  /*ed00*/  WARPGROUP.ARRIVE ;  /* 0x00000000000079c5 */ /* 0x000fcc0000000000 */
[----:B------:R-:W-:Y:S01]  /*ed10*/  QGMMA.64x256x32.F32.E4M3.E4M3 R24, R184, gdesc[UR12], R24, gsb0 ;  /* 0x03e0000cb8187df3 */ /* 0x000fe20008000818 */
[----:B------:R-:W0:Y:S04]  /*ed20*/  SHFL.BFLY PT, R0, R12, 0x2, 0x1f ;  /* 0x0c401f000c007f89 */ /* 0x000e2800000e0000 */
[----:B------:R-:W1:Y:S01]  /*ed30*/  SHFL.BFLY PT, R8, R7, 0x1, 0x1f ;  /* 0x0c201f0007087f89 */ /* 0x000e6200000e0000 */
[----:B0-----:R-:W-:Y:S02]  /*ed40*/  FMNMX R0, R12, R0, !PT ;  /* 0x000000000c007209 */ /* 0x001fe40007800000 */
[----:B-1----:R-:W-:-:S03]  /*ed50*/  FMNMX R8, R7, R8, !PT ;  /* 0x0000000807087209 */ /* 0x002fc60007800000 */
[----:B------:R-:W0:Y:S01]  /*ed60*/  SHFL.BFLY PT, R7, R0, 0x1, 0x1f ;  /* 0x0c201f0000077f89 */ /* 0x000e2200000e0000 */
[--C-:B------:R-:W-:Y:S01]  /*ed70*/  FFMA R202, R202, UR7, -R10.reuse ;  /* 0x00000007caca7c23 */ /* 0x100fe2000800080a */
[--C-:B------:R-:W-:Y:S01]  /*ed80*/  FFMA R203, R203, UR7, -R10.reuse ;  /* 0x00000007cbcb7c23 */ /* 0x100fe2000800080a */
[--C-:B------:R-:W-:Y:S01]  /*ed90*/  FFMA R206, R206, UR7, -R10.reuse ;  /* 0x00000007cece7c23 */ /* 0x100fe2000800080a */
[--C-:B------:R-:W-:Y:S01]  /*eda0*/  FFMA R207, R207, UR7, -R10.reuse ;  /* 0x00000007cfcf7c23 */ /* 0x100fe2000800080a */
[--C-:B------:R-:W-:Y:S01]  /*edb0*/  FFMA R210, R210, UR7, -R10.reuse ;  /* 0x00000007d2d27c23 */ /* 0x100fe2000800080a */
[--C-:B------:R-:W-:Y:S01]  /*edc0*/  FFMA R211, R211, UR7, -R10.reuse ;  /* 0x00000007d3d37c23 */ /* 0x100fe2000800080a */
[--C-:B------:R-:W-:Y:S01]  /*edd0*/  FFMA R214, R214, UR7, -R10.reuse ;  /* 0x00000007d6d67c23 */ /* 0x100fe2000800080a */
[----:B------:R-:W-:Y:S01]  /*ede0*/  FFMA R215, R215, UR7, -R10 ;  /* 0x00000007d7d77c23 */ /* 0x000fe2000800080a */
[----:B------:R-:W-:Y:S01]  /*edf0*/  FMNMX R8, R8, R23, !PT ;  /* 0x0000001708087209 */ /* 0x000fe20007800000 */
[----:B------:R-:W-:Y:S01]  /*ee00*/  FMUL R202, R202, 1.4426950216293334961 ;  /* 0x3fb8aa3bcaca7820 */ /* 0x000fe20000400000 */
[----:B------:R-:W-:Y:S01]  /*ee10*/  FMUL R203, R203, 1.4426950216293334961 ;  /* 0x3fb8aa3bcbcb7820 */ /* 0x000fe20000400000 */
[----:B------:R-:W-:Y:S01]  /*ee20*/  FMUL R206, R206, 1.4426950216293334961 ;  /* 0x3fb8aa3bcece7820 */ /* 0x000fe20000400000 */
[----:B------:R-:W-:Y:S01]  /*ee30*/  FMUL R207, R207, 1.4426950216293334961 ;  /* 0x3fb8aa3bcfcf7820 */ /* 0x000fe20000400000 */
[----:B------:R-:W-:Y:S01]  /*ee40*/  FMUL R210, R210, 1.4426950216293334961 ;  /* 0x3fb8aa3bd2d27820 */ /* 0x000fe20000400000 */
[----:B------:R-:W-:Y:S01]  /*ee50*/  FMUL R211, R211, 1.4426950216293334961 ;  /* 0x3fb8aa3bd3d37820 */ /* 0x000fe20000400000 */
[----:B------:R-:W-:Y:S01]  /*ee60*/  FMUL R214, R214, 1.4426950216293334961 ;  /* 0x3fb8aa3bd6d67820 */ /* 0x000fe20000400000 */
[----:B------:R-:W-:Y:S01]  /*ee70*/  FMUL R215, R215, 1.4426950216293334961 ;  /* 0x3fb8aa3bd7d77820 */ /* 0x000fe20000400000 */
[--C-:B------:R-:W-:Y:S01]  /*ee80*/  FFMA R200, R200, UR7, -R9.reuse ;  /* 0x00000007c8c87c23 */ /* 0x100fe20008000809 */
[--C-:B------:R-:W-:Y:S01]  /*ee90*/  FFMA R201, R201, UR7, -R9.reuse ;  /* 0x00000007c9c97c23 */ /* 0x100fe20008000809 */
[--C-:B------:R-:W-:Y:S01]  /*eea0*/  FFMA R204, R204, UR7, -R9.reuse ;  /* 0x00000007cccc7c23 */ /* 0x100fe20008000809 */
[--C-:B------:R-:W-:Y:S01]  /*eeb0*/  FFMA R205, R205, UR7, -R9.reuse ;  /* 0x00000007cdcd7c23 */ /* 0x100fe20008000809 */
[--C-:B------:R-:W-:Y:S01]  /*eec0*/  FFMA R208, R208, UR7, -R9.reuse ;  /* 0x00000007d0d07c23 */ /* 0x100fe20008000809 */
[----:B0-----:R-:W-:Y:S01]  /*eed0*/  FMNMX R7, R0, R7, !PT ;  /* 0x0000000700077209 */ /* 0x001fe20007800000 */
[--C-:B------:R-:W-:Y:S01]  /*eee0*/  FFMA R209, R209, UR7, -R9.reuse ;  /* 0x00000007d1d17c23 */ /* 0x100fe20008000809 */
[--C-:B------:R-:W-:Y:S01]  /*eef0*/  FFMA R212, R212, UR7, -R9.reuse ;  /* 0x00000007d4d47c23 */ /* 0x100fe20008000809 */
[----:B------:R-:W-:Y:S01]  /*ef00*/  FFMA R213, R213, UR7, -R9 ;  /* 0x00000007d5d57c23 */ /* 0x000fe20008000809 */
[----:B------:R-:W-:Y:S01]  /*ef10*/  FMNMX R7, R7, R22, !PT ;  /* 0x0000001607077209 */ /* 0x000fe20007800000 */
        /* <DEDUP_REMOVED lines=15> */
[----:B------:R-:W-:Y:S01]  /*f010*/  FFMA R167, R167, UR7, -R8 ;  /* 0x00000007a7a77c23 */ /* 0x000fe20008000808 */
[----:B------:R-:W-:Y:S01]  /*f020*/  MUFU.EX2 R202, R202 ;  /* 0x000000ca00ca7308 */ /* 0x000fe20000000800 */
[----:B------:R-:W-:Y:S01]  /*f030*/  FMUL R154, R154, 1.4426950216293334961 ;  /* 0x3fb8aa3b9a9a7820 */ /* 0x000fe20000400000 */
[----:B------:R-:W-:Y:S01]  /*f040*/  FMUL R155, R155, 1.4426950216293334961 ;  /* 0x3fb8aa3b9b9b7820 */ /* 0x000fe20000400000 */
[----:B------:R-:W-:Y:S01]  /*f050*/  FMUL R158, R158, 1.4426950216293334961 ;  /* 0x3fb8aa3b9e9e7820 */ /* 0x000fe20000400000 */
[----:B------:R-:W-:Y:S01]  /*f060*/  FMUL R159, R159, 1.4426950216293334961 ;  /* 0x3fb8aa3b9f9f7820 */ /* 0x000fe20000400000 */
[--C-:B------:R-:W-:Y:S01]  /*f070*/  FFMA R152, R152, UR7, -R7.reuse ;  /* 0x0000000798987c23 */ /* 0x100fe20008000807 */
[--C-:B------:R-:W-:Y:S01]  /*f080*/  FFMA R153, R153, UR7, -R7.reuse ;  /* 0x0000000799997c23 */ /* 0x100fe20008000807 */
[--C-:B------:R-:W-:Y:S01]  /*f090*/  FFMA R156, R156, UR7, -R7.reuse ;  /* 0x000000079c9c7c23 */ /* 0x100fe20008000807 */
[----:B------:R-:W0:Y:S01]  /*f0a0*/  MUFU.EX2 R203, R203 ;  /* 0x000000cb00cb7308 */ /* 0x000e220000000800 */
[----:B------:R-:W-:Y:S01]  /*f0b0*/  FFMA R157, R157, UR7, -R7 ;  /* 0x000000079d9d7c23 */ /* 0x000fe20008000807 */
[----:B------:R-:W-:Y:S01]  /*f0c0*/  FMUL R162, R162, 1.4426950216293334961 ;  /* 0x3fb8aa3ba2a27820 */ /* 0x000fe20000400000 */
[----:B------:R-:W-:Y:S01]  /*f0d0*/  FMUL R163, R163, 1.4426950216293334961 ;  /* 0x3fb8aa3ba3a37820 */ /* 0x000fe20000400000 */
[----:B------:R-:W-:Y:S01]  /*f0e0*/  FMUL R166, R166, 1.4426950216293334961 ;  /* 0x3fb8aa3ba6a67820 */ /* 0x000fe20000400000 */
[----:B------:R-:W-:-:S03]  /*f0f0*/  FMUL R167, R167, 1.4426950216293334961 ;  /* 0x3fb8aa3ba7a77820 */ /* 0x000fc60000400000 */
[----:B------:R-:W-:Y:S01]  /*f100*/  MUFU.EX2 R206, R206 ;  /* 0x000000ce00ce7308 */ /* 0x000fe20000000800 */
[----:B------:R-:W-:Y:S02]  /*f110*/  IMAD.MOV.U32 R242, RZ, RZ, R188 ;  /* 0x000000fffff27224 */ /* 0x000fe400078e00bc */
[----:B------:R-:W-:Y:S01]  /*f120*/  FFMA R164, R164, UR7, -R7 ;  /* 0x00000007a4a47c23 */ /* 0x000fe20008000807 */
[----:B------:R-:W-:Y:S02]  /*f130*/  IMAD.MOV.U32 R247, RZ, RZ, R191 ;  /* 0x000000fffff77224 */ /* 0x000fe400078e00bf */
[----:B------:R-:W-:Y:S02]  /*f140*/  FFMA R165, R165, UR7, -R7 ;  /* 0x00000007a5a57c23 */ /* 0x000fe40008000807 */
[----:B------:R-:W1:Y:S01]  /*f150*/  MUFU.EX2 R207, R207 ;  /* 0x000000cf00cf7308 */ /* 0x000e620000000800 */
[----:B------:R-:W-:Y:S01]  /*f160*/  FMUL R152, R152, 1.4426950216293334961 ;  /* 0x3fb8aa3b98987820 */ /* 0x000fe20000400000 */
[----:B------:R-:W-:Y:S01]  /*f170*/  FMUL R153, R153, 1.4426950216293334961 ;  /* 0x3fb8aa3b99997820 */ /* 0x000fe20000400000 */
[----:B------:R-:W-:-:S05]  /*f180*/  FMUL R156, R156, 1.4426950216293334961 ;  /* 0x3fb8aa3b9c9c7820 */ /* 0x000fca0000400000 */
[----:B------:R-:W-:Y:S01]  /*f190*/  MUFU.EX2 R210, R210 ;  /* 0x000000d200d27308 */ /* 0x000fe20000000800 */
[----:B------:R-:W-:Y:S01]  /*f1a0*/  FMUL R157, R157, 1.4426950216293334961 ;  /* 0x3fb8aa3b9d9d7820 */ /* 0x000fe20000400000 */
[----:B------:R-:W-:-:S06]  /*f1b0*/  IMAD.MOV.U32 R235, RZ, RZ, R249 ;  /* 0x000000ffffeb7224 */ /* 0x000fcc00078e00f9 */
[----:B------:R-:W2:Y:S01]  /*f1c0*/  MUFU.EX2 R211, R211 ;  /* 0x000000d300d37308 */ /* 0x000ea20000000800 */
[----:B------:R-:W-:-:S07]  /*f1d0*/  IMAD.MOV.U32 R240, RZ, RZ, R189 ;  /* 0x000000fffff07224 */ /* 0x000fce00078e00bd */
[----:B------:R-:W-:Y:S01]  /*f1e0*/  MUFU.EX2 R214, R214 ;  /* 0x000000d600d67308 */ /* 0x000fe20000000800 */
[----:B------:R-:W-:-:S07]  /*f1f0*/  IMAD.MOV.U32 R249, RZ, RZ, R190 ;  /* 0x000000fffff97224 */ /* 0x000fce00078e00be */
[----:B------:R-:W3:Y:S01]  /*f200*/  MUFU.EX2 R215, R215 ;  /* 0x000000d700d77308 */ /* 0x000ee20000000800 */
[----:B------:R-:W-:Y:S01]  /*f210*/  FMUL R164, R164, 1.4426950216293334961 ;  /* 0x3fb8aa3ba4a47820 */ /* 0x000fe20000400000 */
[----:B------:R-:W-:-:S06]  /*f220*/  FMUL R165, R165, 1.4426950216293334961 ;  /* 0x3fb8aa3ba5a57820 */ /* 0x000fcc0000400000 */
[----:B------:R-:W-:Y:S08]  /*f230*/  MUFU.EX2 R200, R200 ;  /* 0x000000c800c87308 */ /* 0x000ff00000000800 */
[----:B------:R-:W4:Y:S08]  /*f240*/  MUFU.EX2 R201, R201 ;  /* 0x000000c900c97308 */ /* 0x000f300000000800 */
[----:B------:R-:W-:Y:S08]  /*f250*/  MUFU.EX2 R204, R204 ;  /* 0x000000cc00cc7308 */ /* 0x000ff00000000800 */
[----:B------:R-:W5:Y:S08]  /*f260*/  MUFU.EX2 R205, R205 ;  /* 0x000000cd00cd7308 */ /* 0x000f700000000800 */
[----:B------:R-:W-:Y:S08]  /*f270*/  MUFU.EX2 R208, R208 ;  /* 0x000000d000d07308 */ /* 0x000ff00000000800 */
[----:B------:R-:W5:Y:S08]  /*f280*/  MUFU.EX2 R209, R209 ;  /* 0x000000d100d17308 */ /* 0x000f700000000800 */
[----:B------:R-:W-:Y:S08]  /*f290*/  MUFU.EX2 R212, R212 ;  /* 0x000000d400d47308 */ /* 0x000ff00000000800 */
[----:B------:R-:W5:Y:S08]  /*f2a0*/  MUFU.EX2 R213, R213 ;  /* 0x000000d500d57308 */ /* 0x000f700000000800 */
[----:B------:R-:W-:Y:S08]  /*f2b0*/  MUFU.EX2 R191, R154 ;  /* 0x0000009a00bf7308 */ /* 0x000ff00000000800 */
[----:B------:R-:W-:Y:S08]  /*f2c0*/  MUFU.EX2 R188, R159 ;  /* 0x0000009f00bc7308 */ /* 0x000ff00000000800 */
[----:B------:R-:W-:Y:S08]  /*f2d0*/  MUFU.EX2 R190, R162 ;  /* 0x000000a200be7308 */ /* 0x000ff00000000800 */
[----:B------:R-:W-:Y:S08]  /*f2e0*/  MUFU.EX2 R189, R167 ;  /* 0x000000a700bd7308 */ /* 0x000ff00000000800 */
[----:B------:R-:W-:Y:S08]  /*f2f0*/  MUFU.EX2 R167, R152 ;  /* 0x0000009800a77308 */ /* 0x000ff00000000800 */
[----:B------:R-:W-:Y:S01]  /*f300*/  MUFU.EX2 R162, R153 ;  /* 0x0000009900a27308 */ /* 0x000fe20000000800 */
[----:B0-----:R-:W-:-:S02]  /*f310*/  F2FP.SATFINITE.E4M3.F32.PACK_AB_MERGE_C R2, R203, R202, RZ ;  /* 0x000000cacb02723e */ /* 0x001fc400048070ff */
[----:B-1----:R-:W-:Y:S02]  /*f320*/  F2FP.SATFINITE.E4M3.F32.PACK_AB_MERGE_C R0, R207, R206, RZ ;  /* 0x000000cecf00723e */ /* 0x002fe400048070ff */
[----:B--2---:R-:W-:-:S03]  /*f330*/  F2FP.SATFINITE.E4M3.F32.PACK_AB_MERGE_C R13, R211, R210, RZ ;  /* 0x000000d2d30d723e */ /* 0x004fc600048070ff */
[----:B------:R-:W-:Y:S01]  /*f340*/  MUFU.EX2 R164, R164 ;  /* 0x000000a400a47308 */ /* 0x000fe20000000800 */
[----:B---3--:R-:W-:-:S07]  /*f350*/  F2FP.SATFINITE.E4M3.F32.PACK_AB_MERGE_C R12, R215, R214, RZ ;  /* 0x000000d6d70c723e */ /* 0x008fce00048070ff */
[----:B------:R-:W-:Y:S01]  /*f360*/  MUFU.EX2 R165, R165 ;  /* 0x000000a500a57308 */ /* 0x000fe20000000800 */
[----:B------:R-:W-:-:S07]  /*f370*/  WARPGROUP.DEPBAR.LE gsb0, 0x0 ;  /* 0x00008000000079c5 */ /* 0x000fce0000010000 */
[----:B------:R-:W0:Y:S08]  /*f380*/  MUFU.EX2 R184, R155 ;  /* 0x0000009b00b87308 */ /* 0x000e300000000800 */
[----:B------:R-:W1:Y:S08]  /*f390*/  MUFU.EX2 R185, R158 ;  /* 0x0000009e00b97308 */ /* 0x000e700000000800 */
[----:B------:R-:W-:Y:S08]  /*f3a0*/  MUFU.EX2 R187, R163 ;  /* 0x000000a300bb7308 */ /* 0x000ff00000000800 */
[----:B------:R-:W-:Y:S08]  /*f3b0*/  MUFU.EX2 R186, R166 ;  /* 0x000000a600ba7308 */ /* 0x000ff00000000800 */
[----:B------:R-:W-:Y:S08]  /*f3c0*/  MUFU.EX2 R163, R156 ;  /* 0x0000009c00a37308 */ /* 0x000ff00000000800 */
[----:B------:R-:W2:Y:S01]  /*f3d0*/  MUFU.EX2 R166, R157 ;  /* 0x0000009d00a67308 */ /* 0x000ea20000000800 */
[----:B----4-:R-:W-:-:S02]  /*f3e0*/  F2FP.SATFINITE.E4M3.F32.PACK_AB_MERGE_C R2, R201, R200, R2 ;  /* 0x000000c8c902723e */ /* 0x010fc40004807002 */
[----:B-----5:R-:W-:Y:S02]  /*f3f0*/  F2FP.SATFINITE.E4M3.F32.PACK_AB_MERGE_C R0, R205, R204, R0 ;  /* 0x000000cccd00723e */ /* 0x020fe40004807000 */
[----:B------:R-:W-:Y:S02]  /*f400*/  F2FP.SATFINITE.E4M3.F32.PACK_AB_MERGE_C R13, R209, R208, R13 ;  /* 0x000000d0d10d723e */ /* 0x000fe4000480700d */
[----:B------:R-:W-:Y:S02]  /*f410*/  F2FP.SATFINITE.E4M3.F32.PACK_AB_MERGE_C R12, R213, R212, R12 ;  /* 0x000000d4d50c723e */ /* 0x000fe4000480700c */
[----:B0-----:R-:W-:Y:S02]  /*f420*/  F2FP.SATFINITE.E4M3.F32.PACK_AB_MERGE_C R16, R184, R191, RZ ;  /* 0x000000bfb810723e */ /* 0x001fe400048070ff */
[----:B-1----:R-:W-:Y:S02]  /*f430*/  F2FP.SATFINITE.E4M3.F32.PACK_AB_MERGE_C R17, R188, R185, RZ ;  /* 0x000000b9bc11723e */ /* 0x002fe400048070ff */
[----:B------:R-:W-:-:S02]  /*f440*/  SEL R14, R2, R0, !P0 ;  /* 0x00000000020e7207 */ /* 0x000fc40004000000 */
[----:B------:R-:W-:Y:S02]  /*f450*/  SEL R153, R0, R2, !P0 ;  /* 0x0000000200997207 */ /* 0x000fe40004000000 */
[----:B------:R-:W-:Y:S02]  /*f460*/  SEL R15, R13, R12, !P0 ;  /* 0x0000000c0d0f7207 */ /* 0x000fe40004000000 */
[----:B------:R-:W-:Y:S02]  /*f470*/  SEL R155, R12, R13, !P0 ;  /* 0x0000000d0c9b7207 */ /* 0x000fe40004000000 */
[----:B------:R-:W-:Y:S02]  /*f480*/  F2FP.SATFINITE.E4M3.F32.PACK_AB_MERGE_C R2, R162, R167, R16 ;  /* 0x000000a7a202723e */ /* 0x000fe40004807010 */
[----:B--2---:R-:W-:Y:S02]  /*f490*/  F2FP.SATFINITE.E4M3.F32.PACK_AB_MERGE_C R0, R166, R163, R17 ;  /* 0x000000a3a600723e */ /* 0x004fe40004807011 */
[----:B------:R-:W-:-:S02]  /*f4a0*/  F2FP.SATFINITE.E4M3.F32.PACK_AB_MERGE_C R12, R189, R186, RZ ;  /* 0x000000babd0c723e */ /* 0x000fc400048070ff */
[----:B------:R-:W-:Y:S02]  /*f4b0*/  SEL R16, R2, R0, !P0 ;  /* 0x0000000002107207 */ /* 0x000fe40004000000 */
[----:B------:R-:W-:Y:S01]  /*f4c0*/  SEL R157, R0, R2, !P0 ;  /* 0x00000002009d7207 */ /* 0x000fe20004000000 */
[----:B------:R-:W-:Y:S01]  /*f4d0*/  SHFL.IDX PT, R153, R153, R218, 0x1f ;  /* 0x00001fda99997589 */ /* 0x000fe200000e0000 */
[----:B------:R-:W-:-:S03]  /*f4e0*/  F2FP.SATFINITE.E4M3.F32.PACK_AB_MERGE_C R0, R165, R164, R12 ;  /* 0x000000a4a500723e */ /* 0x000fc6000480700c */
[----:B------:R-:W0:Y:S04]  /*f4f0*/  SHFL.IDX PT, R2, R14, R18, 0x1f ;  /* 0x00001f120e027589 */ /* 0x000e2800000e0000 */
[----:B------:R-:W-:Y:S04]  /*f500*/  SHFL.IDX PT, R12, R15, R18, 0x1f ;  /* 0x00001f120f0c7589 */ /* 0x000fe800000e0000 */
[----:B------:R-:W1:Y:S01]  /*f510*/  SHFL.IDX PT, R155, R155, R218, 0x1f ;  /* 0x00001fda9b9b7589 */ /* 0x000e6200000e0000 */
[C-C-:B0-----:R-:W-:Y:S02]  /*f520*/  PRMT R152, R2.reuse, R21, R153.reuse ;  /* 0x0000001502987216 */ /* 0x141fe40000000099 */
[----:B------:R-:W-:-:S02]  /*f530*/  PRMT R153, R2, R20, R153 ;  /* 0x0000001402997216 */ /* 0x000fc40000000099 */
[C-C-:B-1----:R-:W-:Y:S02]  /*f540*/  PRMT R154, R12.reuse, R21, R155.reuse ;  /* 0x000000150c9a7216 */ /* 0x142fe4000000009b */
[----:B------:R-:W-:-:S04]  /*f550*/  PRMT R155, R12, R20, R155 ;  /* 0x000000140c9b7216 */ /* 0x000fc8000000009b */
[----:B------:R-:W-:-:S06]  /*f560*/  WARPGROUP.ARRIVE ;  /* 0x00000000000079c5 */ /* 0x000fcc0000000000 */
[----:B------:R-:W-:Y:S03]  /*f570*/  QGMMA.64x256x32.F32.E4M3.E4M3 R24, R152, gdesc[UR8], R24, gsb0 ;  /* 0x03e0000898187df3 */ /* 0x000fe60008000818 */
[----:B------:R-:W-:Y:S02]  /*f580*/  WARPGROUP.DEPBAR.LE gsb0, 0x0 ;  /* 0x00008000000079c5 */ /* 0x000fe40000010000 */
[----:B------:R-:W-:Y:S04]  /*f590*/  STL.64 [R1], R24 ;  /* 0x0000001801007387 */ /* 0x000fe80000100a00 */
        /* <DEDUP_REMOVED lines=62> */
[----:B------:R0:W-:Y:S04]  /*f980*/  STL.64 [R1+0x1f8], R150 ;  /* 0x0001f89601007387 */ /* 0x0001e80000100a00 */
[----:B0-----:R-:W2:Y:S04]  /*f990*/  LDL.LU.64 R150, [R1+0x850] ;  /* 0x0008500001967983 */ /* 0x001ea80000300a00 */
[----:B------:R-:W3:Y:S04]  /*f9a0*/  LDL.LU.64 R148, [R1+0x848] ;  /* 0x0008480001947983 */ /* 0x000ee80000300a00 */
[----:B------:R-:W4:Y:S04]  /*f9b0*/  LDL.LU.64 R146, [R1+0x840] ;  /* 0x0008400001927983 */ /* 0x000f280000300a00 */
[----:B------:R-:W5:Y:S04]  /*f9c0*/  LDL.LU.64 R144, [R1+0x838] ;  /* 0x0008380001907983 */ /* 0x000f680000300a00 */
[----:B------:R-:W2:Y:S04]  /*f9d0*/  LDL.LU.64 R142, [R1+0x830] ;  /* 0x00083000018e7983 */ /* 0x000ea80000300a00 */
[----:B------:R-:W3:Y:S04]  /*f9e0*/  LDL.LU.64 R140, [R1+0x828] ;  /* 0x00082800018c7983 */ /* 0x000ee80000300a00 */
[----:B------:R-:W4:Y:S04]  /*f9f0*/  LDL.LU.64 R138, [R1+0x820] ;  /* 0x00082000018a7983 */ /* 0x000f280000300a00 */
[----:B------:R-:W5:Y:S04]  /*fa00*/  LDL.LU.64 R136, [R1+0x818] ;  /* 0x0008180001887983 */ /* 0x000f680000300a00 */
[----:B------:R-:W3:Y:S04]  /*fa10*/  LDL.LU.64 R134, [R1+0x810] ;  /* 0x0008100001867983 */ /* 0x000ee80000300a00 */
        /* <DEDUP_REMOVED lines=54> */
[----:B------:R-:W3:Y:S01]  /*fd80*/  LDL.LU.64 R24, [R1+0x658] ;  /* 0x0006580001187983 */ /* 0x000ee20000300a00 */
[--C-:B------:R-:W-:Y:S01]  /*fd90*/  FFMA R160, R160, UR7, -R7.reuse ;  /* 0x00000007a0a07c23 */ /* 0x100fe20008000807 */
[----:B------:R-:W-:-:S03]  /*fda0*/  FFMA R161, R161, UR7, -R7 ;  /* 0x00000007a1a17c23 */ /* 0x000fc60008000807 */
[----:B------:R-:W-:Y:S01]  /*fdb0*/  FMUL R160, R160, 1.4426950216293334961 ;  /* 0x3fb8aa3ba0a07820 */ /* 0x000fe20000400000 */
[----:B------:R-:W-:-:S05]  /*fdc0*/  FMUL R161, R161, 1.4426950216293334961 ;  /* 0x3fb8aa3ba1a17820 */ /* 0x000fca0000400000 */
[----:B------:R-:W-:Y:S08]  /*fdd0*/  MUFU.EX2 R160, R160 ;  /* 0x000000a000a07308 */ /* 0x000ff00000000800 */
[----:B------:R-:W0:Y:S01]  /*fde0*/  MUFU.EX2 R161, R161 ;  /* 0x000000a100a17308 */ /* 0x000e220000000800 */
[----:B------:R-:W-:Y:S01]  /*fdf0*/  F2FP.SATFINITE.E4M3.F32.PACK_AB_MERGE_C R13, R187, R190, RZ ;  /* 0x000000bebb0d723e */ /* 0x000fe200048070ff */
[----:B------:R-:W-:Y:S01]  /*fe00*/  FADD R2, -R7, R22 ;  /* 0x0000001607027221 */ /* 0x000fe20000000100 */
[----:B------:R-:W-:Y:S03]  /*fe10*/  SHFL.IDX PT, R157, R157, R218, 0x1f ;  /* 0x00001fda9d9d7589 */ /* 0x000fe600000e0000 */
[----:B------:R-:W-:Y:S01]  /*fe20*/  FMUL R2, R2, 1.4426950216293334961 ;  /* 0x3fb8aa3b02027820 */ /* 0x000fe20000400000 */
[----:B0-----:R-:W-:-:S04]  /*fe30*/  F2FP.SATFINITE.E4M3.F32.PACK_AB_MERGE_C R13, R161, R160, R13 ;  /* 0x000000a0a10d723e */ /* 0x001fc8000480700d */
[----:B------:R-:W-:Y:S02]  /*fe40*/  SEL R14, R13, R0, !P0 ;  /* 0x000000000d0e7207 */ /* 0x000fe40004000000 */
[----:B------:R-:W-:Y:S01]  /*fe50*/  SEL R159, R0, R13, !P0 ;  /* 0x0000000d009f7207 */ /* 0x000fe20004000000 */
[----:B------:R-:W-:Y:S01]  /*fe60*/  FADD R0, -R8, R23 ;  /* 0x0000001708007221 */ /* 0x000fe20000000100 */
[----:B------:R-:W0:Y:S03]  /*fe70*/  SHFL.IDX PT, R13, R16, R18, 0x1f ;  /* 0x00001f12100d7589 */ /* 0x000e2600000e0000 */
[----:B------:R-:W-:Y:S01]  /*fe80*/  FMUL R0, R0, 1.4426950216293334961 ;  /* 0x3fb8aa3b00007820 */ /* 0x000fe20000400000 */
[----:B------:R-:W-:Y:S04]  /*fe90*/  SHFL.IDX PT, R14, R14, R18, 0x1f ;  /* 0x00001f120e0e7589 */ /* 0x000fe800000e0000 */
[----:B------:R-:W1:Y:S01]  /*fea0*/  SHFL.IDX PT, R159, R159, R218, 0x1f ;  /* 0x00001fda9f9f7589 */ /* 0x000e6200000e0000 */
[----:B------:R-:W2:Y:S08]  /*feb0*/  MUFU.EX2 R0, R0 ;  /* 0x0000000000007308 */ /* 0x000eb00000000800 */
[----:B------:R-:W5:Y:S01]  /*fec0*/  MUFU.EX2 R2, R2 ;  /* 0x0000000200027308 */ /* 0x000f620000000800 */
[-C--:B0-----:R-:W-:Y:S01]  /*fed0*/  PRMT R156, R13, R21.reuse, R157 ;  /* 0x000000150d9c7216 */ /* 0x081fe2000000009d */
[-C--:B--2---:R-:W-:Y:S01]  /*fee0*/  FMUL R142, R142, R0.reuse ;  /* 0x000000008e8e7220 */ /* 0x084fe20000400000 */
[-C--:B------:R-:W-:Y:S01]  /*fef0*/  FMUL R143, R143, R0.reuse ;  /* 0x000000008f8f7220 */ /* 0x080fe20000400000 */
[-C--:B----4-:R-:W-:Y:S01]  /*ff00*/  FMUL R138, R138, R0.reuse ;  /* 0x000000008a8a7220 */ /* 0x090fe20000400000 */
[-C--:B------:R-:W-:Y:S01]  /*ff10*/  FMUL R139, R139, R0.reuse ;  /* 0x000000008b8b7220 */ /* 0x080fe20000400000 */
[-C--:B------:R-:W-:Y:S01]  /*ff20*/  FMUL R146, R146, R0.reuse ;  /* 0x0000000092927220 */ /* 0x080fe20000400000 */
[-C--:B------:R-:W-:Y:S01]  /*ff30*/  FMUL R147, R147, R0.reuse ;  /* 0x0000000093937220 */ /* 0x080fe20000400000 */
[-C--:B------:R-:W-:Y:S01]  /*ff40*/  FMUL R150, R150, R0.reuse ;  /* 0x0000000096967220 */ /* 0x080fe20000400000 */
[----:B------:R-:W-:Y:S01]  /*ff50*/  FMUL R151, R151, R0 ;  /* 0x0000000097977220 */ /* 0x000fe20000400000 */
[-C--:B-----5:R-:W-:Y:S01]  /*ff60*/  FMUL R136, R136, R2.reuse ;  /* 0x0000000288887220 */ /* 0x0a0fe20000400000 */
[----:B------:R-:W-:Y:S01]  /*ff70*/  FMUL R137, R137, R2 ;  /* 0x0000000289897220 */ /* 0x000fe20000400000 */
[-C--:B---3--:R-:W-:Y:S01]  /*ff80*/  FMUL R134, R134, R0.reuse ;  /* 0x0000000086867220 */ /* 0x088fe20000400000 */
[----:B------:R-:W-:Y:S01]  /*ff90*/  FMUL R135, R135, R0 ;  /* 0x0000000087877220 */ /* 0x000fe20000400000 */
[-C--:B------:R-:W-:Y:S01]  /*ffa0*/  FMUL R140, R140, R2.reuse ;  /* 0x000000028c8c7220 */ /* 0x080fe20000400000 */
[-C--:B------:R-:W-:Y:S01]  /*ffb0*/  FMUL R141, R141, R2.reuse ;  /* 0x000000028d8d7220 */ /* 0x080fe20000400000 */
[-C--:B------:R-:W-:Y:S01]  /*ffc0*/  FMUL R132, R132, R2.reuse ;  /* 0x0000000284847220 */ /* 0x080fe20000400000 */
[-C--:B------:R-:W-:Y:S01]  /*ffd0*/  FMUL R133, R133, R2.reuse ;  /* 0x0000000285857220 */ /* 0x080fe20000400000 */
[-C--:B------:R-:W-:Y:S01]  /*ffe0*/  FMUL R144, R144, R2.reuse ;  /* 0x0000000290907220 */ /* 0x080fe20000400000 */
[----:B------:R-:W-:Y:S01]  /*fff0*/  FMUL R145, R145, R2 ;  /* 0x0000000291917220 */ /* 0x000fe20000400000 */
[-C--:B------:R-:W-:Y:S01]  /*10000*/  FMUL R130, R130, R0.reuse ;  /* 0x0000000082827220 */ /* 0x080fe20000400000 */
[----:B------:R-:W-:Y:S01]  /*10010*/  FMUL R131, R131, R0 ;  /* 0x0000000083837220 */ /* 0x000fe20000400000 */
[-C--:B------:R-:W-:Y:S01]  /*10020*/  FMUL R148, R148, R2.reuse ;  /* 0x0000000294947220 */ /* 0x080fe20000400000 */
[-C--:B------:R-:W-:Y:S01]  /*10030*/  FMUL R149, R149, R2.reuse ;  /* 0x0000000295957220 */ /* 0x080fe20000400000 */
[-C--:B------:R-:W-:Y:S01]  /*10040*/  FMUL R128, R128, R2.reuse ;  /* 0x0000000280807220 */ /* 0x080fe20000400000 */
[----:B------:R-:W-:Y:S01]  /*10050*/  FMUL R129, R129, R2 ;  /* 0x0000000281817220 */ /* 0x000fe20000400000 */
[----:B-1----:R-:W-:Y:S01]  /*10060*/  PRMT R158, R14, R21, R159 ;  /* 0x000000150e9e7216 */ /* 0x002fe2000000009f */
[-C--:B------:R-:W-:Y:S01]  /*10070*/  FMUL R126, R126, R0.reuse ;  /* 0x000000007e7e7220 */ /* 0x080fe20000400000 */
[----:B------:R-:W-:Y:S01]  /*10080*/  FMUL R127, R127, R0 ;  /* 0x000000007f7f7220 */ /* 0x000fe20000400000 */
[----:B------:R-:W-:Y:S01]  /*10090*/  PRMT R157, R13, R20, R157 ;  /* 0x000000140d9d7216 */ /* 0x000fe2000000009d */
[-C--:B------:R-:W-:Y:S01]  /*100a0*/  FMUL R124, R124, R2.reuse ;  /* 0x000000027c7c7220 */ /* 0x080fe20000400000 */
[----:B------:R-:W-:Y:S01]  /*100b0*/  FMUL R125, R125, R2 ;  /* 0x000000027d7d7220 */ /* 0x000fe20000400000 */
[----:B------:R-:W-:Y:S01]  /*100c0*/  PRMT R159, R14, R20, R159 ;  /* 0x000000140e9f7216 */ /* 0x000fe2000000009f */
[-C--:B------:R-:W-:Y:S01]  /*100d0*/  FMUL R122, R122, R0.reuse ;  /* 0x000000007a7a7220 */ /* 0x080fe20000400000 */
[----:B------:R-:W-:Y:S01]  /*100e0*/  FMUL R123, R123, R0 ;  /* 0x000000007b7b7220 */ /* 0x000fe20000400000 */
        /* <DEDUP_REMOVED lines=97> */
[----:B------:R-:W-:-:S06]  /*10700*/  FMUL R25, R25, R2 ;  /* 0x0000000219197220 */ /* 0x000fcc0000400000 */
[----:B------:R-:W-:-:S06]  /*10710*/  WARPGROUP.ARRIVE ;  /* 0x00000000000079c5 */ /* 0x000fcc0000000000 */
[----:B------:R-:W-:Y:S01]  /*10720*/  QGMMA.64x256x32.F32.E4M3.E4M3 R24, R156, gdesc[UR12], R24, gsb0 ;  /* 0x03e0000c9c187df3 */ /* 0x000fe20008000818 */
        /* <DEDUP_REMOVED lines=32> */
[----:B------:R-:W-:Y:S08]  /*10930*/  MUFU.EX2 R170, R170 ;  /* 0x000000aa00aa7308 */ /* 0x000ff00000000800 */
[----:B------:R-:W0:Y:S08]  /*10940*/  MUFU.EX2 R171, R171 ;  /* 0x000000ab00ab7308 */ /* 0x000e300000000800 */
[----:B------:R-:W-:Y:S08]  /*10950*/  MUFU.EX2 R174, R174 ;  /* 0x000000ae00ae7308 */ /* 0x000ff00000000800 */
[----:B------:R-:W1:Y:S08]  /*10960*/  MUFU.EX2 R175, R175 ;  /* 0x000000af00af7308 */ /* 0x000e700000000800 */
[----:B------:R-:W-:Y:S08]  /*10970*/  MUFU.EX2 R178, R178 ;  /* 0x000000b200b27308 */ /* 0x000ff00000000800 */
[----:B------:R-:W2:Y:S08]  /*10980*/  MUFU.EX2 R179, R179 ;  /* 0x000000b300b37308 */ /* 0x000eb00000000800 */
[----:B------:R-:W-:Y:S08]  /*10990*/  MUFU.EX2 R182, R182 ;  /* 0x000000b600b67308 */ /* 0x000ff00000000800 */
[----:B------:R-:W3:Y:S08]  /*109a0*/  MUFU.EX2 R183, R183 ;  /* 0x000000b700b77308 */ /* 0x000ef00000000800 */
[----:B------:R-:W-:Y:S08]  /*109b0*/  MUFU.EX2 R22, R22 ;  /* 0x0000001600167308 */ /* 0x000ff00000000800 */
[----:B------:R-:W4:Y:S08]  /*109c0*/  MUFU.EX2 R23, R23 ;  /* 0x0000001700177308 */ /* 0x000f300000000800 */
[----:B------:R-:W-:Y:S08]  /*109d0*/  MUFU.EX2 R172, R172 ;  /* 0x000000ac00ac7308 */ /* 0x000ff00000000800 */
[----:B------:R-:W5:Y:S08]  /*109e0*/  MUFU.EX2 R173, R173 ;  /* 0x000000ad00ad7308 */ /* 0x000f700000000800 */
[----:B------:R-:W-:Y:S08]  /*109f0*/  MUFU.EX2 R176, R176 ;  /* 0x000000b000b07308 */ /* 0x000ff00000000800 */
[----:B------:R-:W5:Y:S08]  /*10a00*/  MUFU.EX2 R177, R177 ;  /* 0x000000b100b17308 */ /* 0x000f700000000800 */
[----:B------:R-:W-:Y:S08]  /*10a10*/  MUFU.EX2 R180, R180 ;  /* 0x000000b400b47308 */ /* 0x000ff00000000800 */
[----:B------:R-:W5:Y:S01]  /*10a20*/  MUFU.EX2 R181, R181 ;  /* 0x000000b500b57308 */ /* 0x000f620000000800 */
[----:B0-----:R-:W-:-:S02]  /*10a30*/  F2FP.SATFINITE.E4M3.F32.PACK_AB_MERGE_C R15, R171, R170, RZ ;  /* 0x000000aaab0f723e */ /* 0x001fc400048070ff */
[----:B-1----:R-:W-:Y:S02]  /*10a40*/  F2FP.SATFINITE.E4M3.F32.PACK_AB_MERGE_C R14, R175, R174, RZ ;  /* 0x000000aeaf0e723e */ /* 0x002fe400048070ff */
[----:B--2---:R-:W-:Y:S02]  /*10a50*/  F2FP.SATFINITE.E4M3.F32.PACK_AB_MERGE_C R13, R179, R178, RZ ;  /* 0x000000b2b30d723e */ /* 0x004fe400048070ff */
[----:B---3--:R-:W-:Y:S02]  /*10a60*/  F2FP.SATFINITE.E4M3.F32.PACK_AB_MERGE_C R12, R183, R182, RZ ;  /* 0x000000b6b70c723e */ /* 0x008fe400048070ff */
[----:B----4-:R-:W-:Y:S02]  /*10a70*/  F2FP.SATFINITE.E4M3.F32.PACK_AB_MERGE_C R15, R23, R22, R15 ;  /* 0x00000016170f723e */ /* 0x010fe4000480700f */
[----:B-----5:R-:W-:Y:S02]  /*10a80*/  F2FP.SATFINITE.E4M3.F32.PACK_AB_MERGE_C R14, R173, R172, R14 ;  /* 0x000000acad0e723e */ /* 0x020fe4000480700e */
[----:B------:R-:W-:-:S02]  /*10a90*/  F2FP.SATFINITE.E4M3.F32.PACK_AB_MERGE_C R13, R177, R176, R13 ;  /* 0x000000b0b10d723e */ /* 0x000fc4000480700d */
[----:B------:R-:W-:Y:S02]  /*10aa0*/  F2FP.SATFINITE.E4M3.F32.PACK_AB_MERGE_C R12, R181, R180, R12 ;  /* 0x000000b4b50c723e */ /* 0x000fe4000480700c */
[----:B------:R-:W-:Y:S02]  /*10ab0*/  SEL R16, R15, R14, !P0 ;  /* 0x0000000e0f107207 */ /* 0x000fe40004000000 */
[----:B------:R-:W-:Y:S02]  /*10ac0*/  SEL R153, R14, R15, !P0 ;  /* 0x0000000f0e997207 */ /* 0x000fe40004000000 */
[----:B------:R-:W-:Y:S02]  /*10ad0*/  SEL R155, R12, R13, !P0 ;  /* 0x0000000d0c9b7207 */ /* 0x000fe40004000000 */
[----:B------:R-:W-:Y:S02]  /*10ae0*/  SEL R14, R13, R12, !P0 ;  /* 0x0000000c0d0e7207 */ /* 0x000fe40004000000 */
[----:B------:R-:W-:Y:S04]  /*10af0*/  SHFL.IDX PT, R12, R16, R18, 0x1f ;  /* 0x00001f12100c7589 */ /* 0x000fe800000e0000 */
[----:B------:R-:W0:Y:S04]  /*10b00*/  SHFL.IDX PT, R153, R153, R218, 0x1f ;  /* 0x00001fda99997589 */ /* 0x000e2800000e0000 */
[----:B------:R-:W-:Y:S04]  /*10b10*/  SHFL.IDX PT, R13, R14, R18, 0x1f ;  /* 0x00001f120e0d7589 */ /* 0x000fe800000e0000 */
[----:B------:R-:W1:Y:S01]  /*10b20*/  SHFL.IDX PT, R155, R155, R218, 0x1f ;  /* 0x00001fda9b9b7589 */ /* 0x000e6200000e0000 */
[----:B0-----:R-:W-:-:S02]  /*10b30*/  PRMT R152, R12, R21, R153 ;  /* 0x000000150c987216 */ /* 0x001fc40000000099 */
[-C--:B------:R-:W-:Y:S02]  /*10b40*/  PRMT R153, R12, R20.reuse, R153 ;  /* 0x000000140c997216 */ /* 0x080fe40000000099 */
[C-C-:B-1----:R-:W-:Y:S02]  /*10b50*/  PRMT R154, R13.reuse, R21, R155.reuse ;  /* 0x000000150d9a7216 */ /* 0x142fe4000000009b */
[----:B------:R-:W-:Y:S01]  /*10b60*/  PRMT R155, R13, R20, R155 ;  /* 0x000000140d9b7216 */ /* 0x000fe2000000009b */
[----:B------:R-:W-:-:S03]  /*10b70*/  WARPGROUP.DEPBAR.LE gsb0, 0x0 ;  /* 0x00008000000079c5 */ /* 0x000fc60000010000 */
[----:B------:R-:W-:-:S06]  /*10b80*/  WARPGROUP.ARRIVE ;  /* 0x00000000000079c5 */ /* 0x000fcc0000000000 */
[----:B------:R-:W-:Y:S01]  /*10b90*/  QGMMA.64x256x32.F32.E4M3.E4M3 R24, R152, gdesc[UR8], R24, gsb0 ;  /* 0x03e0000898187df3 */ /* 0x000fe20008000818 */
[----:B------:R-:W-:Y:S01]  /*10ba0*/  FADD R12, R238, R235 ;  /* 0x000000ebee0c7221 */ /* 0x000fe20000000000 */
[----:B------:R-:W-:Y:S01]  /*10bb0*/  FADD R14, R199, R195 ;  /* 0x000000c3c70e7221 */ /* 0x000fe20000000000 */
[----:B------:R-:W-:Y:S02]  /*10bc0*/  FADD R15, R167, R162 ;  /* 0x000000a2a70f7221 */ /* 0x000fe40000000000 */
[----:B------:R-:W-:Y:S01]  /*10bd0*/  FADD R12, R240, R12 ;  /* 0x0000000cf00c7221 */ /* 0x000fe20000000000 */
[----:B------:R-:W-:Y:S01]  /*10be0*/  FADD R14, R194, R14 ;  /* 0x0000000ec20e7221 */ /* 0x000fe20000000000 */
[----:B------:R-:W-:Y:S01]  /*10bf0*/  FADD R17, R191, R184 ;  /* 0x000000b8bf117221 */ /* 0x000fe20000000000 */
[----:B------:R-:W-:Y:S01]  /*10c00*/  FADD R15, R163, R15 ;  /* 0x0000000fa30f7221 */ /* 0x000fe20000000000 */
[----:B------:R-:W-:Y:S01]  /*10c10*/  FADD R12, R242, R12 ;  /* 0x0000000cf20c7221 */ /* 0x000fe20000000000 */
[----:B------:R-:W-:Y:S01]  /*10c20*/  FADD R14, R198, R14 ;  /* 0x0000000ec60e7221 */ /* 0x000fe20000000000 */
[----:B------:R-:W-:-:S02]  /*10c30*/  FADD R17, R185, R17 ;  /* 0x00000011b9117221 */ /* 0x000fc40000000000 */
[----:B------:R-:W-:Y:S01]  /*10c40*/  FADD R13, R245, R12 ;  /* 0x0000000cf50d7221 */ /* 0x000fe20000000000 */
[----:B------:R-:W-:Y:S01]  /*10c50*/  FADD R12, R166, R15 ;  /* 0x0000000fa60c7221 */ /* 0x000fe20000000000 */
[----:B------:R-:W-:Y:S01]  /*10c60*/  FADD R16, R192, R14 ;  /* 0x0000000ec0107221 */ /* 0x000fe20000000000 */
[----:B------:R-:W-:Y:S01]  /*10c70*/  FADD R14, R188, R17 ;  /* 0x00000011bc0e7221 */ /* 0x000fe20000000000 */
[----:B------:R-:W-:Y:S01]  /*10c80*/  FADD R15, R247, R13 ;  /* 0x0000000df70f7221 */ /* 0x000fe20000000000 */
        /* <DEDUP_REMOVED lines=27> */
[----:B------:R-:W-:-:S02]  /*10e40*/  WARPGROUP.DEPBAR.LE gsb0, 0x0 ;  /* 0x00008000000079c5 */ /* 0x000fc40000010000 */
[----:B------:R-:W2:Y:S04]  /*10e50*/  LDL.LU R155, [R1+0x224] ;  /* 0x00022400019b7983 */ /* 0x000ea80000300800 */
[----:B------:R-:W3:Y:S04]  /*10e60*/  LDL.LU R154, [R1+0x228] ;  /* 0x00022800019a7983 */ /* 0x000ee80000300800 */
[----:B------:R-:W4:Y:S04]  /*10e70*/  LDL.LU R152, [R1+0x21c] ;  /* 0x00021c0001987983 */ /* 0x000f280000300800 */
[----:B------:R-:W5:Y:S01]  /*10e80*/  LDL.LU R153, [R1+0x220] ;  /* 0x0002200001997983 */ /* 0x000f620000300800 */
        /* <DEDUP_REMOVED lines=16> */
[----:B------:R-:W-:-:S03]  /*10f90*/  FADD R15, R181, R15 ;  /* 0x0000000fb50f7221 */ /* 0x000fc60000000000 */
[----:B------:R-:W0:Y:S04]  /*10fa0*/  SHFL.BFLY PT, R16, R12, 0x2, 0x1f ;  /* 0x0c401f000c107f89 */ /* 0x000e2800000e0000 */
[----:B------:R-:W1:Y:S04]  /*10fb0*/  SHFL.BFLY PT, R14, R13, 0x2, 0x1f ;  /* 0x0c401f000d0e7f89 */ /* 0x000e6800000e0000 */
[----:B------:R-:W1:Y:S01]  /*10fc0*/  SHFL.BFLY PT, R22, R15, 0x2, 0x1f ;  /* 0x0c401f000f167f89 */ /* 0x000e6200000e0000 */
[----:B------:R-:W-:-:S05]  /*10fd0*/  FADD R17, R183, R17 ;  /* 0x00000011b7117221 */ /* 0x000fca0000000000 */
[----:B------:R-:W1:Y:S01]  /*10fe0*/  SHFL.BFLY PT, R23, R17, 0x2, 0x1f ;  /* 0x0c401f0011177f89 */ /* 0x000e6200000e0000 */
[----:B0-----:R-:W-:Y:S01]  /*10ff0*/  FADD R16, R12, R16 ;  /* 0x000000100c107221 */ /* 0x001fe20000000000 */
[----:B-1----:R-:W-:Y:S01]  /*11000*/  FADD R14, R13, R14 ;  /* 0x0000000e0d0e7221 */ /* 0x002fe20000000000 */
[----:B------:R-:W-:-:S03]  /*11010*/  FADD R13, R15, R22 ;  /* 0x000000160f0d7221 */ /* 0x000fc60000000000 */
[----:B------:R-:W0:Y:S04]  /*11020*/  SHFL.BFLY PT, R15, R16, 0x1, 0x1f ;  /* 0x0c201f00100f7f89 */ /* 0x000e2800000e0000 */
[----:B------:R-:W1:Y:S01]  /*11030*/  SHFL.BFLY PT, R22, R13, 0x1, 0x1f ;  /* 0x0c201f000d167f89 */ /* 0x000e6200000e0000 */
[----:B------:R-:W-:-:S03]  /*11040*/  FADD R12, R17, R23 ;  /* 0x00000017110c7221 */ /* 0x000fc60000000000 */
[----:B------:R-:W1:Y:S04]  /*11050*/  SHFL.BFLY PT, R17, R14, 0x1, 0x1f ;  /* 0x0c201f000e117f89 */ /* 0x000e6800000e0000 */
[----:B------:R-:W1:Y:S01]  /*11060*/  SHFL.BFLY PT, R23, R12, 0x1, 0x1f ;  /* 0x0c201f000c177f89 */ /* 0x000e6200000e0000 */
[----:B0-----:R-:W-:Y:S01]  /*11070*/  FADD R16, R16, R15 ;  /* 0x0000000f10107221 */ /* 0x001fe20000000000 */
[----:B-1----:R-:W-:Y:S01]  /*11080*/  FADD R13, R13, R22 ;  /* 0x000000160d0d7221 */ /* 0x002fe20000000000 */
[----:B------:R-:W-:Y:S01]  /*11090*/  FADD R14, R14, R17 ;  /* 0x000000110e0e7221 */ /* 0x000fe20000000000 */
[----:B------:R-:W-:Y:S01]  /*110a0*/  FADD R12, R12, R23 ;  /* 0x000000170c0c7221 */ /* 0x000fe20000000000 */
[----:B------:R-:W-:Y:S02]  /*110b0*/  UIADD3 UR8, UR8, 0x40, URZ ;  /* 0x0000004008087890 */ /* 0x000fe4000fffe03f */
[----:B------:R-:W-:Y:S01]  /*110c0*/  ULEA UR12, UR9, UR12, 0x6 ;  /* 0x0000000c090c7291 */ /* 0x000fe2000f8e303f */
[----:B------:R-:W-:-:S02]  /*110d0*/  IMAD R5, R19, 0x40, R5 ;  /* 0x0000004013057824 */ /* 0x000fc400078e0205 */
[----:B------:R-:W-:Y:S02]  /*110e0*/  IMAD.MOV.U32 R244, RZ, RZ, R10 ;  /* 0x000000fffff47224 */ /* 0x000fe400078e000a */
[----:B--2---:R-:W-:Y:S01]  /*110f0*/  FFMA R155, R4, R155, R16 ;  /* 0x0000009b049b7223 */ /* 0x004fe20000000010 */
[----:B----4-:R-:W-:-:S04]  /*11100*/  FFMA R152, R2, R152, R13 ;  /* 0x0000009802987223 */ /* 0x010fc8000000000d */
[----:B------:R-:W-:Y:S04]  /*11110*/  STL [R1+0x224], R155 ;  /* 0x0002249b01007387 */ /* 0x000fe80000100800 */
[----:B------:R0:W-:Y:S02]  /*11120*/  STL [R1+0x21c], R152 ;  /* 0x00021c9801007387 */ /* 0x0001e40000100800 */
[----:B0-----:R-:W0:Y:S01]  /*11130*/  LDC R152, c[0x0][0x280] ;  /* 0x0000a000ff987b82 */ /* 0x001e220000000800 */
[----:B---3--:R-:W-:Y:S01]  /*11140*/  FFMA R154, R3, R154, R14 ;  /* 0x0000009a039a7223 */ /* 0x008fe2000000000e */
[----:B-----5:R-:W-:-:S04]  /*11150*/  FFMA R153, R0, R153, R12 ;  /* 0x0000009900997223 */ /* 0x020fc8000000000c */
[----:B------:R1:W-:Y:S04]  /*11160*/  STL [R1+0x228], R154 ;  /* 0x0002289a01007387 */ /* 0x0003e80000100800 */
[----:B------:R1:W-:Y:S04]  /*11170*/  STL [R1+0x220], R153 ;  /* 0x0002209901007387 */ /* 0x0003e80000100800 */
[----:B------:R1:W-:Y:S04]  /*11180*/  STL [R1+0x200], R9 ;  /* 0x0002000901007387 */ /* 0x0003e80000100800 */
[----:B------:R1:W-:Y:S04]  /*11190*/  STL [R1+0x214], R8 ;  /* 0x0002140801007387 */ /* 0x0003e80000100800 */
[----:B------:R1:W-:Y:S01]  /*111a0*/  STL [R1+0x218], R7 ;  /* 0x0002180701007387 */ /* 0x0003e20000100800 */
[----:B0-----:R-:W-:Y:S01]  /*111b0*/  ISETP.LE.AND P1, PT, R152, UR8, PT ;  /* 0x0000000898007c0c */ /* 0x001fe2000bf23270 */
[----:B------:R-:W-:-:S02]  /*111c0*/  IMAD.MOV.U32 R3, RZ, RZ, R10 ;  /* 0x000000ffff037224 */ /* 0x000fc400078e000a */
[----:B------:R-:W-:Y:S02]  /*111d0*/  IMAD.MOV.U32 R4, RZ, RZ, R9 ;  /* 0x000000ffff047224 */ /* 0x000fe400078e0009 */
[----:B------:R-:W-:Y:S02]  /*111e0*/  IMAD.MOV.U32 R0, RZ, RZ, R8 ;  /* 0x000000ffff007224 */ /* 0x000fe400078e0008 */
[----:B------:R-:W-:-:S06]  /*111f0*/  IMAD.MOV.U32 R2, RZ, RZ, R7 ;  /* 0x000000ffff027224 */ /* 0x000fcc00078e0007 */
[----:B-1----:R-:W-:Y:S05]  /*11200*/  @!P1 BRA `(.L_x_1) ;  /* 0xffffff8400dc9947 */ /* 0x002fea000383ffff */
.L_x_0:
[----:B------:R-:W-:Y:S01]  /*11210*/  STL [R1+0x660], R4 ;  /* 0x0006600401007387 */ /* 0x000fe20000100800 */
[----:B------:R-:W-:-:S03]  /*11220*/  ULDC.64 UR8, c[0x0][0x270] ;  /* 0x00009c0000087ab9 */ /* 0x000fc60000000a00 */
[----:B------:R-:W-:Y:S04]  /*11230*/  STL [R1+0x65c], R3 ;  /* 0x00065c0301007387 */ /* 0x000fe80000100800 */
[----:B------:R-:W-:Y:S04]  /*11240*/  STL [R1+0x658], R2 ;  /* 0x0006580201007387 */ /* 0x000fe80000100800 */
[----:B------:R0:W-:Y:S04]  /*11250*/  STL [R1+0x654], R0 ;  /* 0x0006540001007387 */ /* 0x0001e80000100800 */
[----:B------:R-:W2:Y:S04]  /*11260*/  LDL.LU R6, [R1+0x21c] ;  /* 0x00021c0001067983 */ /* 0x000ea80000300800 */
[----:B------:R-:W3:Y:S04]  /*11270*/  LDL.LU R9, [R1+0x228] ;  /* 0x0002280001097983 */ /* 0x000ee80000300800 */
[----:B------:R-:W4:Y:S04]  /*11280*/  LDL.LU R7, [R1+0x220] ;  /* 0x0002200001077983 */ /* 0x000f280000300800 */
[----:B------:R-:W5:Y:S04]  /*11290*/  LDL.LU R171, [R1+0x1f8] ;  /* 0x0001f80001ab7983 */ /* 0x000f680000300800 */
        /* <DEDUP_REMOVED lines=28> */
[C---:B--2---:R-:W-:Y:S01]  /*11460*/  FMUL R8, R6.reuse, 8388608 ;  /* 0x4b00000006087820 */ /* 0x044fe20000400000 */
[----:B------:R-:W-:-:S02]  /*11470*/  FSETP.GEU.AND P0, PT, R6, 1.175494350822287508e-38, PT ;  /* 0x008000000600780b */ /* 0x000fc40003f0e000 */
[----:B------:R-:W-:Y:S02]  /*11480*/  FSETP.GT.AND P1, PT, |R6|, 8.50705917302346158658e+37, PT ;  /* 0x7e8000000600780b */ /* 0x000fe40003f24200 */
[----:B------:R-:W-:Y:S02]  /*11490*/  FSEL R8, R8, R6, !P0 ;  /* 0x0000000608087208 */ /* 0x000fe40004000000 */
[----:B----4-:R-:W-:-:S03]  /*114a0*/  FSETP.GT.AND P2, PT, |R7|, 8.50705917302346158658e+37, PT ;  /* 0x7e8000000700780b */ /* 0x010fc60003f44200 */
[----:B------:R-:W-:Y:S02]  /*114b0*/  VIADD R5, R8, 0xc0cafb0d ;  /* 0xc0cafb0d08057836 */ /* 0x000fe40000000000 */
[----:B-----5:R-:W-:-:S03]  /*114c0*/  IMAD.MOV.U32 R172, RZ, RZ, R171 ;  /* 0x000000ffffac7224 */ /* 0x020fc600078e00ab */
[----:B------:R-:W-:Y:S01]  /*114d0*/  LOP3.LUT R5, R5, 0xff800000, RZ, 0xc0, !PT ;  /* 0xff80000005057812 */ /* 0x000fe200078ec0ff */
[----:B---3--:R-:W-:Y:S02]  /*114e0*/  IMAD.MOV.U32 R171, RZ, RZ, R170 ;  /* 0x000000ffffab7224 */ /* 0x008fe400078e00aa */
[----:B------:R-:W-:Y:S02]  /*114f0*/  IMAD.MOV.U32 R170, RZ, RZ, R169 ;  /* 0x000000ffffaa7224 */ /* 0x000fe400078e00a9 */
[----:B------:R-:W-:Y:S02]  /*11500*/  IMAD.MOV.U32 R169, RZ, RZ, R9 ;  /* 0x000000ffffa97224 */ /* 0x000fe400078e0009 */
[----:B------:R-:W-:-:S05]  /*11510*/  FMUL R9, R26, 0.25 ;  /* 0x3e8000001a097820 */ /* 0x000fca0000400000 */
[----:B------:R-:W-:Y:S02]  /*11520*/  FSEL R26, R9, R26, P2 ;  /* 0x0000001a091a7208 */ /* 0x000fe40001000000 */
[----:B------:R-:W-:Y:S01]  /*11530*/  FSEL R9, RZ, -23, P0 ;  /* 0xc1b80000ff097808 */ /* 0x000fe20000000000 */
[----:B------:R-:W-:Y:S01]  /*11540*/  BAR.SYNC.DEFER_BLOCKING 0x0 ;  /* 0x0000000000007b1d */ /* 0x000fe20000010000 */
[----:B------:R-:W-:Y:S01]  /*11550*/  ISETP.GE.U32.AND P0, PT, R8, 0x7f800000, PT ;  /* 0x7f8000000800780c */ /* 0x000fe20003f06070 */
[----:B------:R-:W-:Y:S02]  /*11560*/  IMAD.MOV.U32 R174, RZ, RZ, R168 ;  /* 0x000000ffffae7224 */ /* 0x000fe400078e00a8 */
[----:B------:R-:W-:Y:S02]  /*11570*/  IMAD.MOV.U32 R168, RZ, RZ, 0x3dc6b27f ;  /* 0x3dc6b27fffa87424 */ /* 0x000fe400078e00ff */
[----:B------:R-:W-:Y:S02]  /*11580*/  IMAD.MOV.U32 R173, RZ, RZ, R10 ;  /* 0x000000ffffad7224 */ /* 0x000fe400078e000a */
[----:B------:R-:W-:-:S05]  /*11590*/  FMUL R10, R24, 0.25 ;  /* 0x3e800000180a7820 */ /* 0x000fca0000400000 */
[----:B------:R-:W-:Y:S01]  /*115a0*/  FSEL R24, R10, R24, P1 ;  /* 0x000000180a187208 */ /* 0x000fe20000800000 */
[----:B------:R-:W-:Y:S01]  /*115b0*/  IMAD.IADD R10, R8, 0x1, -R5 ;  /* 0x00000001080a7824 */ /* 0x000fe200078e0a05 */
[----:B------:R-:W-:-:S05]  /*115c0*/  I2FP.F32.S32 R5, R5 ;  /* 0x0000000500057245 */ /* 0x000fca0000201400 */
[----:B------:R-:W-:Y:S01]  /*115d0*/  FFMA.FTZ R11, R5, 1.1920928955078125e-07, R9 ;  /* 0x34000000050b7823 */ /* 0x000fe20000010009 */
[----:B------:R-:W-:-:S04]  /*115e0*/  FADD R5, R10, -1 ;  /* 0xbf8000000a057421 */ /* 0x000fc80000000000 */
[----:B------:R-:W-:-:S04]  /*115f0*/  FFMA.FTZ R9, R5, R168, -0.16845393180847167969 ;  /* 0xbe2c7f3005097423 */ /* 0x000fc800000100a8 */
[----:B------:R-:W-:-:S04]  /*11600*/  FFMA.FTZ R9, R5, R9, 0.1716887056827545166 ;  /* 0x3e2fcf2a05097423 */ /* 0x000fc80000010009 */
[----:B------:R-:W-:-:S04]  /*11610*/  FFMA.FTZ R9, R5, R9, -0.17900948226451873779 ;  /* 0xbe374e4305097423 */ /* 0x000fc80000010009 */
[----:B------:R-:W-:-:S04]  /*11620*/  FFMA.FTZ R9, R5, R9, 0.20512372255325317383 ;  /* 0x3e520bf405097423 */ /* 0x000fc80000010009 */
[----:B------:R-:W-:-:S04]  /*11630*/  FFMA.FTZ R9, R5, R9, -0.24046532809734344482 ;  /* 0xbe763c8b05097423 */ /* 0x000fc80000010009 */
[----:B------:R-:W-:-:S04]  /*11640*/  FFMA.FTZ R9, R5, R9, 0.28857114911079406738 ;  /* 0x3e93bf9905097423 */ /* 0x000fc80000010009 */
[----:B------:R-:W-:-:S04]  /*11650*/  FFMA.FTZ R9, R5, R9, -0.36067417263984680176 ;  /* 0xbeb8aa4905097423 */ /* 0x000fc80000010009 */
[----:B------:R-:W-:-:S04]  /*11660*/  FFMA.FTZ R9, R5, R9, 0.48089820146560668945 ;  /* 0x3ef6384a05097423 */ /* 0x000fc80000010009 */
[----:B------:R-:W-:-:S04]  /*11670*/  FFMA.FTZ R9, R5, R9, -0.72134751081466674805 ;  /* 0xbf38aa3b05097423 */ /* 0x000fc80000010009 */
[----:B------:R-:W-:-:S04]  /*11680*/  FMUL R9, R5, R9 ;  /* 0x0000000905097220 */ /* 0x000fc80000400000 */
[----:B------:R-:W-:-:S04]  /*11690*/  FMUL R9, R5, R9 ;  /* 0x0000000905097220 */ /* 0x000fc80000400000 */
[----:B------:R-:W-:-:S04]  /*116a0*/  FFMA.FTZ R5, R5, 1.4426950216293334961, R9 ;  /* 0x3fb8aa3b05057823 */ /* 0x000fc80000010009 */
[----:B0-----:R-:W-:Y:S01]  /*116b0*/  FADD R0, R11, R5 ;  /* 0x000000050b007221 */ /* 0x001fe20000000000 */
[----:B------:R-:W-:-:S04]  /*116c0*/  @P0 IMAD.MOV.U32 R5, RZ, RZ, 0x7f800000 ;  /* 0x7f800000ff050424 */ /* 0x000fc800078e00ff */
[----:B------:R-:W-:-:S05]  /*116d0*/  @P0 FFMA.FTZ R0, R8, R5, +INF ;  /* 0x7f80000008000423 */ /* 0x000fca0000010005 */
[----:B------:R0:W-:Y:S04]  /*116e0*/  STL [R1+0x210], R0 ;  /* 0x0002100001007387 */ /* 0x0001e80000100800 */
[----:B------:R-:W2:Y:S01]  /*116f0*/  LDL.LU R175, [R1+0x224] ;  /* 0x0002240001af7983 */ /* 0x000ea20000300800 */
[----:B------:R-:W-:Y:S01]  /*11700*/  FMUL R5, R149, 0.25 ;  /* 0x3e80000095057820 */ /* 0x000fe20000400000 */
[----:B------:R-:W-:Y:S01]  /*11710*/  FSETP.NEU.AND P0, PT, R8, RZ, PT ;  /* 0x000000ff0800720b */ /* 0x000fe20003f0d000 */
[----:B------:R-:W-:Y:S01]  /*11720*/  FMUL R8, R145, 0.25 ;  /* 0x3e80000091087820 */ /* 0x000fe20000400000 */
[C---:B------:R-:W-:Y:S01]  /*11730*/  FSETP.GEU.AND P3, PT, |R6|.reuse, 1.175494350822287508e-38, PT ;  /* 0x008000000600780b */ /* 0x040fe20003f6e200 */
[----:B------:R-:W-:Y:S01]  /*11740*/  @P1 FMUL R6, R6, 0.25 ;  /* 0x3e80000006061820 */ /* 0x000fe20000400000 */
[----:B------:R-:W-:Y:S01]  /*11750*/  FSEL R149, R5, R149, P1 ;  /* 0x0000009505957208 */ /* 0x000fe20000800000 */
[----:B------:R-:W-:Y:S01]  /*11760*/  FMUL R5, R148, 0.25 ;  /* 0x3e80000094057820 */ /* 0x000fe20000400000 */
[----:B------:R-:W-:Y:S01]  /*11770*/  FSEL R145, R8, R145, P1 ;  /* 0x0000009108917208 */ /* 0x000fe20000800000 */
[----:B------:R-:W-:-:S03]  /*11780*/  FMUL R8, R141, 0.25 ;  /* 0x3e8000008d087820 */ /* 0x000fc60000400000 */
[----:B------:R-:W-:Y:S01]  /*11790*/  FSEL R148, R5, R148, P1 ;  /* 0x0000009405947208 */ /* 0x000fe20000800000 */
[----:B------:R-:W-:Y:S01]  /*117a0*/  FMUL R5, R144, 0.25 ;  /* 0x3e80000090057820 */ /* 0x000fe20000400000 */
[----:B------:R-:W-:Y:S01]  /*117b0*/  FSEL R141, R8, R141, P1 ;  /* 0x0000008d088d7208 */ /* 0x000fe20000800000 */
[----:B------:R-:W-:Y:S02]  /*117c0*/  FMUL R8, R137, 0.25 ;  /* 0x3e80000089087820 */ /* 0x000fe40000400000 */
[----:B------:R-:W-:Y:S01]  /*117d0*/  @!P3 FMUL R6, R6, 16777216 ;  /* 0x4b8000000606b820 */ /* 0x000fe20000400000 */
[----:B------:R-:W-:Y:S01]  /*117e0*/  FSEL R144, R5, R144, P1 ;  /* 0x0000009005907208 */ /* 0x000fe20000800000 */
[----:B------:R-:W-:Y:S01]  /*117f0*/  FMUL R5, R140, 0.25 ;  /* 0x3e8000008c057820 */ /* 0x000fe20000400000 */
[----:B------:R-:W-:Y:S01]  /*11800*/  FSEL R137, R8, R137, P1 ;  /* 0x0000008908897208 */ /* 0x000fe20000800000 */
[----:B------:R-:W-:Y:S01]  /*11810*/  FMUL R8, R133, 0.25 ;  /* 0x3e80000085087820 */ /* 0x000fe20000400000 */
[----:B------:R-:W-:Y:S01]  /*11820*/  @!P3 FMUL R145, R145, 16777216 ;  /* 0x4b8000009191b820 */ /* 0x000fe20000400000 */
[----:B------:R-:W0:Y:S01]  /*11830*/  MUFU.RCP R6, R6 ;  /* 0x0000000600067308 */ /* 0x000e220000001000 */
[----:B------:R-:W-:Y:S01]  /*11840*/  FSEL R140, R5, R140, P1 ;  /* 0x0000008c058c7208 */ /* 0x000fe20000800000 */
[----:B------:R-:W-:Y:S01]  /*11850*/  FMUL R5, R136, 0.25 ;  /* 0x3e80000088057820 */ /* 0x000fe20000400000 */
[----:B------:R-:W-:Y:S01]  /*11860*/  FSEL R133, R8, R133, P1 ;  /* 0x0000008508857208 */ /* 0x000fe20000800000 */
[----:B------:R-:W-:Y:S01]  /*11870*/  FMUL R8, R129, 0.25 ;  /* 0x3e80000081087820 */ /* 0x000fe20000400000 */
[----:B------:R-:W-:Y:S01]  /*11880*/  @!P3 FMUL R144, R144, 16777216 ;  /* 0x4b8000009090b820 */ /* 0x000fe20000400000 */
[----:B------:R-:W-:Y:S01]  /*11890*/  @!P3 FMUL R137, R137, 16777216 ;  /* 0x4b8000008989b820 */ /* 0x000fe20000400000 */
        /* <DEDUP_REMOVED lines=10> */
[----:B0-----:R-:W-:Y:S01]  /*11940*/  FMUL R0, R6, R145 ;  /* 0x0000009106007220 */ /* 0x001fe20000400000 */
[----:B------:R-:W-:Y:S01]  /*11950*/  @!P3 FMUL R129, R129, 16777216 ;  /* 0x4b8000008181b820 */ /* 0x000fe20000400000 */
[----:B------:R-:W-:Y:S01]  /*11960*/  FSEL R128, R5, R128, P1 ;  /* 0x0000008005807208 */ /* 0x000fe20000800000 */
[----:B------:R-:W-:Y:S01]  /*11970*/  FMUL R5, R124, 0.25 ;  /* 0x3e8000007c057820 */ /* 0x000fe20000400000 */
[----:B------:R-:W-:Y:S01]  /*11980*/  FSEL R121, R8, R121, P1 ;  /* 0x0000007908797208 */ /* 0x000fe20000800000 */
[----:B------:R-:W-:Y:S01]  /*11990*/  FMUL R8, R117, 0.25 ;  /* 0x3e80000075087820 */ /* 0x000fe20000400000 */
[C---:B------:R-:W-:Y:S01]  /*119a0*/  FMUL R2, R6.reuse, R144 ;  /* 0x0000009006027220 */ /* 0x040fe20000400000 */
[----:B------:R-:W-:Y:S01]  /*119b0*/  FMUL R3, R6, R137 ;  /* 0x0000008906037220 */ /* 0x000fe20000400000 */
[----:B------:R-:W-:Y:S01]  /*119c0*/  FSEL R124, R5, R124, P1 ;  /* 0x0000007c057c7208 */ /* 0x000fe20000800000 */
[----:B------:R-:W-:Y:S01]  /*119d0*/  FMUL R5, R120, 0.25 ;  /* 0x3e80000078057820 */ /* 0x000fe20000400000 */
[----:B------:R-:W-:Y:S01]  /*119e0*/  FSEL R117, R8, R117, P1 ;  /* 0x0000007508757208 */ /* 0x000fe20000800000 */
[----:B------:R-:W-:Y:S01]  /*119f0*/  FMUL R8, R113, 0.25 ;  /* 0x3e80000071087820 */ /* 0x000fe20000400000 */
[----:B------:R0:W-:Y:S01]  /*11a00*/  STL [R1+0x664], R0 ;  /* 0x0006640001007387 */ /* 0x0001e20000100800 */
[----:B------:R-:W-:Y:S01]  /*11a10*/  FMUL R4, R6, R136 ;  /* 0x0000008806047220 */ /* 0x000fe20000400000 */
[----:B------:R-:W-:Y:S01]  /*11a20*/  FSEL R120, R5, R120, P1 ;  /* 0x0000007805787208 */ /* 0x000fe20000800000 */
[----:B------:R-:W-:Y:S01]  /*11a30*/  FMUL R5, R116, 0.25 ;  /* 0x3e80000074057820 */ /* 0x000fe20000400000 */
[----:B------:R-:W-:Y:S01]  /*11a40*/  FSEL R113, R8, R113, P1 ;  /* 0x0000007108717208 */ /* 0x000fe20000800000 */
[----:B------:R-:W-:Y:S01]  /*11a50*/  FMUL R8, R109, 0.25 ;  /* 0x3e8000006d087820 */ /* 0x000fe20000400000 */
[----:B------:R-:W-:Y:S01]  /*11a60*/  @!P3 FMUL R128, R128, 16777216 ;  /* 0x4b8000008080b820 */ /* 0x000fe20000400000 */
[----:B------:R-:W-:Y:S01]  /*11a70*/  STL [R1+0x668], R2 ;  /* 0x0006680201007387 */ /* 0x000fe20000100800 */
[----:B------:R-:W-:Y:S01]  /*11a80*/  FSEL R116, R5, R116, P1 ;  /* 0x0000007405747208 */ /* 0x000fe20000800000 */
[----:B------:R-:W-:Y:S01]  /*11a90*/  FMUL R5, R112, 0.25 ;  /* 0x3e80000070057820 */ /* 0x000fe20000400000 */
[----:B------:R-:W-:Y:S01]  /*11aa0*/  FSEL R109, R8, R109, P1 ;  /* 0x0000006d086d7208 */ /* 0x000fe20000800000 */
[----:B------:R-:W-:Y:S01]  /*11ab0*/  FMUL R8, R105, 0.25 ;  /* 0x3e80000069087820 */ /* 0x000fe20000400000 */
[----:B0-----:R-:W-:Y:S01]  /*11ac0*/  FMUL R0, R6, R129 ;  /* 0x0000008106007220 */ /* 0x001fe20000400000 */
[----:B------:R-:W-:Y:S01]  /*11ad0*/  STL [R1+0x66c], R3 ;  /* 0x00066c0301007387 */ /* 0x000fe20000100800 */
[----:B------:R-:W-:Y:S01]  /*11ae0*/  FSEL R112, R5, R112, P1 ;  /* 0x0000007005707208 */ /* 0x000fe20000800000 */
[----:B------:R-:W-:Y:S01]  /*11af0*/  FMUL R5, R108, 0.25 ;  /* 0x3e8000006c057820 */ /* 0x000fe20000400000 */
[----:B------:R-:W-:Y:S01]  /*11b00*/  FSEL R105, R8, R105, P1 ;  /* 0x0000006908697208 */ /* 0x000fe20000800000 */
[----:B------:R-:W-:Y:S01]  /*11b10*/  FMUL R8, R101, 0.25 ;  /* 0x3e80000065087820 */ /* 0x000fe20000400000 */
[----:B------:R-:W-:Y:S01]  /*11b20*/  STL [R1+0x670], R4 ;  /* 0x0006700401007387 */ /* 0x000fe20000100800 */
[----:B------:R-:W-:Y:S01]  /*11b30*/  @!P3 FMUL R121, R121, 16777216 ;  /* 0x4b8000007979b820 */ /* 0x000fe20000400000 */
[----:B------:R-:W-:Y:S01]  /*11b40*/  FSEL R108, R5, R108, P1 ;  /* 0x0000006c056c7208 */ /* 0x000fe20000800000 */
[----:B------:R-:W-:Y:S01]  /*11b50*/  FMUL R5, R104, 0.25 ;  /* 0x3e80000068057820 */ /* 0x000fe20000400000 */
[----:B------:R-:W-:Y:S01]  /*11b60*/  FSEL R101, R8, R101, P1 ;  /* 0x0000006508657208 */ /* 0x000fe20000800000 */
[----:B------:R-:W-:Y:S01]  /*11b70*/  FMUL R8, R97, 0.25 ;  /* 0x3e80000061087820 */ /* 0x000fe20000400000 */
[----:B------:R0:W-:Y:S01]  /*11b80*/  STL [R1+0x20c], R0 ;  /* 0x00020c0001007387 */ /* 0x0001e20000100800 */
        /* <DEDUP_REMOVED lines=11> */
[C---:B0-----:R-:W-:Y:S01]  /*11c40*/  FMUL R0, R6.reuse, R128 ;  /* 0x0000008006007220 */ /* 0x041fe20000400000 */
[----:B------:R-:W-:Y:S01]  /*11c50*/  FMUL R2, R6, R121 ;  /* 0x0000007906027220 */ /* 0x000fe20000400000 */
[----:B------:R-:W-:Y:S01]  /*11c60*/  FSEL R96, R5, R96, P1 ;  /* 0x0000006005607208 */ /* 0x000fe20000800000 */
[----:B------:R-:W-:Y:S01]  /*11c70*/  FMUL R5, R92, 0.25 ;  /* 0x3e8000005c057820 */ /* 0x000fe20000400000 */
[----:B------:R-:W-:Y:S01]  /*11c80*/  FSEL R89, R8, R89, P1 ;  /* 0x0000005908597208 */ /* 0x000fe20000800000 */
[----:B------:R-:W-:Y:S01]  /*11c90*/  FMUL R8, R85, 0.25 ;  /* 0x3e80000055087820 */ /* 0x000fe20000400000 */
[----:B------:R-:W-:Y:S01]  /*11ca0*/  FMUL R3, R6, R120 ;  /* 0x0000007806037220 */ /* 0x000fe20000400000 */
[----:B------:R0:W-:Y:S01]  /*11cb0*/  STL [R1+0x674], R0 ;  /* 0x0006740001007387 */ /* 0x0001e20000100800 */
[----:B------:R-:W-:Y:S01]  /*11cc0*/  FSEL R92, R5, R92, P1 ;  /* 0x0000005c055c7208 */ /* 0x000fe20000800000 */
[----:B------:R-:W-:Y:S01]  /*11cd0*/  FMUL R5, R88, 0.25 ;  /* 0x3e80000058057820 */ /* 0x000fe20000400000 */
[----:B------:R-:W-:Y:S01]  /*11ce0*/  FSEL R85, R8, R85, P1 ;  /* 0x0000005508557208 */ /* 0x000fe20000800000 */
[----:B------:R-:W-:Y:S01]  /*11cf0*/  FMUL R8, R81, 0.25 ;  /* 0x3e80000051087820 */ /* 0x000fe20000400000 */
[----:B------:R-:W-:Y:S01]  /*11d00*/  FMUL R4, R6, R113 ;  /* 0x0000007106047220 */ /* 0x000fe20000400000 */
[----:B------:R-:W-:Y:S01]  /*11d10*/  @!P3 FMUL R105, R105, 16777216 ;  /* 0x4b8000006969b820 */ /* 0x000fe20000400000 */
        /* <DEDUP_REMOVED lines=87> */
[----:B------:R-:W-:Y:S01]  /*12290*/  FMUL R8, R6, R72 ;  /* 0x0000004806087220 */ /* 0x000fe20000400000 */
[----:B------:R-:W-:Y:S01]  /*122a0*/  @!P3 FMUL R117, R117, 16777216 ;  /* 0x4b8000007575b820 */ /* 0x000fe20000400000 */
[----:B------:R-:W-:Y:S01]  /*122b0*/  @!P3 FMUL R116, R116, 16777216 ;  /* 0x4b8000007474b820 */ /* 0x000fe20000400000 */
[----:B------:R-:W-:Y:S01]  /*122c0*/  FSEL R28, R5, R28, P1 ;  /* 0x0000001c051c7208 */ /* 0x000fe20000800000 */
[----:B------:R-:W-:Y:S01]  /*122d0*/  @!P3 FMUL R109, R109, 16777216 ;  /* 0x4b8000006d6db820 */ /* 0x000fe20000400000 */
[----:B------:R1:W-:Y:S01]  /*122e0*/  STL [R1+0x200], R8 ;  /* 0x0002000801007387 */ /* 0x0003e20000100800 */
[----:B------:R-:W-:Y:S01]  /*122f0*/  @!P3 FMUL R108, R108, 16777216 ;  /* 0x4b8000006c6cb820 */ /* 0x000fe20000400000 */
        /* <DEDUP_REMOVED lines=35> */
[C---:B------:R-:W-:Y:S01]  /*12530*/  FMUL R252, R6.reuse, R149 ;  /* 0x0000009506fc7220 */ /* 0x040fe20000400000 */
        /* <DEDUP_REMOVED lines=15> */
[C---:B0-----:R-:W-:Y:S01]  /*12630*/  FMUL R0, R6.reuse, R88 ;  /* 0x0000005806007220 */ /* 0x041fe20000400000 */
[C---:B------:R-:W-:Y:S01]  /*12640*/  FMUL R85, R6.reuse, R85 ;  /* 0x0000005506557220 */ /* 0x040fe20000400000 */
[C---:B------:R-:W-:Y:S01]  /*12650*/  FMUL R84, R6.reuse, R84 ;  /* 0x0000005406547220 */ /* 0x040fe20000400000 */
[C---:B------:R-:W-:Y:S01]  /*12660*/  FMUL R2, R6.reuse, R81 ;  /* 0x0000005106027220 */ /* 0x040fe20000400000 */
[C---:B------:R-:W-:Y:S01]  /*12670*/  FMUL R3, R6.reuse, R80 ;  /* 0x0000005006037220 */ /* 0x040fe20000400000 */
[C---:B------:R-:W-:Y:S01]  /*12680*/  FMUL R77, R6.reuse, R77 ;  /* 0x0000004d064d7220 */ /* 0x040fe20000400000 */
[C---:B------:R-:W-:Y:S01]  /*12690*/  FMUL R76, R6.reuse, R76 ;  /* 0x0000004c064c7220 */ /* 0x040fe20000400000 */
[----:B------:R-:W-:Y:S01]  /*126a0*/  FMUL R4, R6, R73 ;  /* 0x0000004906047220 */ /* 0x000fe20000400000 */
[----:B--2---:R-:W-:-:S02]  /*126b0*/  IMAD.MOV.U32 R5, RZ, RZ, R175 ;  /* 0x000000ffff057224 */ /* 0x004fc400078e00af */
[----:B------:R-:W-:Y:S02]  /*126c0*/  IMAD.MOV.U32 R175, RZ, RZ, R174 ;  /* 0x000000ffffaf7224 */ /* 0x000fe400078e00ae */
[----:B------:R-:W-:Y:S02]  /*126d0*/  IMAD.MOV.U32 R174, RZ, RZ, R173 ;  /* 0x000000ffffae7224 */ /* 0x000fe400078e00ad */
[----:B------:R-:W-:Y:S02]  /*126e0*/  IMAD.MOV.U32 R173, RZ, RZ, R172 ;  /* 0x000000ffffad7224 */ /* 0x000fe400078e00ac */
[----:B------:R-:W-:Y:S02]  /*126f0*/  IMAD.MOV.U32 R172, RZ, RZ, R171 ;  /* 0x000000ffffac7224 */ /* 0x000fe400078e00ab */
[----:B------:R-:W-:Y:S02]  /*12700*/  IMAD.MOV.U32 R171, RZ, RZ, R170 ;  /* 0x000000ffffab7224 */ /* 0x000fe400078e00aa */
[----:B------:R-:W-:-:S02]  /*12710*/  IMAD.MOV.U32 R170, RZ, RZ, R167 ;  /* 0x000000ffffaa7224 */ /* 0x000fc400078e00a7 */
        /* <DEDUP_REMOVED lines=14> */
[----:B------:R-:W2:Y:S01]  /*12800*/  LDL.LU R152, [R1+0x128] ;  /* 0x0001280001987983 */ /* 0x000ea20000300800 */
[C---:B-1----:R-:W-:Y:S01]  /*12810*/  FMUL R8, R5.reuse, 8388608 ;  /* 0x4b00000005087820 */ /* 0x042fe20000400000 */
[----:B------:R-:W-:Y:S01]  /*12820*/  FSETP.GEU.AND P1, PT, R5, 1.175494350822287508e-38, PT ;  /* 0x008000000500780b */ /* 0x000fe20003f2e000 */
[C---:B------:R-:W-:Y:S01]  /*12830*/  FMUL R69, R6.reuse, R69 ;  /* 0x0000004506457220 */ /* 0x040fe20000400000 */
[C---:B------:R-:W-:Y:S01]  /*12840*/  FMUL R68, R6.reuse, R68 ;  /* 0x0000004406447220 */ /* 0x040fe20000400000 */
[----:B------:R-:W-:Y:S01]  /*12850*/  FMUL R250, R6, R65 ;  /* 0x0000004106fa7220 */ /* 0x000fe20000400000 */
[----:B------:R-:W-:Y:S01]  /*12860*/  FSEL R8, R8, R5, !P1 ;  /* 0x0000000508087208 */ /* 0x000fe20004800000 */
[C---:B------:R-:W-:Y:S01]  /*12870*/  FMUL R246, R6.reuse, R64 ;  /* 0x0000004006f67220 */ /* 0x040fe20000400000 */
[----:B------:R-:W-:Y:S01]  /*12880*/  FSEL R11, RZ, -23, P1 ;  /* 0xc1b80000ff0b7808 */ /* 0x000fe20000800000 */
[----:B------:R-:W-:Y:S01]  /*12890*/  FMUL R61, R6, R61 ;  /* 0x0000003d063d7220 */ /* 0x000fe20000400000 */
[C---:B------:R-:W-:Y:S01]  /*128a0*/  ISETP.GE.U32.AND P1, PT, R8.reuse, 0x7f800000, PT ;  /* 0x7f8000000800780c */ /* 0x040fe20003f26070 */
[----:B------:R-:W-:-:S02]  /*128b0*/  VIADD R9, R8, 0xc0cafb0d ;  /* 0xc0cafb0d08097836 */ /* 0x000fc40000000000 */
[C---:B------:R-:W-:Y:S01]  /*128c0*/  FMUL R60, R6.reuse, R60 ;  /* 0x0000003c063c7220 */ /* 0x040fe20000400000 */
[C---:B------:R-:W-:Y:S01]  /*128d0*/  FMUL R242, R6.reuse, R57 ;  /* 0x0000003906f27220 */ /* 0x040fe20000400000 */
[C---:B------:R-:W-:Y:S01]  /*128e0*/  FMUL R240, R6.reuse, R56 ;  /* 0x0000003806f07220 */ /* 0x040fe20000400000 */
[C---:B------:R-:W-:Y:S01]  /*128f0*/  FMUL R53, R6.reuse, R53 ;  /* 0x0000003506357220 */ /* 0x040fe20000400000 */
[----:B------:R-:W-:Y:S01]  /*12900*/  LOP3.LUT R9, R9, 0xff800000, RZ, 0xc0, !PT ;  /* 0xff80000009097812 */ /* 0x000fe200078ec0ff */
[C---:B------:R-:W-:Y:S01]  /*12910*/  FMUL R52, R6.reuse, R52 ;  /* 0x0000003406347220 */ /* 0x040fe20000400000 */
[C---:B------:R-:W-:Y:S01]  /*12920*/  FMUL R49, R6.reuse, R49 ;  /* 0x0000003106317220 */ /* 0x040fe20000400000 */
[C---:B------:R-:W-:Y:S01]  /*12930*/  FMUL R48, R6.reuse, R48 ;  /* 0x0000003006307220 */ /* 0x040fe20000400000 */
[----:B------:R-:W-:Y:S01]  /*12940*/  FMUL R45, R6, R45 ;  /* 0x0000002d062d7220 */ /* 0x000fe20000400000 */
[----:B------:R-:W-:Y:S01]  /*12950*/  IMAD.IADD R10, R8, 0x1, -R9 ;  /* 0x00000001080a7824 */ /* 0x000fe200078e0a09 */
[----:B------:R-:W-:Y:S01]  /*12960*/  I2FP.F32.S32 R9, R9 ;  /* 0x0000000900097245 */ /* 0x000fe20000201400 */
[C---:B------:R-:W-:Y:S01]  /*12970*/  FMUL R44, R6.reuse, R44 ;  /* 0x0000002c062c7220 */ /* 0x040fe20000400000 */
[----:B------:R-:W-:Y:S01]  /*12980*/  FMUL R41, R6, R41 ;  /* 0x0000002906297220 */ /* 0x000fe20000400000 */
[----:B------:R-:W-:Y:S01]  /*12990*/  FADD R10, R10, -1 ;  /* 0xbf8000000a0a7421 */ /* 0x000fe20000000000 */
[C---:B------:R-:W-:Y:S01]  /*129a0*/  FMUL R40, R6.reuse, R40 ;  /* 0x0000002806287220 */ /* 0x040fe20000400000 */
[----:B------:R-:W-:Y:S01]  /*129b0*/  FFMA.FTZ R9, R9, 1.1920928955078125e-07, R11 ;  /* 0x3400000009097823 */ /* 0x000fe2000001000b */
[----:B------:R-:W-:Y:S01]  /*129c0*/  FMUL R37, R6, R37 ;  /* 0x0000002506257220 */ /* 0x000fe20000400000 */
[----:B------:R-:W-:Y:S01]  /*129d0*/  FFMA.FTZ R11, R10, R168, -0.16845393180847167969 ;  /* 0xbe2c7f300a0b7423 */ /* 0x000fe200000100a8 */
[C---:B------:R-:W-:Y:S01]  /*129e0*/  FMUL R36, R6.reuse, R36 ;  /* 0x0000002406247220 */ /* 0x040fe20000400000 */
[C---:B------:R-:W-:Y:S01]  /*129f0*/  FMUL R33, R6.reuse, R33 ;  /* 0x0000002106217220 */ /* 0x040fe20000400000 */
[----:B------:R-:W-:Y:S01]  /*12a00*/  FMUL R32, R6, R32 ;  /* 0x0000002006207220 */ /* 0x000fe20000400000 */
[----:B------:R-:W-:Y:S01]  /*12a10*/  FFMA.FTZ R11, R10, R11, 0.1716887056827545166 ;  /* 0x3e2fcf2a0a0b7423 */ /* 0x000fe2000001000b */
[C---:B------:R-:W-:Y:S01]  /*12a20*/  FMUL R29, R6.reuse, R29 ;  /* 0x0000001d061d7220 */ /* 0x040fe20000400000 */
[C---:B------:R-:W-:Y:S01]  /*12a30*/  FMUL R28, R6.reuse, R28 ;  /* 0x0000001c061c7220 */ /* 0x040fe20000400000 */
[----:B------:R-:W-:Y:S01]  /*12a40*/  FMUL R25, R6, R25 ;  /* 0x0000001906197220 */ /* 0x000fe20000400000 */
[----:B------:R-:W-:Y:S01]  /*12a50*/  FFMA.FTZ R11, R10, R11, -0.17900948226451873779 ;  /* 0xbe374e430a0b7423 */ /* 0x000fe2000001000b */
[----:B------:R-:W-:Y:S01]  /*12a60*/  FMUL R24, R6, R24 ;  /* 0x0000001806187220 */ /* 0x000fe20000400000 */
[----:B------:R-:W-:Y:S01]  /*12a70*/  FMUL R6, R175, 0.25 ;  /* 0x3e800000af067820 */ /* 0x000fe20000400000 */
[----:B------:R-:W-:Y:S01]  /*12a80*/  FSETP.GT.AND P3, PT, |R5|, 8.50705917302346158658e+37, PT ;  /* 0x7e8000000500780b */ /* 0x000fe20003f64200 */
[----:B------:R-:W-:Y:S01]  /*12a90*/  FFMA.FTZ R11, R10, R11, 0.20512372255325317383 ;  /* 0x3e520bf40a0b7423 */ /* 0x000fe2000001000b */
[----:B------:R-:W-:-:S02]  /*12aa0*/  IMAD.MOV.U32 R208, RZ, RZ, R174 ;  /* 0x000000ffffd07224 */ /* 0x000fc400078e00ae */
[----:B------:R-:W-:Y:S01]  /*12ab0*/  FSEL R6, R6, R175, P3 ;  /* 0x000000af06067208 */ /* 0x000fe20001800000 */
[C---:B------:R-:W-:Y:S01]  /*12ac0*/  FFMA.FTZ R11, R10.reuse, R11, -0.24046532809734344482 ;  /* 0xbe763c8b0a0b7423 */ /* 0x040fe2000001000b */
[----:B------:R-:W-:Y:S02]  /*12ad0*/  IMAD.MOV.U32 R207, RZ, RZ, R173 ;  /* 0x000000ffffcf7224 */ /* 0x000fe400078e00ad */
[----:B------:R-:W-:Y:S02]  /*12ae0*/  IMAD.MOV.U32 R206, RZ, RZ, R172 ;  /* 0x000000ffffce7224 */ /* 0x000fe400078e00ac */
[C---:B------:R-:W-:Y:S01]  /*12af0*/  FFMA.FTZ R11, R10.reuse, R11, 0.28857114911079406738 ;  /* 0x3e93bf990a0b7423 */ /* 0x040fe2000001000b */
[----:B------:R-:W-:Y:S02]  /*12b00*/  IMAD.MOV.U32 R190, RZ, RZ, R153 ;  /* 0x000000ffffbe7224 */ /* 0x000fe400078e0099 */
[----:B------:R-:W-:Y:S02]  /*12b10*/  IMAD.MOV.U32 R192, RZ, RZ, R155 ;  /* 0x000000ffffc07224 */ /* 0x000fe400078e009b */
[----:B------:R-:W-:Y:S01]  /*12b20*/  FFMA.FTZ R11, R10, R11, -0.36067417263984680176 ;  /* 0xbeb8aa490a0b7423 */ /* 0x000fe2000001000b */
[----:B------:R-:W-:-:S02]  /*12b30*/  IMAD.MOV.U32 R191, RZ, RZ, R154 ;  /* 0x000000ffffbf7224 */ /* 0x000fc400078e009a */
[----:B------:R-:W-:Y:S02]  /*12b40*/  IMAD.MOV.U32 R193, RZ, RZ, R157 ;  /* 0x000000ffffc17224 */ /* 0x000fe400078e009d */
[C---:B------:R-:W-:Y:S01]  /*12b50*/  FFMA.FTZ R11, R10.reuse, R11, 0.48089820146560668945 ;  /* 0x3ef6384a0a0b7423 */ /* 0x040fe2000001000b */
[----:B------:R-:W-:Y:S02]  /*12b60*/  IMAD.MOV.U32 R195, RZ, RZ, R159 ;  /* 0x000000ffffc37224 */ /* 0x000fe400078e009f */
[----:B------:R-:W-:Y:S02]  /*12b70*/  IMAD.MOV.U32 R194, RZ, RZ, R158 ;  /* 0x000000ffffc27224 */ /* 0x000fe400078e009e */
[----:B------:R-:W-:Y:S01]  /*12b80*/  FFMA.FTZ R11, R10, R11, -0.72134751081466674805 ;  /* 0xbf38aa3b0a0b7423 */ /* 0x000fe2000001000b */
[----:B------:R-:W-:Y:S02]  /*12b90*/  IMAD.MOV.U32 R197, RZ, RZ, R161 ;  /* 0x000000ffffc57224 */ /* 0x000fe400078e00a1 */
[----:B------:R-:W-:-:S02]  /*12ba0*/  IMAD.MOV.U32 R196, RZ, RZ, R160 ;  /* 0x000000ffffc47224 */ /* 0x000fc400078e00a0 */
[C---:B------:R-:W-:Y:S01]  /*12bb0*/  FMUL R11, R10.reuse, R11 ;  /* 0x0000000b0a0b7220 */ /* 0x040fe20000400000 */
[----:B------:R-:W-:Y:S02]  /*12bc0*/  IMAD.MOV.U32 R199, RZ, RZ, R163 ;  /* 0x000000ffffc77224 */ /* 0x000fe400078e00a3 */
[----:B------:R-:W-:Y:S02]  /*12bd0*/  IMAD.MOV.U32 R198, RZ, RZ, R162 ;  /* 0x000000ffffc67224 */ /* 0x000fe400078e00a2 */
[C---:B------:R-:W-:Y:S01]  /*12be0*/  FMUL R11, R10.reuse, R11 ;  /* 0x0000000b0a0b7220 */ /* 0x040fe20000400000 */
[----:B------:R-:W-:Y:S02]  /*12bf0*/  IMAD.MOV.U32 R201, RZ, RZ, R165 ;  /* 0x000000ffffc97224 */ /* 0x000fe400078e00a5 */
[----:B------:R-:W-:Y:S02]  /*12c00*/  IMAD.MOV.U32 R200, RZ, RZ, R164 ;  /* 0x000000ffffc87224 */ /* 0x000fe400078e00a4 */
[----:B------:R-:W-:Y:S01]  /*12c10*/  FFMA.FTZ R11, R10, 1.4426950216293334961, R11 ;  /* 0x3fb8aa3b0a0b7823 */ /* 0x000fe2000001000b */
[----:B------:R-:W-:-:S02]  /*12c20*/  IMAD.MOV.U32 R203, RZ, RZ, R167 ;  /* 0x000000ffffcb7224 */ /* 0x000fc400078e00a7 */
[----:B------:R-:W-:Y:S02]  /*12c30*/  IMAD.MOV.U32 R202, RZ, RZ, R166 ;  /* 0x000000ffffca7224 */ /* 0x000fe400078e00a6 */
[----:B------:R-:W-:Y:S01]  /*12c40*/  FADD R18, R9, R11 ;  /* 0x0000000b09127221 */ /* 0x000fe20000000000 */
[----:B------:R-:W-:Y:S02]  /*12c50*/  @P1 IMAD.MOV.U32 R9, RZ, RZ, 0x7f800000 ;  /* 0x7f800000ff091424 */ /* 0x000fe400078e00ff */
[----:B------:R-:W-:Y:S02]  /*12c60*/  IMAD.MOV.U32 R205, RZ, RZ, R171 ;  /* 0x000000ffffcd7224 */ /* 0x000fe400078e00ab */
[----:B------:R-:W-:Y:S01]  /*12c70*/  @P1 FFMA.FTZ R18, R8, R9, +INF ;  /* 0x7f80000008121423 */ /* 0x000fe20000010009 */
[----:B------:R-:W-:-:S04]  /*12c80*/  IMAD.MOV.U32 R204, RZ, RZ, R170 ;  /* 0x000000ffffcc7224 */ /* 0x000fc800078e00aa */
[----:B------:R0:W-:Y:S04]  /*12c90*/  STL [R1+0x8], R18 ;  /* 0x0000081201007387 */ /* 0x0001e80000100800 */
[----:B------:R-:W3:Y:S04]  /*12ca0*/  LDL.LU R188, [R1+0x11c] ;  /* 0x00011c0001bc7983 */ /* 0x000ee80000300800 */
[----:B------:R-:W4:Y:S04]  /*12cb0*/  LDL.LU R187, [R1+0x118] ;  /* 0x0001180001bb7983 */ /* 0x000f280000300800 */
[----:B------:R-:W5:Y:S04]  /*12cc0*/  LDL.LU R186, [R1+0x10c] ;  /* 0x00010c0001ba7983 */ /* 0x000f680000300800 */
        /* <DEDUP_REMOVED lines=14> */
[----:B------:R-:W5:Y:S01]  /*12db0*/  LDL.LU R153, [R1+0x98] ;  /* 0x0000980001997983 */ /* 0x000f620000300800 */
[----:B--2---:R-:W-:-:S03]  /*12dc0*/  IMAD.MOV.U32 R189, RZ, RZ, R152 ;  /* 0x000000ffffbd7224 */ /* 0x004fc600078e0098 */
[----:B------:R-:W2:Y:S04]  /*12dd0*/  LDL.LU R152, [R1+0x8c] ;  /* 0x00008c0001987983 */ /* 0x000ea80000300800 */
        /* <DEDUP_REMOVED lines=14> */
[----:B------:R-:W2:Y:S01]  /*12ec0*/  LDL.LU R170, [R1+0xc] ;  /* 0x00000c0001aa7983 */ /* 0x000ea20000300800 */
[C---:B------:R-:W-:Y:S01]  /*12ed0*/  FSETP.GEU.AND P4, PT, |R5|.reuse, 1.175494350822287508e-38, PT ;  /* 0x008000000500780b */ /* 0x040fe20003f8e200 */
[----:B------:R-:W-:Y:S01]  /*12ee0*/  FMUL R10, R12, 0.25 ;  /* 0x3e8000000c0a7820 */ /* 0x000fe20000400000 */
[----:B------:R-:W-:Y:S01]  /*12ef0*/  @P3 FMUL R5, R5, 0.25 ;  /* 0x3e80000005053820 */ /* 0x000fe20000400000 */
[----:B------:R-:W-:Y:S01]  /*12f00*/  FMUL R11, R14, 0.25 ;  /* 0x3e8000000e0b7820 */ /* 0x000fe20000400000 */
[----:B------:R-:W-:Y:S01]  /*12f10*/  FMUL R20, R22, 0.25 ;  /* 0x3e80000016147820 */ /* 0x000fe20000400000 */
[----:B------:R-:W-:Y:S01]  /*12f20*/  FSETP.NEU.AND P1, PT, R8, RZ, PT ;  /* 0x000000ff0800720b */ /* 0x000fe20003f2d000 */
[----:B------:R-:W-:Y:S01]  /*12f30*/  FMUL R9, R207, 0.25 ;  /* 0x3e800000cf097820 */ /* 0x000fe20000400000 */
[----:B------:R-:W-:Y:S01]  /*12f40*/  FSEL R10, R10, R12, P3 ;  /* 0x0000000c0a0a7208 */ /* 0x000fe20001800000 */
[----:B------:R-:W-:Y:S01]  /*12f50*/  FMUL R12, R13, 0.25 ;  /* 0x3e8000000d0c7820 */ /* 0x000fe20000400000 */
[----:B0-----:R-:W-:Y:S01]  /*12f60*/  FMUL R18, R204, 0.25 ;  /* 0x3e800000cc127820 */ /* 0x001fe20000400000 */
[----:B------:R-:W-:Y:S01]  /*12f70*/  FMUL R19, R203, 0.25 ;  /* 0x3e800000cb137820 */ /* 0x000fe20000400000 */
[----:B------:R-:W-:Y:S01]  /*12f80*/  FMUL R21, R202, 0.25 ;  /* 0x3e800000ca157820 */ /* 0x000fe20000400000 */
[----:B------:R-:W-:Y:S01]  /*12f90*/  FMUL R56, R200, 0.25 ;  /* 0x3e800000c8387820 */ /* 0x000fe20000400000 */
[----:B------:R-:W-:Y:S01]  /*12fa0*/  FSEL R12, R12, R13, P3 ;  /* 0x0000000d0c0c7208 */ /* 0x000fe20001800000 */
[----:B------:R-:W-:Y:S01]  /*12fb0*/  @!P4 FMUL R5, R5, 16777216 ;  /* 0x4b8000000505c820 */ /* 0x000fe20000400000 */
[----:B------:R-:W-:Y:S01]  /*12fc0*/  FMUL R13, R16, 0.25 ;  /* 0x3e800000100d7820 */ /* 0x000fe20000400000 */
[----:B------:R-:W-:Y:S01]  /*12fd0*/  FSEL R11, R11, R14, P3 ;  /* 0x0000000e0b0b7208 */ /* 0x000fe20001800000 */
[----:B------:R-:W-:Y:S01]  /*12fe0*/  FMUL R14, R15, 0.25 ;  /* 0x3e8000000f0e7820 */ /* 0x000fe20000400000 */
[----:B------:R-:W-:Y:S01]  /*12ff0*/  FSEL R20, R20, R22, P3 ;  /* 0x0000001614147208 */ /* 0x000fe20001800000 */
[----:B------:R-:W-:Y:S01]  /*13000*/  FMUL R22, R23, 0.25 ;  /* 0x3e80000017167820 */ /* 0x000fe20000400000 */
[----:B------:R-:W-:Y:S01]  /*13010*/  FSEL R13, R13, R16, P3 ;  /* 0x000000100d0d7208 */ /* 0x000fe20001800000 */
[----:B------:R-:W0:Y:S01]  /*13020*/  MUFU.RCP R5, R5 ;  /* 0x0000000500057308 */ /* 0x000e220000001000 */
[----:B------:R-:W-:Y:S01]  /*13030*/  FMUL R16, R17, 0.25 ;  /* 0x3e80000011107820 */ /* 0x000fe20000400000 */
[----:B------:R-:W-:Y:S01]  /*13040*/  FSEL R14, R14, R15, P3 ;  /* 0x0000000f0e0e7208 */ /* 0x000fe20001800000 */
[----:B------:R-:W-:Y:S01]  /*13050*/  FMUL R8, R208, 0.25 ;  /* 0x3e800000d0087820 */ /* 0x000fe20000400000 */
[----:B------:R-:W-:Y:S01]  /*13060*/  FSEL R22, R22, R23, P3 ;  /* 0x0000001716167208 */ /* 0x000fe20001800000 */
[----:B------:R-:W-:Y:S01]  /*13070*/  FMUL R15, R206, 0.25 ;  /* 0x3e800000ce0f7820 */ /* 0x000fe20000400000 */
[----:B------:R-:W-:Y:S01]  /*13080*/  FSEL R16, R16, R17, P3 ;  /* 0x0000001110107208 */ /* 0x000fe20001800000 */
[----:B------:R-:W-:Y:S01]  /*13090*/  FMUL R17, R205, 0.25 ;  /* 0x3e800000cd117820 */ /* 0x000fe20000400000 */
        /* <DEDUP_REMOVED lines=12> */
[----:B---3--:R-:W-:Y:S01]  /*13160*/  FMUL R105, R188, 0.25 ;  /* 0x3e800000bc697820 */ /* 0x008fe20000400000 */
[----:B----4-:R-:W-:Y:S01]  /*13170*/  FMUL R108, R187, 0.25 ;  /* 0x3e800000bb6c7820 */ /* 0x010fe20000400000 */
[----:B-----5:R-:W-:Y:S01]  /*13180*/  FMUL R109, R186, 0.25 ;  /* 0x3e800000ba6d7820 */ /* 0x020fe20000400000 */
        /* <DEDUP_REMOVED lines=17> */
[----:B------:R-:W-:Y:S01]  /*132a0*/  @!P4 FMUL R10, R10, 16777216 ;  /* 0x4b8000000a0ac820 */ /* 0x000fe20000400000 */
[----:B------:R-:W-:Y:S01]  /*132b0*/  FSEL R9, R9, R207, P3 ;  /* 0x000000cf09097208 */ /* 0x000fe20001800000 */
[----:B------:R-:W3:Y:S01]  /*132c0*/  LDL.LU R216, [R1] ;  /* 0x0000000001d87983 */ /* 0x000ee20000300800 */
[----:B------:R-:W-:-:S02]  /*132d0*/  FSEL R15, R15, R206, P3 ;  /* 0x000000ce0f0f7208 */ /* 0x000fc40001800000 */
[----:B------:R-:W-:Y:S02]  /*132e0*/  FSEL R17, R17, R205, P3 ;  /* 0x000000cd11117208 */ /* 0x000fe40001800000 */
[----:B------:R-:W-:Y:S02]  /*132f0*/  FSEL R18, R18, R204, P3 ;  /* 0x000000cc12127208 */ /* 0x000fe40001800000 */
[----:B------:R-:W-:Y:S02]  /*13300*/  FSEL R19, R19, R203, P3 ;  /* 0x000000cb13137208 */ /* 0x000fe40001800000 */
[----:B------:R-:W-:Y:S02]  /*13310*/  FSEL R21, R21, R202, P3 ;  /* 0x000000ca15157208 */ /* 0x000fe40001800000 */
[----:B------:R-:W-:Y:S02]  /*13320*/  FSEL R23, R23, R201, P3 ;  /* 0x000000c917177208 */ /* 0x000fe40001800000 */
        /* <DEDUP_REMOVED lines=28> */
[----:B------:R-:W-:Y:S01]  /*134f0*/  FSEL R145, R145, R172, P3 ;  /* 0x000000ac91917208 */ /* 0x000fe20001800000 */
[----:B------:R-:W-:Y:S01]  /*13500*/  @!P4 FMUL R6, R6, 16777216 ;  /* 0x4b8000000606c820 */ /* 0x000fe20000400000 */
[----:B--2---:R-:W-:Y:S01]  /*13510*/  FMUL R149, R152, 0.25 ;  /* 0x3e80000098957820 */ /* 0x004fe20000400000 */
[----:B------:R-:W-:-:S04]  /*13520*/  FMUL R153, R154, 0.25 ;  /* 0x3e8000009a997820 */ /* 0x000fc80000400000 */
        /* <DEDUP_REMOVED lines=23> */
[----:B------:R-:W-:Y:S01]  /*136a0*/  @!P4 FMUL R22, R22, 16777216 ;  /* 0x4b8000001616c820 */ /* 0x000fe20000400000 */
[----:B------:R-:W-:Y:S01]  /*136b0*/  FSEL R159, R159, R160, P3 ;  /* 0x000000a09f9f7208 */ /* 0x000fe20001800000 */
[----:B------:R-:W-:Y:S01]  /*136c0*/  FMUL R160, R163, 0.25 ;  /* 0x3e800000a3a07820 */ /* 0x000fe20000400000 */
[----:B------:R-:W-:Y:S01]  /*136d0*/  @!P4 FMUL R148, R148, 16777216 ;  /* 0x4b8000009494c820 */ /* 0x000fe20000400000 */
[----:B------:R-:W-:Y:S01]  /*136e0*/  FMUL R161, R162, 0.25 ;  /* 0x3e800000a2a17820 */ /* 0x000fe20000400000 */
[----:B0-----:R-:W-:Y:S01]  /*136f0*/  FMUL R88, R5, R10 ;  /* 0x0000000a05587220 */ /* 0x001fe20000400000 */
[----:B------:R-:W2:Y:S01]  /*13700*/  LDL.LU R236, [R1+0x1f4] ;  /* 0x0001f40001ec7983 */ /* 0x000ea20000300800 */
[----:B------:R-:W-:-:S02]  /*13710*/  FSEL R160, R160, R163, P3 ;  /* 0x000000a3a0a07208 */ /* 0x000fc40001800000 */
[----:B------:R-:W-:Y:S01]  /*13720*/  FSEL R161, R161, R162, P3 ;  /* 0x000000a2a1a17208 */ /* 0x000fe20001800000 */
[----:B------:R-:W-:Y:S01]  /*13730*/  FMUL R162, R165, 0.25 ;  /* 0x3e800000a5a27820 */ /* 0x000fe20000400000 */
[----:B------:R-:W-:Y:S01]  /*13740*/  @!P4 FMUL R15, R15, 16777216 ;  /* 0x4b8000000f0fc820 */ /* 0x000fe20000400000 */
        /* <DEDUP_REMOVED lines=62> */
[----:B------:R-:W-:Y:S01]  /*13b30*/  FMUL R10, R5, R6 ;  /* 0x00000006050a7220 */ /* 0x000fe20000400000 */
[----:B------:R-:W-:Y:S01]  /*13b40*/  FMUL R6, R151, 0.25 ;  /* 0x3e80000097067820 */ /* 0x000fe20000400000 */
        /* <DEDUP_REMOVED lines=61> */
[----:B------:R-:W-:Y:S01]  /*13f20*/  FMUL R167, R5, R167 ;  /* 0x000000a705a77220 */ /* 0x000fe20000400000 */
[----:B------:R-:W-:Y:S01]  /*13f30*/  FMUL R5, R150, 0.25 ;  /* 0x3e80000096057820 */ /* 0x000fe20000400000 */
[----:B------:R-:W-:Y:S01]  /*13f40*/  FSEL R151, R6, R151, P2 ;  /* 0x0000009706977208 */ /* 0x000fe20001000000 */
[----:B------:R-:W-:Y:S01]  /*13f50*/  FMUL R6, R147, 0.25 ;  /* 0x3e80000093067820 */ /* 0x000fe20000400000 */
[----:B------:R-:W4:Y:S02]  /*13f60*/  LDL.LU R235, [R1+0x1f0] ;  /* 0x0001f00001eb7983 */ /* 0x000f240000300800 */
[----:B------:R-:W-:Y:S01]  /*13f70*/  FSEL R150, R5, R150, P2 ;  /* 0x0000009605967208 */ /* 0x000fe20001000000 */
[----:B------:R-:W-:Y:S01]  /*13f80*/  FMUL R5, R146, 0.25 ;  /* 0x3e80000092057820 */ /* 0x000fe20000400000 */
[----:B------:R-:W-:Y:S01]  /*13f90*/  FSEL R147, R6, R147, P2 ;  /* 0x0000009306937208 */ /* 0x000fe20001000000 */
[----:B------:R-:W-:Y:S01]  /*13fa0*/  FMUL R6, R143, 0.25 ;  /* 0x3e8000008f067820 */ /* 0x000fe20000400000 */
[----:B------:R-:W5:Y:S02]  /*13fb0*/  LDL.LU R234, [R1+0x1e4] ;  /* 0x0001e40001ea7983 */ /* 0x000f640000300800 */
[----:B------:R-:W-:Y:S01]  /*13fc0*/  FSEL R146, R5, R146, P2 ;  /* 0x0000009205927208 */ /* 0x000fe20001000000 */
[----:B------:R-:W-:Y:S01]  /*13fd0*/  FMUL R5, R142, 0.25 ;  /* 0x3e8000008e057820 */ /* 0x000fe20000400000 */
[----:B------:R-:W-:Y:S01]  /*13fe0*/  FSEL R143, R6, R143, P2 ;  /* 0x0000008f068f7208 */ /* 0x000fe20001000000 */
[----:B------:R-:W-:Y:S01]  /*13ff0*/  FMUL R6, R139, 0.25 ;  /* 0x3e8000008b067820 */ /* 0x000fe20000400000 */
[----:B------:R-:W-:Y:S01]  /*14000*/  IMAD.MOV.U32 R23, RZ, RZ, R169 ;  /* 0x000000ffff177224 */ /* 0x000fe200078e00a9 */
[----:B------:R-:W3:Y:S01]  /*14010*/  LDL.LU R170, [R1+0x1e0] ;  /* 0x0001e00001aa7983 */ /* 0x000ee20000300800 */
[----:B------:R-:W-:Y:S01]  /*14020*/  FSEL R142, R5, R142, P2 ;  /* 0x0000008e058e7208 */ /* 0x000fe20001000000 */
[----:B------:R-:W-:Y:S01]  /*14030*/  FMUL R5, R138, 0.25 ;  /* 0x3e8000008a057820 */ /* 0x000fe20000400000 */
[----:B------:R-:W-:Y:S01]  /*14040*/  FSEL R139, R6, R139, P2 ;  /* 0x0000008b068b7208 */ /* 0x000fe20001000000 */
[----:B------:R-:W-:Y:S01]  /*14050*/  FMUL R6, R135, 0.25 ;  /* 0x3e80000087067820 */ /* 0x000fe20000400000 */
[----:B------:R-:W2:Y:S02]  /*14060*/  LDL.LU R169, [R1+0x1d4] ;  /* 0x0001d40001a97983 */ /* 0x000ea40000300800 */
[----:B------:R-:W-:Y:S01]  /*14070*/  FSEL R138, R5, R138, P2 ;  /* 0x0000008a058a7208 */ /* 0x000fe20001000000 */
        /* <DEDUP_REMOVED lines=13> */
[----:B------:R-:W3:Y:S02]  /*14150*/  LDL.LU R174, [R1+0x1c0] ;  /* 0x0001c00001ae7983 */ /* 0x000ee40000300800 */
[----:B------:R-:W-:Y:S01]  /*14160*/  FSEL R126, R5, R126, P2 ;  /* 0x0000007e057e7208 */ /* 0x000fe20001000000 */
[----:B------:R-:W-:Y:S01]  /*14170*/  FMUL R5, R122, 0.25 ;  /* 0x3e8000007a057820 */ /* 0x000fe20000400000 */
[----:B------:R-:W-:Y:S01]  /*14180*/  FSEL R123, R6, R123, P2 ;  /* 0x0000007b067b7208 */ /* 0x000fe20001000000 */
[----:B------:R-:W5:Y:S01]  /*14190*/  LDL.LU R173, [R1+0x1b4] ;  /* 0x0001b40001ad7983 */ /* 0x000f620000300800 */
[----:B------:R-:W-:-:S03]  /*141a0*/  FMUL R6, R119, 0.25 ;  /* 0x3e80000077067820 */ /* 0x000fc60000400000 */
[----:B------:R-:W5:Y:S01]  /*141b0*/  LDL.LU R176, [R1+0x1b0] ;  /* 0x0001b00001b07983 */ /* 0x000f620000300800 */
[----:B------:R-:W-:Y:S01]  /*141c0*/  FSEL R122, R5, R122, P2 ;  /* 0x0000007a057a7208 */ /* 0x000fe20001000000 */
[----:B------:R-:W-:Y:S02]  /*141d0*/  FMUL R5, R118, 0.25 ;  /* 0x3e80000076057820 */ /* 0x000fe40000400000 */
[----:B------:R-:W5:Y:S01]  /*141e0*/  LDL.LU R175, [R1+0x1a4] ;  /* 0x0001a40001af7983 */ /* 0x000f620000300800 */
[----:B------:R-:W-:Y:S01]  /*141f0*/  FSEL R119, R6, R119, P2 ;  /* 0x0000007706777208 */ /* 0x000fe20001000000 */
[----:B------:R-:W-:Y:S01]  /*14200*/  FMUL R6, R115, 0.25 ;  /* 0x3e80000073067820 */ /* 0x000fe20000400000 */
[----:B------:R-:W-:Y:S01]  /*14210*/  FSEL R118, R5, R118, P2 ;  /* 0x0000007605767208 */ /* 0x000fe20001000000 */
[----:B------:R-:W5:Y:S01]  /*14220*/  LDL.LU R178, [R1+0x1a0] ;  /* 0x0001a00001b27983 */ /* 0x000f620000300800 */
[----:B------:R-:W-:Y:S02]  /*14230*/  FMUL R5, R114, 0.25 ;  /* 0x3e80000072057820 */ /* 0x000fe40000400000 */
[----:B------:R-:W-:Y:S01]  /*14240*/  FSEL R115, R6, R115, P2 ;  /* 0x0000007306737208 */ /* 0x000fe20001000000 */
[----:B------:R-:W5:Y:S01]  /*14250*/  LDL.LU R177, [R1+0x194] ;  /* 0x0001940001b17983 */ /* 0x000f620000300800 */
[----:B------:R-:W-:Y:S01]  /*14260*/  FMUL R6, R111, 0.25 ;  /* 0x3e8000006f067820 */ /* 0x000fe20000400000 */
[----:B------:R-:W-:-:S02]  /*14270*/  FSEL R114, R5, R114, P2 ;  /* 0x0000007205727208 */ /* 0x000fc40001000000 */
[----:B------:R-:W5:Y:S01]  /*14280*/  LDL.LU R180, [R1+0x190] ;  /* 0x0001900001b47983 */ /* 0x000f620000300800 */
[----:B------:R-:W-:-:S03]  /*14290*/  FMUL R5, R110, 0.25 ;  /* 0x3e8000006e057820 */ /* 0x000fc60000400000 */
        /* <DEDUP_REMOVED lines=111> */
[----:B------:R-:W-:Y:S01]  /*14990*/  FSETP.GEU.AND P4, PT, |R7|, 1.175494350822287508e-38, PT ;  /* 0x008000000700780b */ /* 0x000fe20003f8e200 */
[----:B------:R-:W5:Y:S01]  /*149a0*/  LDL.LU R228, [R1+0x60] ;  /* 0x0000600001e47983 */ /* 0x000f620000300800 */
[----:B------:R-:W-:Y:S01]  /*149b0*/  FSEL R38, R5, R38, P2 ;  /* 0x0000002605267208 */ /* 0x000fe20001000000 */
[C---:B------:R-:W-:Y:S01]  /*149c0*/  FMUL R11, R7.reuse, 8388608 ;  /* 0x4b000000070b7820 */ /* 0x040fe20000400000 */
[----:B------:R-:W-:Y:S01]  /*149d0*/  FMUL R5, R34, 0.25 ;  /* 0x3e80000022057820 */ /* 0x000fe20000400000 */
[----:B------:R-:W-:Y:S01]  /*149e0*/  FSETP.GEU.AND P3, PT, R7, 1.175494350822287508e-38, PT ;  /* 0x008000000700780b */ /* 0x000fe20003f6e000 */
[----:B------:R-:W5:Y:S01]  /*149f0*/  LDL.LU R218, [R1+0x54] ;  /* 0x0000540001da7983 */ /* 0x000f620000300800 */
[----:B------:R-:W-:Y:S01]  /*14a00*/  FSEL R35, R6, R35, P2 ;  /* 0x0000002306237208 */ /* 0x000fe20001000000 */
[----:B------:R-:W-:Y:S01]  /*14a10*/  FMUL R6, R31, 0.25 ;  /* 0x3e8000001f067820 */ /* 0x000fe20000400000 */
[----:B------:R-:W-:Y:S01]  /*14a20*/  FSEL R11, R11, R7, !P3 ;  /* 0x000000070b0b7208 */ /* 0x000fe20005800000 */
[----:B------:R-:W5:Y:S01]  /*14a30*/  LDL.LU R221, [R1+0x50] ;  /* 0x0000500001dd7983 */ /* 0x000f620000300800 */
[----:B------:R-:W-:Y:S01]  /*14a40*/  FSEL R34, R5, R34, P2 ;  /* 0x0000002205227208 */ /* 0x000fe20001000000 */
[----:B------:R-:W-:Y:S01]  /*14a50*/  FMUL R5, R30, 0.25 ;  /* 0x3e8000001e057820 */ /* 0x000fe20000400000 */
[----:B------:R-:W-:Y:S01]  /*14a60*/  @P2 FMUL R7, R7, 0.25 ;  /* 0x3e80000007072820 */ /* 0x000fe20000400000 */
[----:B------:R-:W5:Y:S01]  /*14a70*/  LDL.LU R219, [R1+0x44] ;  /* 0x0000440001db7983 */ /* 0x000f620000300800 */
[----:B------:R-:W-:Y:S01]  /*14a80*/  FSEL R31, R6, R31, P2 ;  /* 0x0000001f061f7208 */ /* 0x000fe20001000000 */
[----:B------:R-:W-:-:S02]  /*14a90*/  VIADD R6, R11, 0xc0cafb0d ;  /* 0xc0cafb0d0b067836 */ /* 0x000fc40000000000 */
[----:B------:R-:W-:Y:S01]  /*14aa0*/  @!P4 FMUL R7, R7, 16777216 ;  /* 0x4b8000000707c820 */ /* 0x000fe20000400000 */
[----:B------:R-:W-:Y:S01]  /*14ab0*/  FSEL R30, R5, R30, P2 ;  /* 0x0000001e051e7208 */ /* 0x000fe20001000000 */
[----:B------:R-:W-:Y:S01]  /*14ac0*/  FMUL R5, R27, 0.25 ;  /* 0x3e8000001b057820 */ /* 0x000fe20000400000 */
[----:B------:R-:W5:Y:S01]  /*14ad0*/  LDL.LU R223, [R1+0x40] ;  /* 0x0000400001df7983 */ /* 0x000f620000300800 */
[----:B------:R-:W-:Y:S02]  /*14ae0*/  LOP3.LUT R6, R6, 0xff800000, RZ, 0xc0, !PT ;  /* 0xff80000006067812 */ /* 0x000fe400078ec0ff */
[----:B------:R-:W0:Y:S01]  /*14af0*/  MUFU.RCP R7, R7 ;  /* 0x0000000700077308 */ /* 0x000e220000001000 */
[----:B------:R-:W5:Y:S01]  /*14b00*/  LDL.LU R222, [R1+0x34] ;  /* 0x0000340001de7983 */ /* 0x000f620000300800 */
[----:B------:R-:W-:Y:S02]  /*14b10*/  FSEL R27, R5, R27, P2 ;  /* 0x0000001b051b7208 */ /* 0x000fe40001000000 */
[----:B------:R-:W-:Y:S01]  /*14b20*/  FSEL R5, RZ, -23, P3 ;  /* 0xc1b80000ff057808 */ /* 0x000fe20001800000 */
[----:B------:R-:W5:Y:S01]  /*14b30*/  LDL.LU R225, [R1+0x30] ;  /* 0x0000300001e17983 */ /* 0x000f620000300800 */
[----:B------:R-:W-:-:S03]  /*14b40*/  I2FP.F32.S32 R22, R6 ;  /* 0x0000000600167245 */ /* 0x000fc60000201400 */
[----:B------:R-:W5:Y:S02]  /*14b50*/  LDL.LU R224, [R1+0x24] ;  /* 0x0000240001e07983 */ /* 0x000f640000300800 */
[----:B------:R-:W-:Y:S01]  /*14b60*/  FFMA.FTZ R5, R22, 1.1920928955078125e-07, R5 ;  /* 0x3400000016057823 */ /* 0x000fe20000010005 */
[C---:B------:R-:W-:Y:S01]  /*14b70*/  FMUL R22, R23.reuse, 8388608 ;  /* 0x4b00000017167820 */ /* 0x040fe20000400000 */
[----:B------:R-:W5:Y:S01]  /*14b80*/  LDL.LU R227, [R1+0x20] ;  /* 0x0000200001e37983 */ /* 0x000f620000300800 */
[----:B------:R-:W-:Y:S01]  /*14b90*/  FSETP.GEU.AND P2, PT, R23, 1.175494350822287508e-38, PT ;  /* 0x008000001700780b */ /* 0x000fe20003f4e000 */
[----:B------:R-:W-:Y:S02]  /*14ba0*/  @!P4 FMUL R38, R38, 16777216 ;  /* 0x4b8000002626c820 */ /* 0x000fe40000400000 */
[----:B------:R-:W5:Y:S01]  /*14bb0*/  LDL.LU R226, [R1+0x14] ;  /* 0x0000140001e27983 */ /* 0x000f620000300800 */
[----:B------:R-:W-:-:S03]  /*14bc0*/  FSEL R22, R22, R23, !P2 ;  /* 0x0000001716167208 */ /* 0x000fc60005000000 */
[----:B------:R-:W5:Y:S01]  /*14bd0*/  LDL.LU R229, [R1+0x10] ;  /* 0x0000100001e57983 */ /* 0x000f620000300800 */
[----:B0-----:R-:W-:-:S03]  /*14be0*/  FMUL R19, R7, R38 ;  /* 0x0000002607137220 */ /* 0x001fc60000400000 */
[----:B------:R-:W5:Y:S01]  /*14bf0*/  LDL.LU R220, [R1+0x4] ;  /* 0x0000040001dc7983 */ /* 0x000f620000300800 */
[----:B------:R-:W-:Y:S02]  /*14c00*/  VIADD R38, R22, 0xc0cafb0d ;  /* 0xc0cafb0d16267836 */ /* 0x000fe40000000000 */
[----:B------:R-:W-:Y:S01]  /*14c10*/  @!P4 FMUL R39, R39, 16777216 ;  /* 0x4b8000002727c820 */ /* 0x000fe20000400000 */
[----:B------:R-:W-:Y:S01]  /*14c20*/  @!P4 FMUL R151, R151, 16777216 ;  /* 0x4b8000009797c820 */ /* 0x000fe20000400000 */
[----:B------:R-:W-:Y:S01]  /*14c30*/  @!P4 FMUL R150, R150, 16777216 ;  /* 0x4b8000009696c820 */ /* 0x000fe20000400000 */
[----:B------:R-:W-:Y:S01]  /*14c40*/  @!P4 FMUL R147, R147, 16777216 ;  /* 0x4b8000009393c820 */ /* 0x000fe20000400000 */
[----:B------:R-:W-:Y:S01]  /*14c50*/  LOP3.LUT R38, R38, 0xff800000, RZ, 0xc0, !PT ;  /* 0xff80000026267812 */ /* 0x000fe200078ec0ff */
        /* <DEDUP_REMOVED lines=60> */
[----:B------:R-:W-:Y:S01]  /*15020*/  I2FP.F32.S32 R39, R38 ;  /* 0x0000002600277245 */ /* 0x000fe20000201400 */
        /* <DEDUP_REMOVED lines=61> */
[----:B------:R-:W-:-:S02]  /*15400*/  IMAD.IADD R38, R22, 0x1, -R38 ;  /* 0x0000000116267824 */ /* 0x000fc400078e0a26 */
[----:B------:R-:W-:Y:S01]  /*15410*/  FMUL R7, R7, R26 ;  /* 0x0000001a07077220 */ /* 0x000fe20000400000 */
[----:B------:R-:W-:Y:S01]  /*15420*/  FSEL R26, RZ, -23, P2 ;  /* 0xc1b80000ff1a7808 */ /* 0x000fe20001000000 */
[----:B------:R-:W-:-:S04]  /*15430*/  FADD R38, R38, -1 ;  /* 0xbf80000026267421 */ /* 0x000fc80000000000 */
[----:B------:R-:W-:Y:S01]  /*15440*/  FFMA.FTZ R26, R39, 1.1920928955078125e-07, R26 ;  /* 0x34000000271a7823 */ /* 0x000fe2000001001a */
        /* <DEDUP_REMOVED lines=9> */
[----:B------:R-:W-:Y:S01]  /*154e0*/  FMUL R39, R38, R39 ;  /* 0x0000002726277220 */ /* 0x000fe20000400000 */
[----:B------:R-:W-:-:S03]  /*154f0*/  IMAD.IADD R6, R11, 0x1, -R6 ;  /* 0x000000010b067824 */ /* 0x000fc600078e0a06 */
[----:B------:R-:W-:-:S04]  /*15500*/  FMUL R39, R38, R39 ;  /* 0x0000002726277220 */ /* 0x000fc80000400000 */
[----:B------:R-:W-:Y:S01]  /*15510*/  FFMA.FTZ R39, R38, 1.4426950216293334961, R39 ;  /* 0x3fb8aa3b26277823 */ /* 0x000fe20000010027 */
[----:B------:R-:W-:-:S03]  /*15520*/  FADD R38, R6, -1 ;  /* 0xbf80000006267421 */ /* 0x000fc60000000000 */
[----:B------:R-:W-:Y:S01]  /*15530*/  FADD R6, R26, R39 ;  /* 0x000000271a067221 */ /* 0x000fe20000000000 */
        /* <DEDUP_REMOVED lines=8> */
[----:B------:R-:W-:Y:S01]  /*155c0*/  FFMA.FTZ R26, R38, R26, -0.72134751081466674805 ;  /* 0xbf38aa3b261a7423 */ /* 0x000fe2000001001a */
[----:B------:R-:W-:-:S03]  /*155d0*/  ISETP.GE.U32.AND P2, PT, R22, 0x7f800000, PT ;  /* 0x7f8000001600780c */ /* 0x000fc60003f46070 */
[----:B------:R-:W-:-:S04]  /*155e0*/  FMUL R26, R38, R26 ;  /* 0x0000001a261a7220 */ /* 0x000fc80000400000 */
[----:B------:R-:W-:-:S04]  /*155f0*/  FMUL R26, R38, R26 ;  /* 0x0000001a261a7220 */ /* 0x000fc80000400000 */
[----:B------:R-:W-:-:S04]  /*15600*/  FFMA.FTZ R26, R38, 1.4426950216293334961, R26 ;  /* 0x3fb8aa3b261a7823 */ /* 0x000fc8000001001a */
[----:B------:R-:W-:Y:S01]  /*15610*/  FADD R5, R5, R26 ;  /* 0x0000001a05057221 */ /* 0x000fe20000000000 */
[----:B------:R-:W-:Y:S02]  /*15620*/  @P2 IMAD.MOV.U32 R26, RZ, RZ, 0x7f800000 ;  /* 0x7f800000ff1a2424 */ /* 0x000fe400078e00ff */
[----:B--2---:R-:W-:Y:S02]  /*15630*/  FMUL R168, R169, 0.25 ;  /* 0x3e800000a9a87820 */ /* 0x004fe40000400000 */
[----:B------:R-:W-:Y:S01]  /*15640*/  @P2 FFMA.FTZ R6, R22, R26, +INF ;  /* 0x7f80000016062423 */ /* 0x000fe2000001001a */
[----:B------:R-:W-:-:S04]  /*15650*/  FSETP.GT.AND P2, PT, |R23|, 8.50705917302346158658e+37, PT ;  /* 0x7e8000001700780b */ /* 0x000fc80003f44200 */
[----:B------:R-:W-:Y:S01]  /*15660*/  FSEL R168, R168, R169, P2 ;  /* 0x000000a9a8a87208 */ /* 0x000fe20001000000 */
[----:B----4-:R-:W-:-:S05]  /*15670*/  FMUL R169, R172, 0.25 ;  /* 0x3e800000aca97820 */ /* 0x010fca0000400000 */
[----:B------:R-:W-:Y:S01]  /*15680*/  FSEL R169, R169, R172, P2 ;  /* 0x000000aca9a97208 */ /* 0x000fe20001000000 */
[----:B---3--:R-:W-:-:S05]  /*15690*/  FMUL R172, R174, 0.25 ;  /* 0x3e800000aeac7820 */ /* 0x008fca0000400000 */
[----:B------:R-:W-:Y:S01]  /*156a0*/  FSEL R172, R172, R174, P2 ;  /* 0x000000aeacac7208 */ /* 0x000fe20001000000 */
[----:B-----5:R-:W-:-:S05]  /*156b0*/  FMUL R174, R175, 0.25 ;  /* 0x3e800000afae7820 */ /* 0x020fca0000400000 */
[----:B------:R-:W-:Y:S01]  /*156c0*/  FSEL R174, R174, R175, P2 ;  /* 0x000000afaeae7208 */ /* 0x000fe20001000000 */
[----:B------:R-:W-:-:S05]  /*156d0*/  FMUL R175, R178, 0.25 ;  /* 0x3e800000b2af7820 */ /* 0x000fca0000400000 */
        /* <DEDUP_REMOVED lines=17> */
[----:B------:R-:W-:Y:S01]  /*157f0*/  FMUL R194, R195, 0.25 ;  /* 0x3e800000c3c27820 */ /* 0x000fe20000400000 */
[----:B------:R-:W-:-:S04]  /*15800*/  FMUL R47, R170, 0.25 ;  /* 0x3e800000aa2f7820 */ /* 0x000fc80000400000 */
[----:B------:R-:W-:Y:S01]  /*15810*/  FSEL R194, R194, R195, P2 ;  /* 0x000000c3c2c27208 */ /* 0x000fe20001000000 */
[----:B------:R-:W-:Y:S01]  /*15820*/  FMUL R195, R198, 0.25 ;  /* 0x3e800000c6c37820 */ /* 0x000fe20000400000 */
[----:B------:R-:W-:-:S04]  /*15830*/  FSEL R47, R47, R170, P2 ;  /* 0x000000aa2f2f7208 */ /* 0x000fc80001000000 */
[----:B------:R-:W-:Y:S01]  /*15840*/  FSEL R195, R195, R198, P2 ;  /* 0x000000c6c3c37208 */ /* 0x000fe20001000000 */
[----:B------:R-:W-:Y:S01]  /*15850*/  FMUL R198, R199, 0.25 ;  /* 0x3e800000c7c67820 */ /* 0x000fe20000400000 */
[----:B------:R-:W-:-:S04]  /*15860*/  FMUL R170, R171, 0.25 ;  /* 0x3e800000abaa7820 */ /* 0x000fc80000400000 */
[----:B------:R-:W-:Y:S01]  /*15870*/  FSEL R198, R198, R199, P2 ;  /* 0x000000c7c6c67208 */ /* 0x000fe20001000000 */
[----:B------:R-:W-:Y:S01]  /*15880*/  FMUL R199, R202, 0.25 ;  /* 0x3e800000cac77820 */ /* 0x000fe20000400000 */
[----:B------:R-:W-:Y:S01]  /*15890*/  FSEL R170, R170, R171, P2 ;  /* 0x000000abaaaa7208 */ /* 0x000fe20001000000 */
[----:B------:R-:W-:-:S03]  /*158a0*/  FMUL R171, R173, 0.25 ;  /* 0x3e800000adab7820 */ /* 0x000fc60000400000 */
        /* <DEDUP_REMOVED lines=23> */
[----:B------:R-:W-:Y:S01]  /*15a20*/  FMUL R184, R185, 0.25 ;  /* 0x3e800000b9b87820 */ /* 0x000fe20000400000 */
[----:B------:R-:W-:Y:S02]  /*15a30*/  FSETP.NEU.AND P3, PT, R22, RZ, PT ;  /* 0x000000ff1600720b */ /* 0x000fe40003f6d000 */
[----:B------:R-:W-:Y:S01]  /*15a40*/  FSEL R211, R211, R214, P2 ;  /* 0x000000d6d3d37208 */ /* 0x000fe20001000000 */
[----:B------:R-:W-:Y:S01]  /*15a50*/  FMUL R214, R215, 0.25 ;  /* 0x3e800000d7d67820 */ /* 0x000fe20000400000 */
[----:B------:R-:W-:Y:S01]  /*15a60*/  FMUL R22, R216, 0.25 ;  /* 0x3e800000d8167820 */ /* 0x000fe20000400000 */
[----:B------:R-:W-:Y:S01]  /*15a70*/  FSEL R184, R184, R185, P2 ;  /* 0x000000b9b8b87208 */ /* 0x000fe20001000000 */
[----:B------:R-:W-:-:S02]  /*15a80*/  FMUL R185, R188, 0.25 ;  /* 0x3e800000bcb97820 */ /* 0x000fc40000400000 */
[----:B------:R-:W-:Y:S01]  /*15a90*/  FSEL R214, R214, R215, P2 ;  /* 0x000000d7d6d67208 */ /* 0x000fe20001000000 */
[----:B------:R-:W-:Y:S01]  /*15aa0*/  FMUL R215, R228, 0.25 ;  /* 0x3e800000e4d77820 */ /* 0x000fe20000400000 */
[----:B------:R-:W-:Y:S01]  /*15ab0*/  FSEL R22, R22, R216, P2 ;  /* 0x000000d816167208 */ /* 0x000fe20001000000 */
[----:B------:R-:W-:Y:S01]  /*15ac0*/  FMUL R216, R218, 0.25 ;  /* 0x3e800000dad87820 */ /* 0x000fe20000400000 */
[----:B------:R-:W-:Y:S01]  /*15ad0*/  FSEL R185, R185, R188, P2 ;  /* 0x000000bcb9b97208 */ /* 0x000fe20001000000 */
[----:B------:R-:W-:Y:S01]  /*15ae0*/  FMUL R188, R189, 0.25 ;  /* 0x3e800000bdbc7820 */ /* 0x000fe20000400000 */
[----:B------:R-:W-:Y:S02]  /*15af0*/  FSEL R215, R215, R228, P2 ;  /* 0x000000e4d7d77208 */ /* 0x000fe40001000000 */
[----:B------:R-:W0:Y:S01]  /*15b00*/  S2R R228, SR_TID.X ;  /* 0x0000000000e47919 */ /* 0x000e220000002100 */
        /* <DEDUP_REMOVED lines=16> */
[----:B------:R-:W-:Y:S02]  /*15c10*/  FSETP.GEU.AND P4, PT, |R23|, 1.175494350822287508e-38, PT ;  /* 0x008000001700780b */ /* 0x000fe40003f8e200 */
[----:B------:R-:W-:Y:S01]  /*15c20*/  FSEL R224, R224, R227, P2 ;  /* 0x000000e3e0e07208 */ /* 0x000fe20001000000 */
[----:B------:R-:W-:Y:S01]  /*15c30*/  FMUL R227, R220, 0.25 ;  /* 0x3e800000dce37820 */ /* 0x000fe20000400000 */
[----:B------:R-:W-:Y:S01]  /*15c40*/  FSEL R196, R196, R197, P2 ;  /* 0x000000c5c4c47208 */ /* 0x000fe20001000000 */
[----:B------:R-:W-:Y:S01]  /*15c50*/  FMUL R197, R200, 0.25 ;  /* 0x3e800000c8c57820 */ /* 0x000fe20000400000 */
[----:B------:R-:W-:-:S02]  /*15c60*/  FMUL R217, R221, 0.25 ;  /* 0x3e800000ddd97820 */ /* 0x000fc40000400000 */
[----:B------:R-:W-:Y:S01]  /*15c70*/  FSEL R227, R227, R220, P2 ;  /* 0x000000dce3e37208 */ /* 0x000fe20001000000 */
[C---:B0-----:R-:W-:Y:S01]  /*15c80*/  IMAD.SHL.U32 R220, R228.reuse, 0x10, RZ ;  /* 0x00000010e4dc7824 */ /* 0x041fe200078e00ff */
[----:B------:R-:W-:Y:S01]  /*15c90*/  FSEL R197, R197, R200, P2 ;  /* 0x000000c8c5c57208 */ /* 0x000fe20001000000 */
[----:B------:R-:W-:Y:S02]  /*15ca0*/  IMAD.SHL.U32 R38, R228, 0x80, RZ ;  /* 0x00000080e4267824 */ /* 0x000fe400078e00ff */
[----:B------:R-:W-:Y:S01]  /*15cb0*/  FMUL R200, R201, 0.25 ;  /* 0x3e800000c9c87820 */ /* 0x000fe20000400000 */
[----:B------:R-:W-:Y:S01]  /*15cc0*/  @P2 FMUL R23, R23, 0.25 ;  /* 0x3e80000017172820 */ /* 0x000fe20000400000 */
[----:B------:R-:W-:Y:S01]  /*15cd0*/  FSEL R217, R217, R221, P2 ;  /* 0x000000ddd9d97208 */ /* 0x000fe20001000000 */
[----:B------:R-:W-:Y:S01]  /*15ce0*/  FMUL R221, R222, 0.25 ;  /* 0x3e800000dedd7820 */ /* 0x000fe20000400000 */
[----:B------:R-:W-:Y:S02]  /*15cf0*/  LOP3.LUT R220, R220, 0xf0, RZ, 0xc0, !PT ;  /* 0x000000f0dcdc7812 */ /* 0x000fe400078ec0ff */
[----:B------:R-:W-:Y:S01]  /*15d00*/  LOP3.LUT R38, R38, 0x800, RZ, 0xc0, !PT ;  /* 0x0000080026267812 */ /* 0x000fe200078ec0ff */
[----:B------:R-:W-:Y:S01]  /*15d10*/  @!P4 FMUL R23, R23, 16777216 ;  /* 0x4b8000001717c820 */ /* 0x000fe20000400000 */
[----:B------:R-:W-:Y:S01]  /*15d20*/  FSEL R200, R200, R201, P2 ;  /* 0x000000c9c8c87208 */ /* 0x000fe20001000000 */
[----:B------:R-:W-:Y:S01]  /*15d30*/  FMUL R201, R204, 0.25 ;  /* 0x3e800000ccc97820 */ /* 0x000fe20000400000 */
[----:B------:R-:W-:Y:S01]  /*15d40*/  IADD3 R38, R38, UR5, R220 ;  /* 0x0000000526267c10 */ /* 0x000fe2000fffe0dc */
[----:B------:R-:W-:Y:S01]  /*15d50*/  IMAD.SHL.U32 R220, R228, 0x8, RZ ;  /* 0x00000008e4dc7824 */ /* 0x000fe200078e00ff */
[----:B------:R-:W-:Y:S01]  /*15d60*/  FSEL R221, R221, R222, P2 ;  /* 0x000000dedddd7208 */ /* 0x000fe20001000000 */
[----:B------:R-:W0:Y:S01]  /*15d70*/  MUFU.RCP R228, R23 ;  /* 0x0000001700e47308 */ /* 0x000e220000001000 */
[----:B------:R-:W-:Y:S01]  /*15d80*/  FSEL R201, R201, R204, P2 ;  /* 0x000000ccc9c97208 */ /* 0x000fe20001000000 */
[----:B------:R-:W-:Y:S01]  /*15d90*/  FMUL R222, R225, 0.25 ;  /* 0x3e800000e1de7820 */ /* 0x000fe20000400000 */
[----:B------:R-:W-:Y:S01]  /*15da0*/  FMUL R204, R205, 0.25 ;  /* 0x3e800000cdcc7820 */ /* 0x000fe20000400000 */
[----:B------:R-:W-:Y:S01]  /*15db0*/  FMUL R39, R235, 0.25 ;  /* 0x3e800000eb277820 */ /* 0x000fe20000400000 */
[----:B------:R-:W-:-:S02]  /*15dc0*/  FMUL R46, R234, 0.25 ;  /* 0x3e800000ea2e7820 */ /* 0x000fc40000400000 */
[----:B------:R-:W-:Y:S01]  /*15dd0*/  FSEL R222, R222, R225, P2 ;  /* 0x000000e1dede7208 */ /* 0x000fe20001000000 */
[----:B------:R-:W-:Y:S01]  /*15de0*/  FMUL R225, R226, 0.25 ;  /* 0x3e800000e2e17820 */ /* 0x000fe20000400000 */
[----:B------:R-:W-:Y:S01]  /*15df0*/  FSEL R204, R204, R205, P2 ;  /* 0x000000cdcccc7208 */ /* 0x000fe20001000000 */
[----:B------:R-:W-:Y:S01]  /*15e00*/  FMUL R205, R208, 0.25 ;  /* 0x3e800000d0cd7820 */ /* 0x000fe20000400000 */
[----:B------:R-:W-:Y:S02]  /*15e10*/  FSEL R39, R39, R235, P2 ;  /* 0x000000eb27277208 */ /* 0x000fe40001000000 */
[----:B------:R-:W-:Y:S02]  /*15e20*/  FSEL R46, R46, R234, P2 ;  /* 0x000000ea2e2e7208 */ /* 0x000fe40001000000 */
[----:B------:R-:W-:Y:S01]  /*15e30*/  LOP3.LUT R220, R220, 0x700, RZ, 0xc0, !PT ;  /* 0x00000700dcdc7812 */ /* 0x000fe200078ec0ff */
[----:B------:R-:W-:Y:S01]  /*15e40*/  @!P4 FMUL R39, R39, 16777216 ;  /* 0x4b8000002727c820 */ /* 0x000fe20000400000 */
[----:B------:R-:W-:Y:S01]  /*15e50*/  FSEL R225, R225, R226, P2 ;  /* 0x000000e2e1e17208 */ /* 0x000fe20001000000 */
[----:B------:R-:W-:Y:S01]  /*15e60*/  FMUL R226, R229, 0.25 ;  /* 0x3e800000e5e27820 */ /* 0x000fe20000400000 */
[----:B------:R-:W-:Y:S01]  /*15e70*/  FSEL R205, R205, R208, P2 ;  /* 0x000000d0cdcd7208 */ /* 0x000fe20001000000 */
[----:B------:R-:W-:Y:S01]  /*15e80*/  @!P4 FMUL R46, R46, 16777216 ;  /* 0x4b8000002e2ec820 */ /* 0x000fe20000400000 */
[----:B------:R-:W-:Y:S01]  /*15e90*/  @!P4 FMUL R47, R47, 16777216 ;  /* 0x4b8000002f2fc820 */ /* 0x000fe20000400000 */
[----:B------:R-:W-:Y:S01]  /*15ea0*/  @!P4 FMUL R176, R176, 16777216 ;  /* 0x4b800000b0b0c820 */ /* 0x000fe20000400000 */
[----:B------:R-:W-:-:S02]  /*15eb0*/  IMAD.IADD R38, R220, 0x1, R38 ;  /* 0x00000001dc267824 */ /* 0x000fc400078e0226 */
[----:B------:R-:W-:Y:S01]  /*15ec0*/  @!P4 FMUL R170, R170, 16777216 ;  /* 0x4b800000aaaac820 */ /* 0x000fe20000400000 */
[----:B------:R-:W-:Y:S01]  /*15ed0*/  @!P4 FMUL R179, R179, 16777216 ;  /* 0x4b800000b3b3c820 */ /* 0x000fe20000400000 */
[----:B------:R-:W-:Y:S01]  /*15ee0*/  @!P4 FMUL R173, R173, 16777216 ;  /* 0x4b800000adadc820 */ /* 0x000fe20000400000 */
[----:B------:R-:W-:Y:S01]  /*15ef0*/  @!P4 FMUL R186, R186, 16777216 ;  /* 0x4b800000babac820 */ /* 0x000fe20000400000 */
[----:B0-----:R-:W-:Y:S01]  /*15f00*/  FMUL R220, R228, R39 ;  /* 0x00000027e4dc7220 */ /* 0x001fe20000400000 */
[----:B------:R-:W-:Y:S01]  /*15f10*/  FSEL R226, R226, R229, P2 ;  /* 0x000000e5e2e27208 */ /* 0x000fe20001000000 */
[----:B------:R-:W-:Y:S01]  /*15f20*/  @!P4 FMUL R174, R174, 16777216 ;  /* 0x4b800000aeaec820 */ /* 0x000fe20000400000 */
[----:B------:R-:W-:Y:S01]  /*15f30*/  @!P4 FMUL R205, R205, 16777216 ;  /* 0x4b800000cdcdc820 */ /* 0x000fe20000400000 */
[----:B------:R-:W-:Y:S01]  /*15f40*/  @!P4 FMUL R221, R221, 16777216 ;  /* 0x4b800000ddddc820 */ /* 0x000fe20000400000 */
[C---:B------:R-:W-:Y:S01]  /*15f50*/  FMUL R39, R228.reuse, R46 ;  /* 0x0000002ee4277220 */ /* 0x040fe20000400000 */
[----:B------:R-:W-:Y:S01]  /*15f60*/  @!P4 FMUL R175, R175, 16777216 ;  /* 0x4b800000afafc820 */ /* 0x000fe20000400000 */
[C---:B------:R-:W-:Y:S01]  /*15f70*/  FMUL R46, R228.reuse, R47 ;  /* 0x0000002fe42e7220 */ /* 0x040fe20000400000 */
[----:B------:R-:W-:Y:S01]  /*15f80*/  FMUL R229, R228, R176 ;  /* 0x000000b0e4e57220 */ /* 0x000fe20000400000 */
[----:B------:R-:W-:Y:S01]  /*15f90*/  @!P4 FMUL R178, R178, 16777216 ;  /* 0x4b800000b2b2c820 */ /* 0x000fe20000400000 */
[C---:B------:R-:W-:Y:S01]  /*15fa0*/  FMUL R47, R228.reuse, R170 ;  /* 0x000000aae42f7220 */ /* 0x040fe20000400000 */
[C---:B------:R-:W-:Y:S01]  /*15fb0*/  FMUL R176, R228.reuse, R179 ;  /* 0x000000b3e4b07220 */ /* 0x040fe20000400000 */
[----:B------:R-:W-:Y:S01]  /*15fc0*/  @!P4 FMUL R183, R183, 16777216 ;  /* 0x4b800000b7b7c820 */ /* 0x000fe20000400000 */
[C---:B------:R-:W-:Y:S01]  /*15fd0*/  FMUL R170, R228.reuse, R173 ;  /* 0x000000ade4aa7220 */ /* 0x040fe20000400000 */
[----:B------:R-:W-:Y:S01]  /*15fe0*/  FMUL R179, R228, R186 ;  /* 0x000000bae4b37220 */ /* 0x000fe20000400000 */
[----:B------:R-:W-:Y:S01]  /*15ff0*/  @!P4 FMUL R195, R195, 16777216 ;  /* 0x4b800000c3c3c820 */ /* 0x000fe20000400000 */
[----:B------:R-:W-:Y:S01]  /*16000*/  @!P4 FMUL R216, R216, 16777216 ;  /* 0x4b800000d8d8c820 */ /* 0x000fe20000400000 */
[C---:B------:R-:W-:Y:S01]  /*16010*/  FMUL R173, R228.reuse, R174 ;  /* 0x000000aee4ad7220 */ /* 0x040fe20000400000 */
[C---:B------:R-:W-:Y:S01]  /*16020*/  FMUL R186, R228.reuse, R205 ;  /* 0x000000cde4ba7220 */ /* 0x040fe20000400000 */
[C---:B------:R-:W-:Y:S01]  /*16030*/  FMUL R174, R228.reuse, R175 ;  /* 0x000000afe4ae7220 */ /* 0x040fe20000400000 */
[C---:B------:R-:W-:Y:S01]  /*16040*/  FMUL R205, R228.reuse, R221 ;  /* 0x000000dde4cd7220 */ /* 0x040fe20000400000 */
[C---:B------:R-:W-:Y:S01]  /*16050*/  FMUL R175, R228.reuse, R178 ;  /* 0x000000b2e4af7220 */ /* 0x040fe20000400000 */
[----:B------:R-:W2:Y:S01]  /*16060*/  LDL.LU R221, [R1+0x200] ;  /* 0x0002000001dd7983 */ /* 0x000ea20000300800 */
[C---:B------:R-:W-:Y:S01]  /*16070*/  FMUL R178, R228.reuse, R183 ;  /* 0x000000b7e4b27220 */ /* 0x040fe20000400000 */
[C---:B------:R-:W-:Y:S01]  /*16080*/  FMUL R183, R228.reuse, R195 ;  /* 0x000000c3e4b77220 */ /* 0x040fe20000400000 */
[----:B------:R-:W-:-:S02]  /*16090*/  FMUL R195, R228, R216 ;  /* 0x000000d8e4c37220 */ /* 0x000fc40000400000 */
[----:B------:R-:W3:Y:S01]  /*160a0*/  LDL.LU R216, [R1+0x204] ;  /* 0x0002040001d87983 */ /* 0x000ee20000300800 */
[----:B------:R-:W-:Y:S01]  /*160b0*/  FMUL R208, R209, 0.25 ;  /* 0x3e800000d1d07820 */ /* 0x000fe20000400000 */
[----:B------:R-:W-:-:S04]  /*160c0*/  @!P4 FMUL R180, R180, 16777216 ;  /* 0x4b800000b4b4c820 */ /* 0x000fc80000400000 */
[----:B------:R-:W-:Y:S01]  /*160d0*/  FSEL R208, R208, R209, P2 ;  /* 0x000000d1d0d07208 */ /* 0x000fe20001000000 */
[----:B------:R-:W-:Y:S01]  /*160e0*/  @!P4 FMUL R187, R187, 16777216 ;  /* 0x4b800000bbbbc820 */ /* 0x000fe20000400000 */
[----:B------:R-:W-:-:S03]  /*160f0*/  FMUL R234, R228, R180 ;  /* 0x000000b4e4ea7220 */ /* 0x000fc60000400000 */
[----:B------:R-:W-:Y:S01]  /*16100*/  @!P4 FMUL R208, R208, 16777216 ;  /* 0x4b800000d0d0c820 */ /* 0x000fe20000400000 */
[----:B------:R-:W-:-:S03]  /*16110*/  FMUL R180, R228, R187 ;  /* 0x000000bbe4b47220 */ /* 0x000fc60000400000 */
[----:B------:R-:W-:Y:S02]  /*16120*/  FMUL R187, R228, R208 ;  /* 0x000000d0e4bb7220 */ /* 0x000fe40000400000 */
[----:B------:R-:W0:Y:S01]  /*16130*/  S2R R208, SR_TID.X ;  /* 0x0000000000d07919 */ /* 0x000e220000002100 */
[----:B------:R-:W-:Y:S01]  /*16140*/  FMUL R209, R212, 0.25 ;  /* 0x3e800000d4d17820 */ /* 0x000fe20000400000 */
[----:B------:R-:W-:-:S04]  /*16150*/  FMUL R26, R236, 0.25 ;  /* 0x3e800000ec1a7820 */ /* 0x000fc80000400000 */
[----:B------:R-:W-:Y:S01]  /*16160*/  FSEL R209, R209, R212, P2 ;  /* 0x000000d4d1d17208 */ /* 0x000fe20001000000 */
[----:B------:R-:W-:Y:S01]  /*16170*/  FMUL R212, R213, 0.25 ;  /* 0x3e800000d5d47820 */ /* 0x000fe20000400000 */
[----:B------:R-:W-:-:S04]  /*16180*/  FSEL R26, R26, R236, P2 ;  /* 0x000000ec1a1a7208 */ /* 0x000fc80001000000 */
[----:B------:R-:W-:Y:S01]  /*16190*/  FSEL R212, R212, R213, P2 ;  /* 0x000000d5d4d47208 */ /* 0x000fe20001000000 */
[----:B------:R-:W-:Y:S01]  /*161a0*/  FMUL R213, R230, 0.25 ;  /* 0x3e800000e6d57820 */ /* 0x000fe20000400000 */
[----:B------:R-:W-:Y:S01]  /*161b0*/  @!P4 FMUL R26, R26, 16777216 ;  /* 0x4b8000001a1ac820 */ /* 0x000fe20000400000 */
[----:B------:R-:W-:-:S03]  /*161c0*/  @!P4 FMUL R177, R177, 16777216 ;  /* 0x4b800000b1b1c820 */ /* 0x000fc60000400000 */
        /* <DEDUP_REMOVED lines=89> */
[----:B0-----:R-:W-:Y:S01]  /*16760*/  IMAD.SHL.U32 R201, R208, 0x4, RZ ;  /* 0x00000004d0c97824 */ /* 0x001fe200078e00ff */
[----:B------:R-:W-:-:S02]  /*16770*/  SHF.R.U32.HI R194, RZ, 0x1, R208 ;  /* 0x00000001ffc27819 */ /* 0x000fc400000116d0 */
[----:B------:R-:W-:Y:S02]  /*16780*/  LOP3.LUT R22, R208, 0x7, RZ, 0xc0, !PT ;  /* 0x00000007d0167812 */ /* 0x000fe400078ec0ff */
[----:B------:R-:W-:Y:S02]  /*16790*/  LOP3.LUT R201, R201, 0x3c0, RZ, 0xc0, !PT ;  /* 0x000003c0c9c97812 */ /* 0x000fe400078ec0ff */
[----:B------:R-:W-:Y:S02]  /*167a0*/  LOP3.LUT R194, R194, 0x4, RZ, 0xc0, !PT ;  /* 0x00000004c2c27812 */ /* 0x000fe400078ec0ff */
[----:B------:R-:W-:Y:S02]  /*167b0*/  LEA R22, R22, UR5, 0x3 ;  /* 0x0000000516167c11 */ /* 0x000fe4000f8e18ff */
[----:B------:R-:W-:Y:S02]  /*167c0*/  F2FP.SATFINITE.E4M3.F32.PACK_AB_MERGE_C R208, R161, R162, RZ ;  /* 0x000000a2a1d0723e */ /* 0x000fe400048070ff */
[----:B------:R-:W-:-:S02]  /*167d0*/  F2FP.SATFINITE.E4M3.F32.PACK_AB_MERGE_C R161, R105, R108, RZ ;  /* 0x0000006c69a1723e */ /* 0x000fc400048070ff */
[----:B------:R-:W-:Y:S02]  /*167e0*/  F2FP.SATFINITE.E4M3.F32.PACK_AB_MERGE_C R105, R8, R9, RZ ;  /* 0x000000090869723e */ /* 0x000fe400048070ff */
[----:B------:R-:W-:Y:S02]  /*167f0*/  IADD3 R22, R194, R22, R201 ;  /* 0x00000016c2167210 */ /* 0x000fe40007ffe0c9 */
[----:B------:R-:W-:Y:S02]  /*16800*/  F2FP.SATFINITE.E4M3.F32.PACK_AB_MERGE_C R212, R165, R166, RZ ;  /* 0x000000a6a5d4723e */ /* 0x000fe400048070ff */
[----:B------:R-:W-:Y:S02]  /*16810*/  F2FP.SATFINITE.E4M3.F32.PACK_AB_MERGE_C R9, R18, R19, RZ ;  /* 0x000000131209723e */ /* 0x000fe400048070ff */
[----:B------:R-:W-:Y:S02]  /*16820*/  F2FP.SATFINITE.E4M3.F32.PACK_AB_MERGE_C R166, R200, R185, RZ ;  /* 0x000000b9c8a6723e */ /* 0x000fe400048070ff */
[----:B------:R-:W-:-:S02]  /*16830*/  F2FP.SATFINITE.E4M3.F32.PACK_AB_MERGE_C R18, R77, R76, RZ ;  /* 0x0000004c4d12723e */ /* 0x000fc400048070ff */
[----:B------:R-:W-:Y:S02]  /*16840*/  F2FP.SATFINITE.E4M3.F32.PACK_AB_MERGE_C R185, R125, R128, RZ ;  /* 0x000000807db9723e */ /* 0x000fe400048070ff */
[----:B------:R-:W-:Y:S02]  /*16850*/  F2FP.SATFINITE.E4M3.F32.PACK_AB_MERGE_C R84, R85, R84, RZ ;  /* 0x000000545554723e */ /* 0x000fe400048070ff */
[----:B------:R-:W-:Y:S01]  /*16860*/  F2FP.SATFINITE.E4M3.F32.PACK_AB_MERGE_C R125, R16, R17, RZ ;  /* 0x00000011107d723e */ /* 0x000fe200048070ff */
[----:B------:R-:W-:Y:S01]  /*16870*/  STL [R1], R22 ;  /* 0x0000001601007387 */ /* 0x000fe20000100800 */
[----:B------:R-:W-:Y:S02]  /*16880*/  F2FP.SATFINITE.E4M3.F32.PACK_AB_MERGE_C R16, R45, R44, RZ ;  /* 0x0000002c2d10723e */ /* 0x000fe400048070ff */
[----:B------:R-:W-:Y:S02]  /*16890*/  F2FP.SATFINITE.E4M3.F32.PACK_AB_MERGE_C R92, R231, R92, RZ ;  /* 0x0000005ce75c723e */ /* 0x000fe400048070ff */
[----:B------:R-:W-:-:S02]  /*168a0*/  F2FP.SATFINITE.E4M3.F32.PACK_AB_MERGE_C R44, R119, R118, RZ ;  /* 0x00000076772c723e */ /* 0x000fc400048070ff */
[----:B------:R-:W-:Y:S02]  /*168b0*/  F2FP.SATFINITE.E4M3.F32.PACK_AB_MERGE_C R118, R2, R3, R84 ;  /* 0x000000030276723e */ /* 0x000fe40004807054 */
[----:B------:R-:W-:Y:S02]  /*168c0*/  F2FP.SATFINITE.E4M3.F32.PACK_AB_MERGE_C R8, R37, R36, RZ ;  /* 0x000000242508723e */ /* 0x000fe400048070ff */
[----:B------:R-:W-:Y:S02]  /*168d0*/  F2FP.SATFINITE.E4M3.F32.PACK_AB_MERGE_C R37, R111, R110, RZ ;  /* 0x0000006e6f25723e */ /* 0x000fe400048070ff */
[----:B--2---:R-:W-:Y:S02]  /*168e0*/  F2FP.SATFINITE.E4M3.F32.PACK_AB_MERGE_C R18, R4, R221, R18 ;  /* 0x000000dd0412723e */ /* 0x004fe40004807012 */
[----:B------:R-:W2:Y:S04]  /*168f0*/  LDL.LU R4, [R1+0x690] ;  /* 0x0006900001047983 */ /* 0x000ea80000300800 */
[----:B------:R-:W2:Y:S01]  /*16900*/  LDL.LU R3, [R1+0x68c] ;  /* 0x00068c0001037983 */ /* 0x000ea20000300800 */
[----:B---3--:R-:W-:-:S03]  /*16910*/  F2FP.SATFINITE.E4M3.F32.PACK_AB_MERGE_C R110, R216, R0, R92 ;  /* 0x00000000d86e723e */ /* 0x008fc6000480705c */
[----:B------:R-:W3:Y:S04]  /*16920*/  LDL.LU R2, [R1+0x688] ;  /* 0x0006880001027983 */ /* 0x000ee80000300800 */
[----:B------:R-:W4:Y:S04]  /*16930*/  LDL.LU R221, [R1+0x208] ;  /* 0x0002080001dd7983 */ /* 0x000f280000300800 */
[----:B------:R-:W3:Y:S01]  /*16940*/  LDL.LU R0, [R1+0x684] ;  /* 0x0006840001007983 */ /* 0x000ee20000300800 */
[----:B------:R-:W-:Y:S02]  /*16950*/  F2FP.SATFINITE.E4M3.F32.PACK_AB_MERGE_C R126, R127, R126, RZ ;  /* 0x0000007e7f7e723e */ /* 0x000fe400048070ff */
[----:B------:R-:W0:Y:S01]  /*16960*/  S2R R127, SR_TID.X ;  /* 0x00000000007f7919 */ /* 0x000e220000002100 */
[----:B------:R-:W-:-:S02]  /*16970*/  F2FP.SATFINITE.E4M3.F32.PACK_AB_MERGE_C R209, R209, R226, RZ ;  /* 0x000000e2d1d1723e */ /* 0x000fc400048070ff */
[----:B------:R-:W-:Y:S02]  /*16980*/  F2FP.SATFINITE.E4M3.F32.PACK_AB_MERGE_C R194, R153, R154, RZ ;  /* 0x0000009a99c2723e */ /* 0x000fe400048070ff */
[----:B------:R-:W-:Y:S02]  /*16990*/  F2FP.SATFINITE.E4M3.F32.PACK_AB_MERGE_C R28, R29, R28, RZ ;  /* 0x0000001c1d1c723e */ /* 0x000fe400048070ff */
[----:B------:R-:W-:Y:S02]  /*169a0*/  F2FP.SATFINITE.E4M3.F32.PACK_AB_MERGE_C R30, R31, R30, RZ ;  /* 0x0000001e1f1e723e */ /* 0x000fe400048070ff */
[----:B------:R-:W-:Y:S02]  /*169b0*/  F2FP.SATFINITE.E4M3.F32.PACK_AB_MERGE_C R201, R157, R158, RZ ;  /* 0x0000009e9dc9723e */ /* 0x000fe400048070ff */
[----:B------:R-:W-:Y:S02]  /*169c0*/  F2FP.SATFINITE.E4M3.F32.PACK_AB_MERGE_C R153, R72, R73, RZ ;  /* 0x000000494899723e */ /* 0x000fe400048070ff */
[----:B------:R-:W-:-:S02]  /*169d0*/  F2FP.SATFINITE.E4M3.F32.PACK_AB_MERGE_C R157, R96, R100, RZ ;  /* 0x00000064609d723e */ /* 0x000fc400048070ff */
[----:B------:R-:W-:Y:S02]  /*169e0*/  F2FP.SATFINITE.E4M3.F32.PACK_AB_MERGE_C R73, R20, R21, RZ ;  /* 0x000000151449723e */ /* 0x000fe400048070ff */
[----:B------:R-:W-:Y:S02]  /*169f0*/  F2FP.SATFINITE.E4M3.F32.PACK_AB_MERGE_C R96, R12, R13, RZ ;  /* 0x0000000d0c60723e */ /* 0x000fe400048070ff */
[----:B------:R-:W-:Y:S02]  /*16a00*/  F2FP.SATFINITE.E4M3.F32.PACK_AB_MERGE_C R20, R14, R15, RZ ;  /* 0x0000000f0e14723e */ /* 0x000fe400048070ff */
[----:B------:R-:W-:Y:S02]  /*16a10*/  F2FP.SATFINITE.E4M3.F32.PACK_AB_MERGE_C R12, R227, R228, R209 ;  /* 0x000000e4e30c723e */ /* 0x000fe400048070d1 */
[----:B------:R-:W-:Y:S02]  /*16a20*/  F2FP.SATFINITE.E4M3.F32.PACK_AB_MERGE_C R13, R167, R10, R212 ;  /* 0x0000000aa70d723e */ /* 0x000fe400048070d4 */
[----:B------:R-:W-:-:S02]  /*16a30*/  F2FP.SATFINITE.E4M3.F32.PACK_AB_MERGE_C R14, R25, R24, R28 ;  /* 0x00000018190e723e */ /* 0x000fc4000480701c */
[----:B------:R-:W-:-:S05]  /*16a40*/  F2FP.SATFINITE.E4M3.F32.PACK_AB_MERGE_C R15, R27, R7, R30 ;  /* 0x000000071b0f723e */ /* 0x000fca000480701e */
[----:B------:R1:W-:Y:S01]  /*16a50*/  STSM.16.M88.4 [R38], R12 ;  /* 0x0000000c26007844 */ /* 0x0003e20000000200 */
[----:B0-----:R-:W-:-:S04]  /*16a60*/  LOP3.LUT R7, R127, 0xff, RZ, 0xc0, !PT ;  /* 0x000000ff7f077812 */ /* 0x001fc800078ec0ff */
[----:B------:R-:W-:Y:S01]  /*16a70*/  LEA R7, R7, UR5, 0x4 ;  /* 0x0000000507077c11 */ /* 0x000fe2000f8e20ff */
[----:B------:R-:W-:Y:S01]  /*16a80*/  BAR.SYNC.DEFER_BLOCKING 0x0 ;  /* 0x0000000000007b1d */ /* 0x000fe20000010000 */
[----:B-1----:R-:W-:Y:S02]  /*16a90*/  F2FP.SATFINITE.E4M3.F32.PACK_AB_MERGE_C R14, R33, R32, R8 ;  /* 0x00000020210e723e */ /* 0x002fe40004807008 */
[----:B------:R-:W-:-:S03]  /*16aa0*/  F2FP.SATFINITE.E4M3.F32.PACK_AB_MERGE_C R15, R35, R34, R9 ;  /* 0x00000022230f723e */ /* 0x000fc60004807009 */
[----:B------:R-:W0:Y:S01]  /*16ab0*/  LDS.128 R32, [R7] ;  /* 0x0000000007207984 */ /* 0x000e220000000c00 */
[----:B------:R-:W-:Y:S02]  /*16ac0*/  F2FP.SATFINITE.E4M3.F32.PACK_AB_MERGE_C R205, R205, R222, RZ ;  /* 0x000000decdcd723e */ /* 0x000fe400048070ff */
[----:B------:R-:W-:Y:S02]  /*16ad0*/  F2FP.SATFINITE.E4M3.F32.PACK_AB_MERGE_C R13, R163, R164, R208 ;  /* 0x000000a4a30d723e */ /* 0x000fe400048070d0 */
[----:B------:R-:W-:Y:S01]  /*16ae0*/  F2FP.SATFINITE.E4M3.F32.PACK_AB_MERGE_C R12, R223, R224, R205 ;  /* 0x000000e0df0c723e */ /* 0x000fe200048070cd */
[----:B------:R-:W-:Y:S01]  /*16af0*/  BAR.SYNC.DEFER_BLOCKING 0x0 ;  /* 0x0000000000007b1d */ /* 0x000fe20000010000 */
[----:B------:R-:W-:-:S05]  /*16b00*/  F2FP.SATFINITE.E4M3.F32.PACK_AB_MERGE_C R187, R187, R190, RZ ;  /* 0x000000bebbbb723e */ /* 0x000fca00048070ff */
[----:B------:R1:W-:Y:S01]  /*16b10*/  STSM.16.M88.4 [R38], R12 ;  /* 0x0000000c26007844 */ /* 0x0003e20000000200 */
[----:B------:R-:W-:Y:S02]  /*16b20*/  F2FP.SATFINITE.E4M3.F32.PACK_AB_MERGE_C R190, R145, R148, RZ ;  /* 0x0000009491be723e */ /* 0x000fe400048070ff */
[----:B------:R-:W-:Y:S02]  /*16b30*/  F2FP.SATFINITE.E4M3.F32.PACK_AB_MERGE_C R165, R113, R116, RZ ;  /* 0x0000007471a5723e */ /* 0x000fe400048070ff */
[----:B------:R-:W-:Y:S02]  /*16b40*/  F2FP.SATFINITE.E4M3.F32.PACK_AB_MERGE_C R145, R56, R57, RZ ;  /* 0x000000393891723e */ /* 0x000fe400048070ff */
[----:B------:R-:W-:Y:S02]  /*16b50*/  F2FP.SATFINITE.E4M3.F32.PACK_AB_MERGE_C R113, R171, R170, RZ ;  /* 0x000000aaab71723e */ /* 0x000fe400048070ff */
[----:B------:R-:W-:Y:S01]  /*16b60*/  F2FP.SATFINITE.E4M3.F32.PACK_AB_MERGE_C R56, R168, R169, RZ ;  /* 0x000000a9a838723e */ /* 0x000fe200048070ff */
[----:B------:R-:W-:Y:S01]  /*16b70*/  BAR.SYNC.DEFER_BLOCKING 0x0 ;  /* 0x0000000000007b1d */ /* 0x000fe20000010000 */
[----:B------:R-:W-:-:S02]  /*16b80*/  ISETP.GE.U32.AND P4, PT, R11, 0x7f800000, PT ;  /* 0x7f8000000b00780c */ /* 0x000fc40003f86070 */
[----:B------:R-:W-:Y:S02]  /*16b90*/  F2FP.SATFINITE.E4M3.F32.PACK_AB_MERGE_C R232, R233, R232, RZ ;  /* 0x000000e8e9e8723e */ /* 0x000fe400048070ff */
[----:B------:R-:W-:Y:S02]  /*16ba0*/  F2FP.SATFINITE.E4M3.F32.PACK_AB_MERGE_C R158, R192, R193, RZ ;  /* 0x000000c1c09e723e */ /* 0x000fe400048070ff */
[----:B------:R-:W-:Y:S02]  /*16bb0*/  F2FP.SATFINITE.E4M3.F32.PACK_AB_MERGE_C R103, R103, R102, RZ ;  /* 0x000000666767723e */ /* 0x000fe400048070ff */
[----:B------:R-:W-:Y:S01]  /*16bc0*/  F2FP.SATFINITE.E4M3.F32.PACK_AB_MERGE_C R237, R238, R237, RZ ;  /* 0x000000edeeed723e */ /* 0x000fe200048070ff */
[----:B------:R-:W-:Y:S04]  /*16bd0*/  LDS.128 R168, [R7] ;  /* 0x0000000007a87984 */ /* 0x000fe80000000c00 */
[----:B------:R-:W-:Y:S01]  /*16be0*/  @P4 IMAD.MOV.U32 R10, RZ, RZ, 0x7f800000 ;  /* 0x7f800000ff0a4424 */ /* 0x000fe200078e00ff */
[----:B------:R-:W-:-:S02]  /*16bf0*/  F2FP.SATFINITE.E4M3.F32.PACK_AB_MERGE_C R195, R195, R217, RZ ;  /* 0x000000d9c3c3723e */ /* 0x000fc400048070ff */
[----:B------:R-:W-:Y:S01]  /*16c00*/  F2FP.SATFINITE.E4M3.F32.PACK_AB_MERGE_C R108, R182, R183, R158 ;  /* 0x000000b7b66c723e */ /* 0x000fe2000480709e */
[C---:B------:R-:W-:Y:S01]  /*16c10*/  @P4 FFMA.FTZ R5, R11.reuse, R10, +INF ;  /* 0x7f8000000b054423 */ /* 0x040fe2000001000a */
[----:B------:R-:W-:Y:S02]  /*16c20*/  FSETP.NEU.AND P2, PT, R11, RZ, PT ;  /* 0x000000ff0b00720b */ /* 0x000fe40003f4d000 */
[----:B------:R-:W-:Y:S02]  /*16c30*/  F2FP.SATFINITE.E4M3.F32.PACK_AB_MERGE_C R8, R218, R219, R195 ;  /* 0x000000dbda08723e */ /* 0x000fe400048070c3 */
[----:B------:R-:W-:Y:S02]  /*16c40*/  F2FP.SATFINITE.E4M3.F32.PACK_AB_MERGE_C R9, R159, R160, R201 ;  /* 0x000000a09f09723e */ /* 0x000fe400048070c9 */
[----:B------:R-:W-:Y:S02]  /*16c50*/  F2FP.SATFINITE.E4M3.F32.PACK_AB_MERGE_C R10, R41, R40, R16 ;  /* 0x00000028290a723e */ /* 0x000fe40004807010 */
[----:B------:R-:W-:Y:S01]  /*16c60*/  F2FP.SATFINITE.E4M3.F32.PACK_AB_MERGE_C R11, R43, R42, R20 ;  /* 0x0000002a2b0b723e */ /* 0x000fe20004807014 */
[----:B------:R-:W-:Y:S06]  /*16c70*/  BAR.SYNC.DEFER_BLOCKING 0x0 ;  /* 0x0000000000007b1d */ /* 0x000fec0000010000 */
[----:B------:R-:W-:Y:S02]  /*16c80*/  STSM.16.M88.4 [R38], R8 ;  /* 0x0000000826007844 */ /* 0x000fe40000000200 */
[----:B------:R-:W-:Y:S01]  /*16c90*/  BAR.SYNC.DEFER_BLOCKING 0x0 ;  /* 0x0000000000007b1d */ /* 0x000fe20000010000 */
[----:B------:R-:W-:-:S02]  /*16ca0*/  F2FP.SATFINITE.E4M3.F32.PACK_AB_MERGE_C R191, R191, R213, RZ ;  /* 0x000000d5bfbf723e */ /* 0x000fc400048070ff */
[----:B------:R-:W-:Y:S02]  /*16cb0*/  F2FP.SATFINITE.E4M3.F32.PACK_AB_MERGE_C R17, R53, R52, RZ ;  /* 0x000000343511723e */ /* 0x000fe400048070ff */
[----:B------:R-:W-:Y:S01]  /*16cc0*/  F2FP.SATFINITE.E4M3.F32.PACK_AB_MERGE_C R54, R55, R54, RZ ;  /* 0x000000363736723e */ /* 0x000fe200048070ff */
[----:B------:R-:W-:Y:S01]  /*16cd0*/  LDS.128 R28, [R7] ;  /* 0x00000000071c7984 */ /* 0x000fe20000000c00 */
[----:B-1----:R-:W-:Y:S02]  /*16ce0*/  F2FP.SATFINITE.E4M3.F32.PACK_AB_MERGE_C R12, R214, R215, R191 ;  /* 0x000000d7d60c723e */ /* 0x002fe400048070bf */
[----:B------:R-:W-:Y:S02]  /*16cf0*/  F2FP.SATFINITE.E4M3.F32.PACK_AB_MERGE_C R13, R155, R156, R194 ;  /* 0x0000009c9b0d723e */ /* 0x000fe400048070c2 */
[----:B------:R-:W-:Y:S02]  /*16d00*/  F2FP.SATFINITE.E4M3.F32.PACK_AB_MERGE_C R14, R49, R48, R17 ;  /* 0x00000030310e723e */ /* 0x000fe40004807011 */
[----:B------:R-:W-:Y:S01]  /*16d10*/  F2FP.SATFINITE.E4M3.F32.PACK_AB_MERGE_C R15, R51, R50, R54 ;  /* 0x00000032330f723e */ /* 0x000fe20004807036 */
[----:B------:R-:W-:Y:S01]  /*16d20*/  BAR.SYNC.DEFER_BLOCKING 0x0 ;  /* 0x0000000000007b1d */ /* 0x000fe20000010000 */
[----:B------:R-:W-:-:S02]  /*16d30*/  F2FP.SATFINITE.E4M3.F32.PACK_AB_MERGE_C R22, R204, R186, RZ ;  /* 0x000000bacc16723e */ /* 0x000fc400048070ff */
[----:B--2---:R-:W-:-:S03]  /*16d40*/  F2FP.SATFINITE.E4M3.F32.PACK_AB_MERGE_C R102, R3, R4, R232 ;  /* 0x000000040366723e */ /* 0x004fc600048070e8 */
[----:B------:R-:W4:Y:S04]  /*16d50*/  LDL.LU R4, [R1+0x680] ;  /* 0x0006800001047983 */ /* 0x000f280000300800 */
[----:B------:R-:W2:Y:S04]  /*16d60*/  LDL.LU R3, [R1+0x67c] ;  /* 0x00067c0001037983 */ /* 0x000ea80000300800 */
[----:B------:R-:W5:Y:S01]  /*16d70*/  LDL.LU R216, [R1+0x20c] ;  /* 0x00020c0001d87983 */ /* 0x000f620000300800 */
[----:B---3--:R-:W-:-:S03]  /*16d80*/  F2FP.SATFINITE.E4M3.F32.PACK_AB_MERGE_C R182, R0, R2, R237 ;  /* 0x0000000200b6723e */ /* 0x008fc600048070ed */
[----:B------:R-:W2:Y:S04]  /*16d90*/  LDL.LU R2, [R1+0x678] ;  /* 0x0006780001027983 */ /* 0x000ea80000300800 */
[----:B------:R-:W5:Y:S04]  /*16da0*/  LDL.LU R0, [R1+0x674] ;  /* 0x0006740001007983 */ /* 0x000f680000300800 */
[----:B------:R-:W-:Y:S01]  /*16db0*/  STSM.16.M88.4 [R38], R12 ;  /* 0x0000000c26007844 */ /* 0x000fe20000000200 */
[----:B------:R-:W-:Y:S01]  /*16dc0*/  BAR.SYNC.DEFER_BLOCKING 0x0 ;  /* 0x0000000000007b1d */ /* 0x000fe20000010000 */
[----:B------:R-:W-:-:S02]  /*16dd0*/  F2FP.SATFINITE.E4M3.F32.PACK_AB_MERGE_C R186, R137, R140, RZ ;  /* 0x0000008c89ba723e */ /* 0x000fc400048070ff */
[----:B------:R-:W-:Y:S02]  /*16de0*/  F2FP.SATFINITE.E4M3.F32.PACK_AB_MERGE_C R57, R23, R220, RZ ;  /* 0x000000dc1739723e */ /* 0x000fe400048070ff */
[----:B------:R-:W-:Y:S02]  /*16df0*/  F2FP.SATFINITE.E4M3.F32.PACK_AB_MERGE_C R140, R206, R207, R22 ;  /* 0x000000cfce8c723e */ /* 0x000fe40004807016 */
[----:B------:R-:W-:Y:S01]  /*16e00*/  F2FP.SATFINITE.E4M3.F32.PACK_AB_MERGE_C R60, R61, R60, RZ ;  /* 0x0000003c3d3c723e */ /* 0x000fe200048070ff */
[----:B------:R-:W-:Y:S01]  /*16e10*/  LDS.128 R20, [R7] ;  /* 0x0000000007147984 */ /* 0x000fe20000000c00 */
[----:B------:R-:W-:Y:S02]  /*16e20*/  F2FP.SATFINITE.E4M3.F32.PACK_AB_MERGE_C R62, R63, R62, RZ ;  /* 0x0000003e3f3e723e */ /* 0x000fe400048070ff */
[----:B------:R-:W-:Y:S02]  /*16e30*/  F2FP.SATFINITE.E4M3.F32.PACK_AB_MERGE_C R53, R151, R150, RZ ;  /* 0x000000969735723e */ /* 0x000fe400048070ff */
[----:B------:R-:W-:-:S02]  /*16e40*/  F2FP.SATFINITE.E4M3.F32.PACK_AB_MERGE_C R148, R210, R211, R187 ;  /* 0x000000d3d294723e */ /* 0x000fc400048070bb */
        /* <DEDUP_REMOVED lines=10> */
[----:B------:R-:W-:Y:S02]  /*16ef0*/  F2FP.SATFINITE.E4M3.F32.PACK_AB_MERGE_C R141, R141, R144, R186 ;  /* 0x000000908d8d723e */ /* 0x000fe400048070ba */
[----:B------:R-:W-:Y:S02]  /*16f00*/  F2FP.SATFINITE.E4M3.F32.PACK_AB_MERGE_C R142, R250, R246, R68 ;  /* 0x000000f6fa8e723e */ /* 0x000fe40004807044 */
[----:B------:R-:W-:Y:S01]  /*16f10*/  F2FP.SATFINITE.E4M3.F32.PACK_AB_MERGE_C R143, R67, R66, R70 ;  /* 0x00000042438f723e */ /* 0x000fe20004807046 */
[----:B------:R-:W-:Y:S01]  /*16f20*/  BAR.SYNC.DEFER_BLOCKING 0x0 ;  /* 0x0000000000007b1d */ /* 0x000fe20000010000 */
[----:B------:R-:W-:-:S02]  /*16f30*/  F2FP.SATFINITE.E4M3.F32.PACK_AB_MERGE_C R19, R79, R78, RZ ;  /* 0x0000004e4f13723e */ /* 0x000fc400048070ff */
[----:B------:R-:W-:Y:S02]  /*16f40*/  F2FP.SATFINITE.E4M3.F32.PACK_AB_MERGE_C R16, R202, R203, R166 ;  /* 0x000000cbca10723e */ /* 0x000fe400048070a6 */
[----:B------:R-:W-:Y:S01]  /*16f50*/  F2FP.SATFINITE.E4M3.F32.PACK_AB_MERGE_C R17, R129, R133, R185 ;  /* 0x000000858111723e */ /* 0x000fe200048070b9 */
[----:B------:R-:W-:Y:S01]  /*16f60*/  UIMAD UR6, UR4, UR8, URZ ;  /* 0x00000008040672a4 */ /* 0x000fe2000f8e023f */
[----:B------:R-:W-:Y:S01]  /*16f70*/  F2FP.SATFINITE.E4M3.F32.PACK_AB_MERGE_C R162, R196, R197, RZ ;  /* 0x000000c5c4a2723e */ /* 0x000fe200048070ff */
[----:B------:R-:W1:Y:S01]  /*16f80*/  LDC R129, c[0x0][0x278] ;  /* 0x00009e00ff817b82 */ /* 0x000e620000000800 */
[----:B------:R-:W-:Y:S02]  /*16f90*/  F2FP.SATFINITE.E4M3.F32.PACK_AB_MERGE_C R86, R87, R86, RZ ;  /* 0x000000565756723e */ /* 0x000fe400048070ff */
[----:B------:R-:W-:Y:S02]  /*16fa0*/  F2FP.SATFINITE.E4M3.F32.PACK_AB_MERGE_C R117, R117, R121, R165 ;  /* 0x000000797575723e */ /* 0x000fe400048070a5 */
[----:B------:R-:W-:-:S02]  /*16fb0*/  F2FP.SATFINITE.E4M3.F32.PACK_AB_MERGE_C R154, R188, R189, RZ ;  /* 0x000000bdbc9a723e */ /* 0x000fc400048070ff */
[----:B------:R-:W-:Y:S01]  /*16fc0*/  F2FP.SATFINITE.E4M3.F32.PACK_AB_MERGE_C R137, R234, R235, RZ ;  /* 0x000000ebea89723e */ /* 0x000fe200048070ff */
[----:B------:R-:W3:Y:S01]  /*16fd0*/  LDC R250, c[0x0][0x278] ;  /* 0x00009e00fffa7b82 */ /* 0x000ee20000000800 */
[----:B------:R-:W-:Y:S07]  /*16fe0*/  STSM.16.M88.4 [R38], R140 ;  /* 0x0000008c26007844 */ /* 0x000fee0000000200 */
[----:B------:R-:W-:Y:S01]  /*16ff0*/  BAR.SYNC.DEFER_BLOCKING 0x0 ;  /* 0x0000000000007b1d */ /* 0x000fe20000010000 */
[----:B------:R-:W-:-:S05]  /*17000*/  F2FP.SATFINITE.E4M3.F32.PACK_AB_MERGE_C R19, R75, R74, R19 ;  /* 0x0000004a4b13723e */ /* 0x000fca0004807013 */
[----:B------:R-:W-:Y:S02]  /*17010*/  LDS.128 R12, [R7] ;  /* 0x00000000070c7984 */ /* 0x000fe40000000c00 */
[----:B------:R-:W-:Y:S06]  /*17020*/  BAR.SYNC.DEFER_BLOCKING 0x0 ;  /* 0x0000000000007b1d */ /* 0x000fec0000010000 */
[----:B------:R-:W-:Y:S02]  /*17030*/  STSM.16.M88.4 [R38], R16 ;  /* 0x0000001026007844 */ /* 0x000fe40000000200 */
[----:B------:R-:W-:Y:S01]  /*17040*/  BAR.SYNC.DEFER_BLOCKING 0x0 ;  /* 0x0000000000007b1d */ /* 0x000fe20000010000 */
[----:B------:R-:W-:-:S02]  /*17050*/  F2FP.SATFINITE.E4M3.F32.PACK_AB_MERGE_C R116, R198, R199, R162 ;  /* 0x000000c7c674723e */ /* 0x000fc400048070a2 */
[----:B------:R-:W-:-:S03]  /*17060*/  F2FP.SATFINITE.E4M3.F32.PACK_AB_MERGE_C R119, R83, R82, R86 ;  /* 0x000000525377723e */ /* 0x000fc60004807056 */
[----:B------:R-:W-:Y:S02]  /*17070*/  LDS.128 R16, [R7] ;  /* 0x0000000007107984 */ /* 0x000fe40000000c00 */
[----:B------:R-:W-:Y:S06]  /*17080*/  BAR.SYNC.DEFER_BLOCKING 0x0 ;  /* 0x0000000000007b1d */ /* 0x000fec0000010000 */
[----:B------:R0:W-:Y:S01]  /*17090*/  STSM.16.M88.4 [R38], R116 ;  /* 0x0000007426007844 */ /* 0x0001e20000000200 */
[----:B------:R-:W-:Y:S01]  /*170a0*/  F2FP.SATFINITE.E4M3.F32.PACK_AB_MERGE_C R100, R26, R181, R154 ;  /* 0x000000b51a64723e */ /* 0x000fe2000480709a */
[----:B------:R-:W-:Y:S01]  /*170b0*/  BAR.SYNC.DEFER_BLOCKING 0x0 ;  /* 0x0000000000007b1d */ /* 0x000fe20000010000 */
[----:B------:R-:W-:-:S02]  /*170c0*/  F2FP.SATFINITE.E4M3.F32.PACK_AB_MERGE_C R239, R241, R239, RZ ;  /* 0x000000eff1ef723e */ /* 0x000fc400048070ff */
[----:B------:R-:W-:Y:S02]  /*170d0*/  F2FP.SATFINITE.E4M3.F32.PACK_AB_MERGE_C R243, R244, R243, RZ ;  /* 0x000000f3f4f3723e */ /* 0x000fe400048070ff */
[----:B------:R-:W-:Y:S02]  /*170e0*/  F2FP.SATFINITE.E4M3.F32.PACK_AB_MERGE_C R94, R95, R94, RZ ;  /* 0x0000005e5f5e723e */ /* 0x000fe400048070ff */
[----:B------:R-:W-:Y:S02]  /*170f0*/  F2FP.SATFINITE.E4M3.F32.PACK_AB_MERGE_C R40, R177, R178, R137 ;  /* 0x000000b2b128723e */ /* 0x000fe40004807089 */
[----:B------:R-:W-:Y:S02]  /*17100*/  F2FP.SATFINITE.E4M3.F32.PACK_AB_MERGE_C R109, R109, R112, R161 ;  /* 0x000000706d6d723e */ /* 0x000fe400048070a1 */
[----:B------:R-:W-:Y:S01]  /*17110*/  F2FP.SATFINITE.E4M3.F32.PACK_AB_MERGE_C R245, R247, R245, RZ ;  /* 0x000000f5f7f5723e */ /* 0x000fe200048070ff */
[----:B0-----:R-:W0:Y:S01]  /*17120*/  LDC.64 R116, c[0x0][0x228] ;  /* 0x00008a00ff747b82 */ /* 0x001e220000000a00 */
[----:B------:R-:W-:Y:S01]  /*17130*/  LDS.128 R24, [R7] ;  /* 0x0000000007187984 */ /* 0x000fe20000000c00 */
[----:B------:R-:W-:-:S06]  /*17140*/  F2FP.SATFINITE.E4M3.F32.PACK_AB_MERGE_C R111, R91, R90, R94 ;  /* 0x0000005a5b6f723e */ /* 0x000fcc000480705e */
[----:B------:R-:W-:Y:S01]  /*17150*/  BAR.SYNC.DEFER_BLOCKING 0x0 ;  /* 0x0000000000007b1d */ /* 0x000fe20000010000 */
[----:B----4-:R-:W-:-:S05]  /*17160*/  F2FP.SATFINITE.E4M3.F32.PACK_AB_MERGE_C R42, R4, R221, R239 ;  /* 0x000000dd042a723e */ /* 0x010fca00048070ef */
[----:B------:R-:W4:Y:S01]  /*17170*/  LDL.LU R4, [R1+0x670] ;  /* 0x0006700001047983 */ /* 0x000f220000300800 */
[----:B--2---:R-:W-:-:S03]  /*17180*/  F2FP.SATFINITE.E4M3.F32.PACK_AB_MERGE_C R178, R2, R3, R243 ;  /* 0x0000000302b2723e */ /* 0x004fc600048070f3 */
[----:B------:R-:W4:Y:S04]  /*17190*/  LDL.LU R3, [R1+0x66c] ;  /* 0x00066c0001037983 */ /* 0x000f280000300800 */
[----:B------:R-:W-:Y:S01]  /*171a0*/  STSM.16.M88.4 [R38], R108 ;  /* 0x0000006c26007844 */ /* 0x000fe20000000200 */
[----:B------:R-:W-:Y:S01]  /*171b0*/  BAR.SYNC.DEFER_BLOCKING 0x0 ;  /* 0x0000000000007b1d */ /* 0x000fe20000010000 */
[----:B-----5:R-:W-:Y:S02]  /*171c0*/  F2FP.SATFINITE.E4M3.F32.PACK_AB_MERGE_C R50, R216, R0, R245 ;  /* 0x00000000d832723e */ /* 0x020fe400048070f5 */
[----:B------:R-:W-:Y:S02]  /*171d0*/  F2FP.SATFINITE.E4M3.F32.PACK_AB_MERGE_C R101, R101, R104, R157 ;  /* 0x000000686565723e */ /* 0x000fe4000480709d */
[----:B------:R-:W-:Y:S01]  /*171e0*/  F2FP.SATFINITE.E4M3.F32.PACK_AB_MERGE_C R103, R99, R98, R103 ;  /* 0x000000626367723e */ /* 0x000fe20004807067 */
[----:B------:R-:W2:Y:S04]  /*171f0*/  LDL.LU R2, [R1+0x668] ;  /* 0x0006680001027983 */ /* 0x000ea80000300800 */
[----:B------:R-:W2:Y:S04]  /*17200*/  LDL.LU R0, [R1+0x664] ;  /* 0x0006640001007983 */ /* 0x000ea80000300800 */
[----:B------:R-:W-:Y:S01]  /*17210*/  LDS.128 R84, [R7] ;  /* 0x0000000007547984 */ /* 0x000fe20000000c00 */
[----:B------:R-:W-:Y:S06]  /*17220*/  BAR.SYNC.DEFER_BLOCKING 0x0 ;  /* 0x0000000000007b1d */ /* 0x000fec0000010000 */
[----:B------:R-:W-:Y:S01]  /*17230*/  STSM.16.M88.4 [R38], R100 ;  /* 0x0000006426007844 */ /* 0x000fe20000000200 */
[----:B------:R-:W-:-:S02]  /*17240*/  F2FP.SATFINITE.E4M3.F32.PACK_AB_MERGE_C R181, R80, R81, R153 ;  /* 0x0000005150b5723e */ /* 0x000fc40004807099 */
[----:B------:R-:W-:Y:S01]  /*17250*/  F2FP.SATFINITE.E4M3.F32.PACK_AB_MERGE_C R128, R184, R236, RZ ;  /* 0x000000ecb880723e */ /* 0x000fe200048070ff */
[----:B------:R-:W-:Y:S01]  /*17260*/  BAR.SYNC.DEFER_BLOCKING 0x0 ;  /* 0x0000000000007b1d */ /* 0x000fe20000010000 */
[----:B------:R-:W-:Y:S02]  /*17270*/  F2FP.SATFINITE.E4M3.F32.PACK_AB_MERGE_C R183, R107, R106, R37 ;  /* 0x0000006a6bb7723e */ /* 0x000fe40004807025 */
[----:B------:R-:W-:Y:S02]  /*17280*/  F2FP.SATFINITE.E4M3.F32.PACK_AB_MERGE_C R180, R179, R180, R128 ;  /* 0x000000b4b3b4723e */ /* 0x000fe40004807080 */
[----:B------:R-:W-:-:S03]  /*17290*/  F2FP.SATFINITE.E4M3.F32.PACK_AB_MERGE_C R41, R64, R65, R145 ;  /* 0x000000414029723e */ /* 0x000fc60004807091 */
[----:B------:R-:W5:Y:S01]  /*172a0*/  LDC R153, c[0x0][0x278] ;  /* 0x00009e00ff997b82 */ /* 0x000f620000000800 */
[----:B------:R-:W-:Y:S07]  /*172b0*/  LDS.128 R80, [R7] ;  /* 0x0000000007507984 */ /* 0x000fee0000000c00 */
[----:B------:R-:W-:Y:S06]  /*172c0*/  BAR.SYNC.DEFER_BLOCKING 0x0 ;  /* 0x0000000000007b1d */ /* 0x000fec0000010000 */
[----:B------:R-:W-:Y:S02]  /*172d0*/  STSM.16.M88.4 [R38], R180 ;  /* 0x000000b426007844 */ /* 0x000fe40000000200 */
[----:B------:R-:W-:Y:S01]  /*172e0*/  BAR.SYNC.DEFER_BLOCKING 0x0 ;  /* 0x0000000000007b1d */ /* 0x000fe20000010000 */
[----:B------:R-:W-:-:S05]  /*172f0*/  F2FP.SATFINITE.E4M3.F32.PACK_AB_MERGE_C R43, R115, R114, R44 ;  /* 0x00000072732b723e */ /* 0x000fca000480702c */
[----:B------:R-:W-:Y:S02]  /*17300*/  LDS.128 R76, [R7] ;  /* 0x00000000074c7984 */ /* 0x000fe40000000c00 */
[----:B------:R-:W-:Y:S01]  /*17310*/  BAR.SYNC.DEFER_BLOCKING 0x0 ;  /* 0x0000000000007b1d */ /* 0x000fe20000010000 */
[----:B------:R-:W-:-:S05]  /*17320*/  F2FP.SATFINITE.E4M3.F32.PACK_AB_MERGE_C R72, R229, R230, RZ ;  /* 0x000000e6e548723e */ /* 0x000fca00048070ff */
[----:B------:R-:W-:Y:S01]  /*17330*/  STSM.16.M88.4 [R38], R40 ;  /* 0x0000002826007844 */ /* 0x000fe20000000200 */
[----:B------:R-:W-:Y:S02]  /*17340*/  F2FP.SATFINITE.E4M3.F32.PACK_AB_MERGE_C R176, R175, R176, R72 ;  /* 0x000000b0afb0723e */ /* 0x000fe40004807048 */
[----:B------:R-:W-:Y:S01]  /*17350*/  F2FP.SATFINITE.E4M3.F32.PACK_AB_MERGE_C R177, R132, R136, R73 ;  /* 0x0000008884b1723e */ /* 0x000fe20004807049 */
[----:B------:R-:W-:Y:S01]  /*17360*/  BAR.SYNC.DEFER_BLOCKING 0x0 ;  /* 0x0000000000007b1d */ /* 0x000fe20000010000 */
[----:B------:R-:W-:-:S05]  /*17370*/  F2FP.SATFINITE.E4M3.F32.PACK_AB_MERGE_C R179, R123, R122, R126 ;  /* 0x0000007a7bb3723e */ /* 0x000fca000480707e */
[----:B------:R-:W-:Y:S02]  /*17380*/  LDS.128 R72, [R7] ;  /* 0x0000000007487984 */ /* 0x000fe40000000c00 */
[----:B------:R-:W-:Y:S06]  /*17390*/  BAR.SYNC.DEFER_BLOCKING 0x0 ;  /* 0x0000000000007b1d */ /* 0x000fec0000010000 */
[----:B------:R-:W-:Y:S02]  /*173a0*/  STSM.16.M88.4 [R38], R176 ;  /* 0x000000b026007844 */ /* 0x000fe40000000200 */
[----:B------:R-:W-:Y:S01]  /*173b0*/  BAR.SYNC.DEFER_BLOCKING 0x0 ;  /* 0x0000000000007b1d */ /* 0x000fe20000010000 */
[----:B------:R-:W-:-:S02]  /*173c0*/  F2FP.SATFINITE.E4M3.F32.PACK_AB_MERGE_C R134, R135, R134, RZ ;  /* 0x000000868786723e */ /* 0x000fc400048070ff */
[----:B------:R-:W-:-:S03]  /*173d0*/  F2FP.SATFINITE.E4M3.F32.PACK_AB_MERGE_C R48, R173, R174, R113 ;  /* 0x000000aead30723e */ /* 0x000fc60004807071 */
[----:B------:R-:W-:Y:S01]  /*173e0*/  LDS.128 R68, [R7] ;  /* 0x0000000007447984 */ /* 0x000fe20000000c00 */
[----:B------:R-:W-:Y:S02]  /*173f0*/  F2FP.SATFINITE.E4M3.F32.PACK_AB_MERGE_C R49, R120, R124, R125 ;  /* 0x0000007c7831723e */ /* 0x000fe4000480707d */
[----:B------:R-:W-:Y:S01]  /*17400*/  F2FP.SATFINITE.E4M3.F32.PACK_AB_MERGE_C R51, R131, R130, R134 ;  /* 0x000000828333723e */ /* 0x000fe20004807086 */
[----:B------:R-:W-:Y:S06]  /*17410*/  BAR.SYNC.DEFER_BLOCKING 0x0 ;  /* 0x0000000000007b1d */ /* 0x000fec0000010000 */
[----:B------:R-:W-:Y:S02]  /*17420*/  STSM.16.M88.4 [R38], R48 ;  /* 0x0000003026007844 */ /* 0x000fe40000000200 */
[----:B------:R-:W-:Y:S01]  /*17430*/  BAR.SYNC.DEFER_BLOCKING 0x0 ;  /* 0x0000000000007b1d */ /* 0x000fe20000010000 */
[----:B------:R-:W-:-:S02]  /*17440*/  F2FP.SATFINITE.E4M3.F32.PACK_AB_MERGE_C R36, R249, R248, RZ ;  /* 0x000000f8f924723e */ /* 0x000fc400048070ff */
[----:B------:R-:W-:-:S03]  /*17450*/  F2FP.SATFINITE.E4M3.F32.PACK_AB_MERGE_C R92, R47, R172, R56 ;  /* 0x000000ac2f5c723e */ /* 0x000fc60004807038 */
[----:B------:R-:W1:Y:S01]  /*17460*/  LDS.128 R64, [R7] ;  /* 0x0000000007407984 */ /* 0x000e620000000c00 */
[----:B------:R-:W-:Y:S02]  /*17470*/  F2FP.SATFINITE.E4M3.F32.PACK_AB_MERGE_C R93, R93, R97, R96 ;  /* 0x000000615d5d723e */ /* 0x000fe40004807060 */
[----:B------:R-:W-:Y:S02]  /*17480*/  F2FP.SATFINITE.E4M3.F32.PACK_AB_MERGE_C R95, R139, R138, R45 ;  /* 0x0000008a8b5f723e */ /* 0x000fe4000480702d */
[----:B------:R-:W-:Y:S02]  /*17490*/  F2FP.SATFINITE.E4M3.F32.PACK_AB_MERGE_C R52, R252, R251, RZ ;  /* 0x000000fbfc34723e */ /* 0x000fe400048070ff */
[----:B------:R-:W-:Y:S02]  /*174a0*/  F2FP.SATFINITE.E4M3.F32.PACK_AB_MERGE_C R104, R39, R46, R57 ;  /* 0x0000002e2768723e */ /* 0x000fe40004807039 */
[----:B------:R-:W-:Y:S02]  /*174b0*/  F2FP.SATFINITE.E4M3.F32.PACK_AB_MERGE_C R105, R88, R89, R105 ;  /* 0x000000595869723e */ /* 0x000fe40004807069 */
[----:B------:R-:W-:-:S02]  /*174c0*/  F2FP.SATFINITE.E4M3.F32.PACK_AB_MERGE_C R107, R147, R146, R53 ;  /* 0x00000092936b723e */ /* 0x000fc40004807035 */
[----:B------:R-:W-:Y:S01]  /*174d0*/  LOP3.LUT R127, R127, 0xff, RZ, 0xc0, !PT ;  /* 0x000000ff7f7f7812 */ /* 0x000fe200078ec0ff */
[----:B------:R-:W-:Y:S01]  /*174e0*/  USHF.R.S32.HI UR8, URZ, 0x1f, UR6 ;  /* 0x0000001f3f087899 */ /* 0x000fe20008011406 */
[----:B----4-:R-:W-:Y:S01]  /*174f0*/  F2FP.SATFINITE.E4M3.F32.PACK_AB_MERGE_C R94, R3, R4, R36 ;  /* 0x00000004035e723e */ /* 0x010fe20004807024 */
[----:B------:R-:W-:Y:S01]  /*17500*/  BAR.SYNC.DEFER_BLOCKING 0x0 ;  /* 0x0000000000007b1d */ /* 0x000fe20000010000 */
[C---:B------:R-:W-:Y:S02]  /*17510*/  PRMT R131, R32.reuse, 0x7770, RZ ;  /* 0x0000777020837816 */ /* 0x040fe400000000ff */
[----:B------:R-:W-:Y:S01]  /*17520*/  PRMT R130, R32, 0x7771, RZ ;  /* 0x0000777120827816 */ /* 0x000fe200000000ff */
[----:B-----5:R-:W-:Y:S01]  /*17530*/  IMAD R154, R153, 0x5, RZ ;  /* 0x00000005999a7824 */ /* 0x020fe200078e02ff */
[----:B------:R-:W-:Y:S01]  /*17540*/  PRMT R132, R33, 0x7770, RZ ;  /* 0x0000777021847816 */ /* 0x000fe200000000ff */
[----:B------:R-:W-:Y:S01]  /*17550*/  IMAD R155, R153, 0x6, RZ ;  /* 0x00000006999b7824 */ /* 0x000fe200078e02ff */
[----:B------:R-:W-:Y:S01]  /*17560*/  PRMT R133, R33, 0x7771, RZ ;  /* 0x0000777121857816 */ /* 0x000fe200000000ff */
[----:B------:R-:W4:Y:S01]  /*17570*/  S2R R252, SR_CTAID.X ;  /* 0x0000000000fc7919 */ /* 0x000f220000002500 */
[----:B--2---:R-:W-:-:S02]  /*17580*/  F2FP.SATFINITE.E4M3.F32.PACK_AB_MERGE_C R106, R0, R2, R52 ;  /* 0x00000002006a723e */ /* 0x004fc40004807034 */
[C---:B------:R-:W-:Y:S02]  /*17590*/  PRMT R152, R34.reuse, 0x7770, RZ ;  /* 0x0000777022987816 */ /* 0x040fe400000000ff */
[----:B------:R-:W-:Y:S02]  /*175a0*/  PRMT R151, R34, 0x7771, RZ ;  /* 0x0000777122977816 */ /* 0x000fe400000000ff */
[----:B------:R-:W-:Y:S01]  /*175b0*/  PRMT R150, R35, 0x7770, RZ ;  /* 0x0000777023967816 */ /* 0x000fe200000000ff */
[----:B------:R-:W-:Y:S01]  /*175c0*/  IMAD.SHL.U32 R157, R153, 0x8, RZ ;  /* 0x00000008999d7824 */ /* 0x000fe200078e00ff */
[----:B------:R-:W-:Y:S01]  /*175d0*/  PRMT R149, R35, 0x7771, RZ ;  /* 0x0000777123957816 */ /* 0x000fe200000000ff */
[----:B------:R-:W-:Y:S01]  /*175e0*/  IMAD R249, R153, 0x9, RZ ;  /* 0x0000000999f97824 */ /* 0x000fe200078e02ff */
[----:B------:R-:W-:Y:S01]  /*175f0*/  PRMT R145, R32, 0x7772, RZ ;  /* 0x0000777220917816 */ /* 0x000fe200000000ff */
[----:B------:R-:W2:Y:S01]  /*17600*/  LDC R248, c[0x0][0x278] ;  /* 0x00009e00fff87b82 */ /* 0x000ea20000000800 */
[C---:B-1----:R-:W-:Y:S01]  /*17610*/  PRMT R140, R67.reuse, 0x7773, RZ ;  /* 0x00007773438c7816 */ /* 0x042fe200000000ff */
[----:B------:R-:W-:Y:S06]  /*17620*/  STSM.16.M88.4 [R38], R92 ;  /* 0x0000005c26007844 */ /* 0x000fec0000000200 */
[----:B------:R-:W-:Y:S01]  /*17630*/  BAR.SYNC.DEFER_BLOCKING 0x0 ;  /* 0x0000000000007b1d */ /* 0x000fe20000010000 */
[----:B------:R-:W-:-:S02]  /*17640*/  PRMT R141, R67, 0x7772, RZ ;  /* 0x00007772438d7816 */ /* 0x000fc400000000ff */
[C---:B------:R-:W-:Y:S02]  /*17650*/  PRMT R142, R67.reuse, 0x7771, RZ ;  /* 0x00007771438e7816 */ /* 0x040fe400000000ff */
[----:B------:R-:W-:Y:S02]  /*17660*/  PRMT R144, R67, 0x7770, RZ ;  /* 0x0000777043907816 */ /* 0x000fe400000000ff */
[C---:B------:R-:W-:Y:S02]  /*17670*/  PRMT R137, R66.reuse, 0x7773, RZ ;  /* 0x0000777342897816 */ /* 0x040fe400000000ff */
[C---:B------:R-:W-:Y:S02]  /*17680*/  PRMT R138, R66.reuse, 0x7772, RZ ;  /* 0x00007772428a7816 */ /* 0x040fe400000000ff */
[C---:B------:R-:W-:Y:S02]  /*17690*/  PRMT R139, R66.reuse, 0x7771, RZ ;  /* 0x00007771428b7816 */ /* 0x040fe400000000ff */
[----:B------:R-:W-:Y:S01]  /*176a0*/  PRMT R143, R66, 0x7770, RZ ;  /* 0x00007770428f7816 */ /* 0x000fe200000000ff */
[----:B------:R-:W-:Y:S01]  /*176b0*/  IMAD R251, R153, 0xa, RZ ;  /* 0x0000000a99fb7824 */ /* 0x000fe200078e02ff */
[----:B------:R-:W-:Y:S01]  /*176c0*/  PRMT R147, R32, 0x7773, RZ ;  /* 0x0000777320937816 */ /* 0x000fe200000000ff */
[----:B------:R-:W5:Y:S04]  /*176d0*/  LDL.LU R4, [R1+0x660] ;  /* 0x0006600001047983 */ /* 0x000f680000300800 */
[----:B------:R-:W1:Y:S01]  /*176e0*/  LDS.128 R60, [R7] ;  /* 0x00000000073c7984 */ /* 0x000e620000000c00 */
[----:B------:R-:W-:Y:S01]  /*176f0*/  BAR.SYNC.DEFER_BLOCKING 0x0 ;  /* 0x0000000000007b1d */ /* 0x000fe20000010000 */
[----:B----4-:R-:W-:-:S04]  /*17700*/  IMAD R252, R252, 0x100, R127 ;  /* 0x00000100fcfc7824 */ /* 0x010fc800078e027f */
[----:B------:R-:W-:Y:S02]  /*17710*/  IMAD R111, R252, UR9, RZ ;  /* 0x00000009fc6f7c24 */ /* 0x000fe4000f8e02ff */
[----:B------:R-:W-:Y:S01]  /*17720*/  IMAD.SHL.U32 R67, R153, 0x2, RZ ;  /* 0x0000000299437824 */ /* 0x000fe200078e00ff */
[C---:B------:R-:W-:Y:S02]  /*17730*/  PRMT R146, R33.reuse, 0x7772, RZ ;  /* 0x0000777221927816 */ /* 0x040fe400000000ff */
[----:B------:R-:W-:Y:S02]  /*17740*/  PRMT R148, R33, 0x7773, RZ ;  /* 0x0000777321947816 */ /* 0x000fe400000000ff */
[C---:B------:R-:W-:Y:S02]  /*17750*/  PRMT R182, R34.reuse, 0x7772, RZ ;  /* 0x0000777222b67816 */ /* 0x040fe400000000ff */
[----:B------:R-:W-:Y:S02]  /*17760*/  PRMT R183, R34, 0x7773, RZ ;  /* 0x0000777322b77816 */ /* 0x000fe400000000ff */
[C---:B------:R-:W-:Y:S01]  /*17770*/  PRMT R184, R35.reuse, 0x7772, RZ ;  /* 0x0000777223b87816 */ /* 0x040fe200000000ff */
[----:B--2---:R-:W-:Y:S01]  /*17780*/  IMAD R248, R248, 0xf, RZ ;  /* 0x0000000ff8f87824 */ /* 0x004fe200078e02ff */
[----:B------:R-:W-:Y:S01]  /*17790*/  PRMT R174, R35, 0x7773, RZ ;  /* 0x0000777323ae7816 */ /* 0x000fe200000000ff */
[----:B------:R-:W2:Y:S04]  /*177a0*/  LDL.LU R3, [R1+0x65c] ;  /* 0x00065c0001037983 */ /* 0x000ea80000300800 */
[----:B------:R-:W-:Y:S01]  /*177b0*/  STSM.16.M88.4 [R38], R104 ;  /* 0x0000006826007844 */ /* 0x000fe20000000200 */
[----:B0-----:R-:W-:Y:S01]  /*177c0*/  IADD3 R126, P4, P5, R111, UR6, R116 ;  /* 0x000000066f7e7c10 */ /* 0x001fe2000fd9e074 */
[----:B------:R-:W-:Y:S01]  /*177d0*/  ULDC UR6, c[0x0][0x278] ;  /* 0x00009e0000067ab9 */ /* 0x000fe20000000800 */
[----:B------:R-:W-:Y:S01]  /*177e0*/  SHF.R.S32.HI R124, RZ, 0x1f, R111 ;  /* 0x0000001fff7c7819 */ /* 0x000fe2000001146f */
[----:B------:R-:W4:Y:S03]  /*177f0*/  LDL.LU R2, [R1+0x658] ;  /* 0x0006580001027983 */ /* 0x000f260000300800 */
[----:B------:R-:W-:Y:S01]  /*17800*/  IADD3.X R127, R124, UR8, R117, P4, P5 ;  /* 0x000000087c7f7c10 */ /* 0x000fe2000a7ea475 */
[----:B------:R-:W-:Y:S01]  /*17810*/  BAR.SYNC.DEFER_BLOCKING 0x0 ;  /* 0x0000000000007b1d */ /* 0x000fe20000010000 */
[----:B------:R-:W-:-:S04]  /*17820*/  IADD3 R128, P4, R126, UR6, RZ ;  /* 0x000000067e807c10 */ /* 0x000fc8000ff9e0ff */
[-C--:B------:R-:W-:Y:S01]  /*17830*/  LEA.HI.X.SX32 R129, R129, R127.reuse, 0x1, P4 ;  /* 0x0000007f81817211 */ /* 0x080fe200020f0eff */
[----:B------:R-:W-:Y:S01]  /*17840*/  ULDC.64 UR8, c[0x0][0x270] ;  /* 0x00009c0000087ab9 */ /* 0x000fe20000000a00 */
[----:B------:R-:W-:Y:S01]  /*17850*/  IADD3 R66, P4, R67, R126, RZ ;  /* 0x0000007e43427210 */ /* 0x000fe20007f9e0ff */
[----:B------:R-:W-:Y:S01]  /*17860*/  ULDC UR6, c[0x0][0x278] ;  /* 0x00009e0000067ab9 */ /* 0x000fe20000000800 */
[----:B-1----:R-:W-:Y:S01]  /*17870*/  PRMT R156, R63, 0x7772, RZ ;  /* 0x000077723f9c7816 */ /* 0x002fe200000000ff */
[----:B------:R-:W4:Y:S01]  /*17880*/  LDL.LU R0, [R1+0x654] ;  /* 0x0006540001007983 */ /* 0x000f220000300800 */
[----:B------:R-:W-:-:S03]  /*17890*/  LEA.HI.X.SX32 R67, R67, R127, 0x1, P4 ;  /* 0x0000007f43437211 */ /* 0x000fc600020f0eff */
[----:B------:R0:W-:Y:S04]  /*178a0*/  STG.E.U8 desc[UR52][R126.64], R131 ;  /* 0x000000837e007986 */ /* 0x0001e8000c101134 */
[----:B------:R1:W-:Y:S01]  /*178b0*/  STG.E.U8 desc[UR52][R128.64], R130 ;  /* 0x0000008280007986 */ /* 0x0003e2000c101134 */
[C---:B0-----:R-:W-:Y:S02]  /*178c0*/  IMAD R131, R153.reuse, 0x3, RZ ;  /* 0x0000000399837824 */ /* 0x041fe400078e02ff */
[----:B-1----:R-:W-:-:S03]  /*178d0*/  IMAD.SHL.U32 R129, R153, 0x4, RZ ;  /* 0x0000000499817824 */ /* 0x002fc600078e00ff */
[-C--:B------:R-:W-:Y:S01]  /*178e0*/  IADD3 R130, P5, R131, R126.reuse, RZ ;  /* 0x0000007e83827210 */ /* 0x080fe20007fbe0ff */
[----:B------:R0:W-:Y:S01]  /*178f0*/  STG.E.U8 desc[UR52][R66.64], R132 ;  /* 0x0000008442007986 */ /* 0x0001e2000c101134 */
[-C--:B------:R-:W-:Y:S02]  /*17900*/  IADD3 R128, P4, R129, R126.reuse, RZ ;  /* 0x0000007e81807210 */ /* 0x080fe40007f9e0ff */
[-C--:B------:R-:W-:Y:S02]  /*17910*/  LEA.HI.X.SX32 R131, R131, R127.reuse, 0x1, P5 ;  /* 0x0000007f83837211 */ /* 0x080fe400028f0eff */
[-C--:B------:R-:W-:Y:S02]  /*17920*/  LEA.HI.X.SX32 R129, R129, R127.reuse, 0x1, P4 ;  /* 0x0000007f81817211 */ /* 0x080fe400020f0eff */
[CC--:B0-----:R-:W-:Y:S02]  /*17930*/  IADD3 R66, P5, R154.reuse, R126.reuse, RZ ;  /* 0x0000007e9a427210 */ /* 0x0c1fe40007fbe0ff */
[----:B------:R-:W-:Y:S01]  /*17940*/  IADD3 R132, P6, R155, R126, RZ ;  /* 0x0000007e9b847210 */ /* 0x000fe20007fde0ff */
[----:B------:R0:W-:Y:S01]  /*17950*/  STG.E.U8 desc[UR52][R130.64], R133 ;  /* 0x0000008582007986 */ /* 0x0001e2000c101134 */
[----:B------:R-:W-:-:S03]  /*17960*/  LEA.HI.X.SX32 R67, R154, R127, 0x1, P5 ;  /* 0x0000007f9a437211 */ /* 0x000fc600028f0eff */
[----:B------:R1:W-:Y:S04]  /*17970*/  STG.E.U8 desc[UR52][R128.64], R152 ;  /* 0x0000009880007986 */ /* 0x0003e8000c101134 */
[----:B------:R-:W-:Y:S01]  /*17980*/  STG.E.U8 desc[UR52][R66.64], R151 ;  /* 0x0000009742007986 */ /* 0x000fe2000c101134 */
[----:B0-----:R-:W-:Y:S01]  /*17990*/  LEA.HI.X.SX32 R133, R155, R127, 0x1, P6 ;  /* 0x0000007f9b857211 */ /* 0x001fe200030f0eff */
[----:B------:R-:W-:Y:S01]  /*179a0*/  IMAD R155, R153, 0x7, RZ ;  /* 0x00000007999b7824 */ /* 0x000fe200078e02ff */
[----:B------:R-:W-:-:S03]  /*179b0*/  IADD3 R130, P4, R157, R126, RZ ;  /* 0x0000007e9d827210 */ /* 0x000fc60007f9e0ff */
[----:B------:R0:W-:Y:S01]  /*179c0*/  STG.E.U8 desc[UR52][R132.64], R150 ;  /* 0x0000009684007986 */ /* 0x0001e2000c101134 */
[-C--:B-1----:R-:W-:Y:S02]  /*179d0*/  IADD3 R128, P6, R249, R126.reuse, RZ ;  /* 0x0000007ef9807210 */ /* 0x082fe40007fde0ff */
[----:B------:R-:W-:Y:S02]  /*179e0*/  LEA.HI.X.SX32 R131, R157, R127, 0x1, P4 ;  /* 0x0000007f9d837211 */ /* 0x000fe400020f0eff */
[----:B0-----:R-:W-:-:S04]  /*179f0*/  IADD3 R132, P5, R155, R126, RZ ;  /* 0x0000007e9b847210 */ /* 0x001fc80007fbe0ff */
[-C--:B------:R-:W-:Y:S01]  /*17a00*/  LEA.HI.X.SX32 R133, R155, R127.reuse, 0x1, P5 ;  /* 0x0000007f9b857211 */ /* 0x080fe200028f0eff */
[----:B------:R-:W-:Y:S01]  /*17a10*/  IMAD R155, R153, 0xb, RZ ;  /* 0x0000000b999b7824 */ /* 0x000fe200078e02ff */
[-C--:B------:R-:W-:Y:S02]  /*17a20*/  IADD3 R66, P5, R251, R126.reuse, RZ ;  /* 0x0000007efb427210 */ /* 0x080fe40007fbe0ff */
[-C--:B------:R-:W-:Y:S01]  /*17a30*/  LEA.HI.X.SX32 R129, R249, R127.reuse, 0x1, P6 ;  /* 0x0000007ff9817211 */ /* 0x080fe200030f0eff */
[----:B------:R0:W-:Y:S01]  /*17a40*/  STG.E.U8 desc[UR52][R132.64], R149 ;  /* 0x0000009584007986 */ /* 0x0001e2000c101134 */
[-C--:B------:R-:W-:Y:S01]  /*17a50*/  LEA.HI.X.SX32 R67, R251, R127.reuse, 0x1, P5 ;  /* 0x0000007ffb437211 */ /* 0x080fe200028f0eff */
[----:B------:R-:W-:Y:S01]  /*17a60*/  IMAD R151, R153, 0xc, RZ ;  /* 0x0000000c99977824 */ /* 0x000fe200078e02ff */
[----:B------:R-:W1:Y:S01]  /*17a70*/  LDC R249, c[0x0][0x278] ;  /* 0x00009e00fff97b82 */ /* 0x000e620000000800 */
[----:B------:R3:W-:Y:S04]  /*17a80*/  STG.E.U8 desc[UR52][R130.64], R145 ;  /* 0x0000009182007986 */ /* 0x0007e8000c101134 */
[----:B------:R3:W-:Y:S03]  /*17a90*/  STG.E.U8 desc[UR52][R128.64], R147 ;  /* 0x0000009380007986 */ /* 0x0007e6000c101134 */
[----:B------:R-:W1:Y:S01]  /*17aa0*/  LDC R251, c[0x0][0x278] ;  /* 0x00009e00fffb7b82 */ /* 0x000e620000000800 */
[----:B0-----:R-:W-:Y:S01]  /*17ab0*/  IADD3 R132, P4, R155, R126, RZ ;  /* 0x0000007e9b847210 */ /* 0x001fe20007f9e0ff */
[C---:B------:R-:W-:Y:S01]  /*17ac0*/  IMAD R149, R153.reuse, 0xd, RZ ;  /* 0x0000000d99957824 */ /* 0x040fe200078e02ff */
[----:B------:R0:W-:Y:S01]  /*17ad0*/  STG.E.U8 desc[UR52][R66.64], R146 ;  /* 0x0000009242007986 */ /* 0x0001e2000c101134 */
[----:B---3--:R-:W-:Y:S01]  /*17ae0*/  IMAD R131, R153, 0xe, RZ ;  /* 0x0000000e99837824 */ /* 0x008fe200078e02ff */
[----:B------:R-:W-:-:S02]  /*17af0*/  LEA.HI.X.SX32 R133, R155, R127, 0x1, P4 ;  /* 0x0000007f9b857211 */ /* 0x000fc400020f0eff */
[-C--:B------:R-:W-:Y:S02]  /*17b00*/  IADD3 R128, P5, R149, R126.reuse, RZ ;  /* 0x0000007e95807210 */ /* 0x080fe40007fbe0ff */
[-C--:B------:R-:W-:Y:S02]  /*17b10*/  IADD3 R130, P6, R131, R126.reuse, RZ ;  /* 0x0000007e83827210 */ /* 0x080fe40007fde0ff */
[----:B0-----:R-:W-:Y:S02]  /*17b20*/  IADD3 R66, P4, R151, R126, RZ ;  /* 0x0000007e97427210 */ /* 0x001fe40007f9e0ff */
[-C--:B------:R-:W-:Y:S02]  /*17b30*/  LEA.HI.X.SX32 R129, R149, R127.reuse, 0x1, P5 ;  /* 0x0000007f95817211 */ /* 0x080fe400028f0eff */
[-C--:B------:R-:W-:Y:S02]  /*17b40*/  LEA.HI.X.SX32 R67, R151, R127.reuse, 0x1, P4 ;  /* 0x0000007f97437211 */ /* 0x080fe400020f0eff */
[----:B------:R-:W-:Y:S01]  /*17b50*/  LEA.HI.X.SX32 R131, R131, R127, 0x1, P6 ;  /* 0x0000007f83837211 */ /* 0x000fe200030f0eff */
[----:B------:R-:W-:Y:S04]  /*17b60*/  STG.E.U8 desc[UR52][R132.64], R148 ;  /* 0x0000009484007986 */ /* 0x000fe8000c101134 */
[----:B------:R0:W-:Y:S04]  /*17b70*/  STG.E.U8 desc[UR52][R66.64], R182 ;  /* 0x000000b642007986 */ /* 0x0001e8000c101134 */
[----:B------:R-:W-:Y:S04]  /*17b80*/  STG.E.U8 desc[UR52][R128.64], R183 ;  /* 0x000000b780007986 */ /* 0x000fe8000c101134 */
[----:B------:R3:W-:Y:S01]  /*17b90*/  STG.E.U8 desc[UR52][R130.64], R184 ;  /* 0x000000b882007986 */ /* 0x0007e2000c101134 */
[C---:B------:R-:W-:Y:S01]  /*17ba0*/  PRMT R155, R63.reuse, 0x7773, RZ ;  /* 0x000077733f9b7816 */ /* 0x040fe200000000ff */
[----:B0-----:R-:W0:Y:S08]  /*17bb0*/  LDC R182, c[0x0][0x278] ;  /* 0x00009e00ffb67b82 */ /* 0x001e300000000800 */
[----:B---3--:R-:W3:Y:S01]  /*17bc0*/  LDC R130, c[0x0][0x278] ;  /* 0x00009e00ff827b82 */ /* 0x008ee20000000800 */
[----:B------:R-:W-:-:S02]  /*17bd0*/  PRMT R157, R63, 0x7771, RZ ;  /* 0x000077713f9d7816 */ /* 0x000fc400000000ff */
[----:B------:R-:W-:-:S05]  /*17be0*/  PRMT R158, R63, 0x7770, RZ ;  /* 0x000077703f9e7816 */ /* 0x000fca00000000ff */
[----:B------:R-:W3:Y:S01]  /*17bf0*/  LDC R131, c[0x0][0x278] ;  /* 0x00009e00ff837b82 */ /* 0x000ee20000000800 */
[----:B------:R-:W-:Y:S02]  /*17c00*/  IMAD.SHL.U32 R63, R250, 0x10, RZ ;  /* 0x00000010fa3f7824 */ /* 0x000fe400078e00ff */
[----:B-1----:R-:W-:Y:S01]  /*17c10*/  IMAD R67, R249, 0x11, RZ ;  /* 0x00000011f9437824 */ /* 0x002fe200078e02ff */
[----:B------:R-:W-:-:S04]  /*17c20*/  PRMT R132, R60, 0x7773, RZ ;  /* 0x000077733c847816 */ /* 0x000fc800000000ff */
[----:B------:R-:W1:Y:S01]  /*17c30*/  LDC R183, c[0x0][0x278] ;  /* 0x00009e00ffb77b82 */ /* 0x000e620000000800 */
[C---:B------:R-:W-:Y:S02]  /*17c40*/  PRMT R133, R60.reuse, 0x7772, RZ ;  /* 0x000077723c857816 */ /* 0x040fe400000000ff */
[C---:B------:R-:W-:Y:S02]  /*17c50*/  PRMT R145, R60.reuse, 0x7771, RZ ;  /* 0x000077713c917816 */ /* 0x040fe400000000ff */
[----:B------:R-:W-:Y:S01]  /*17c60*/  PRMT R146, R60, 0x7770, RZ ;  /* 0x000077703c927816 */ /* 0x000fe200000000ff */
[----:B------:R-:W-:Y:S01]  /*17c70*/  IMAD R129, R251, 0x12, RZ ;  /* 0x00000012fb817824 */ /* 0x000fe200078e02ff */
[C---:B------:R-:W-:Y:S01]  /*17c80*/  PRMT R151, R62.reuse, 0x7773, RZ ;  /* 0x000077733e977816 */ /* 0x040fe200000000ff */
[----:B------:R-:W1:Y:S01]  /*17c90*/  LDC R184, c[0x0][0x278] ;  /* 0x00009e00ffb87b82 */ /* 0x000e620000000800 */
[C---:B------:R-:W-:Y:S02]  /*17ca0*/  PRMT R152, R62.reuse, 0x7772, RZ ;  /* 0x000077723e987816 */ /* 0x040fe400000000ff */
[----:B------:R-:W-:-:S02]  /*17cb0*/  PRMT R153, R62, 0x7771, RZ ;  /* 0x000077713e997816 */ /* 0x000fc400000000ff */
[----:B------:R-:W-:Y:S02]  /*17cc0*/  PRMT R154, R62, 0x7770, RZ ;  /* 0x000077703e9a7816 */ /* 0x000fe400000000ff */
[C---:B------:R-:W-:Y:S02]  /*17cd0*/  PRMT R147, R61.reuse, 0x7773, RZ ;  /* 0x000077733d937816 */ /* 0x040fe400000000ff */
[C---:B------:R-:W-:Y:S02]  /*17ce0*/  PRMT R148, R61.reuse, 0x7772, RZ ;  /* 0x000077723d947816 */ /* 0x040fe400000000ff */
[C---:B------:R-:W-:Y:S02]  /*17cf0*/  PRMT R149, R61.reuse, 0x7771, RZ ;  /* 0x000077713d957816 */ /* 0x040fe400000000ff */
[----:B------:R-:W-:Y:S02]  /*17d00*/  PRMT R150, R61, 0x7770, RZ ;  /* 0x000077703d967816 */ /* 0x000fe400000000ff */
[----:B------:R-:W-:-:S02]  /*17d10*/  PRMT R176, R168, 0x7770, RZ ;  /* 0x00007770a8b07816 */ /* 0x000fc400000000ff */
[----:B------:R-:W-:Y:S02]  /*17d20*/  PRMT R173, R168, 0x7771, RZ ;  /* 0x00007771a8ad7816 */ /* 0x000fe400000000ff */
[C---:B------:R-:W-:Y:S01]  /*17d30*/  PRMT R175, R169.reuse, 0x7770, RZ ;  /* 0x00007770a9af7816 */ /* 0x040fe200000000ff */
[----:B0-----:R-:W-:Y:S01]  /*17d40*/  IMAD R182, R182, 0x16, RZ ;  /* 0x00000016b6b67824 */ /* 0x001fe200078e02ff */
[----:B------:R-:W-:Y:S02]  /*17d50*/  IADD3 R60, P6, R248, R126, RZ ;  /* 0x0000007ef83c7210 */ /* 0x000fe40007fde0ff */
[C---:B------:R-:W-:Y:S02]  /*17d60*/  PRMT R172, R169.reuse, 0x7771, RZ ;  /* 0x00007771a9ac7816 */ /* 0x040fe400000000ff */
[C---:B------:R-:W-:Y:S02]  /*17d70*/  PRMT R166, R169.reuse, 0x7773, RZ ;  /* 0x00007773a9a67816 */ /* 0x040fe400000000ff */
[----:B------:R-:W-:-:S02]  /*17d80*/  PRMT R167, R169, 0x7772, RZ ;  /* 0x00007772a9a77816 */ /* 0x000fc400000000ff */
[C---:B------:R-:W-:Y:S02]  /*17d90*/  PRMT R164, R168.reuse, 0x7773, RZ ;  /* 0x00007773a8a47816 */ /* 0x040fe400000000ff */
[----:B------:R-:W-:Y:S02]  /*17da0*/  PRMT R165, R168, 0x7772, RZ ;  /* 0x00007772a8a57816 */ /* 0x000fe400000000ff */
[C---:B------:R-:W-:Y:S02]  /*17db0*/  PRMT R159, R170.reuse, 0x7773, RZ ;  /* 0x00007773aa9f7816 */ /* 0x040fe400000000ff */
[----:B------:R-:W-:Y:S02]  /*17dc0*/  PRMT R163, R170, 0x7772, RZ ;  /* 0x00007772aaa37816 */ /* 0x000fe400000000ff */
        /* <DEDUP_REMOVED lines=20> */
[----:B------:R-:W-:Y:S02]  /*17f10*/  PRMT R36, R21, 0x7770, RZ ;  /* 0x0000777015247816 */ /* 0x000fe400000000ff */
[----:B------:R-:W-:Y:S02]  /*17f20*/  PRMT R35, R22, 0x7771, RZ ;  /* 0x0000777116237816 */ /* 0x000fe400000000ff */
[C---:B------:R-:W-:Y:S02]  /*17f30*/  PRMT R34, R23.reuse, 0x7770, RZ ;  /* 0x0000777017227816 */ /* 0x040fe400000000ff */
[----:B------:R-:W-:Y:S02]  /*17f40*/  PRMT R33, R23, 0x7771, RZ ;  /* 0x0000777117217816 */ /* 0x000fe400000000ff */
[----:B------:R-:W-:Y:S02]  /*17f50*/  PRMT R177, R20, 0x7773, RZ ;  /* 0x0000777314b17816 */ /* 0x000fe400000000ff */
        /* <DEDUP_REMOVED lines=17> */
[----:B------:R-:W-:Y:S01]  /*18070*/  PRMT R196, R10, 0x7772, RZ ;  /* 0x000077720ac47816 */ /* 0x000fe200000000ff */
[----:B------:R-:W-:Y:S01]  /*18080*/  UIMAD UR8, UR4, UR8, URZ ;  /* 0x00000008040872a4 */ /* 0x000fe2000f8e023f */
[----:B------:R-:W-:-:S02]  /*18090*/  IADD3 R62, P5, R63, R126, RZ ;  /* 0x0000007e3f3e7210 */ /* 0x000fc40007fbe0ff */
[----:B------:R-:W-:Y:S01]  /*180a0*/  PRMT R200, R10, 0x7773, RZ ;  /* 0x000077730ac87816 */ /* 0x000fe200000000ff */
[----:B------:R-:W-:Y:S01]  /*180b0*/  UIMAD UR6, UR6, 0x50, URZ ;  /* 0x00000050060678a4 */ /* 0x000fe2000f8e023f */
[-C--:B------:R-:W-:Y:S01]  /*180c0*/  IADD3 R66, P4, R67, R126.reuse, RZ ;  /* 0x0000007e43427210 */ /* 0x080fe20007f9e0ff */
[----:B------:R-:W4:Y:S01]  /*180d0*/  LDL.LU R250, [R1] ;  /* 0x0000000001fa7983 */ /* 0x000f220000300800 */
[-C--:B------:R-:W-:Y:S02]  /*180e0*/  LEA.HI.X.SX32 R61, R248, R127.reuse, 0x1, P6 ;  /* 0x0000007ff83d7211 */ /* 0x080fe400030f0eff */
[-C--:B------:R-:W-:Y:S01]  /*180f0*/  LEA.HI.X.SX32 R63, R63, R127.reuse, 0x1, P5 ;  /* 0x0000007f3f3f7211 */ /* 0x080fe200028f0eff */
[----:B---3--:R-:W-:Y:S01]  /*18100*/  IMAD R249, R130, 0x13, RZ ;  /* 0x0000001382f97824 */ /* 0x008fe200078e02ff */
[----:B------:R-:W-:Y:S02]  /*18110*/  IADD3 R128, P6, R129, R126, RZ ;  /* 0x0000007e81807210 */ /* 0x000fe40007fde0ff */
[-C--:B------:R-:W-:Y:S01]  /*18120*/  LEA.HI.X.SX32 R67, R67, R127.reuse, 0x1, P4 ;  /* 0x0000007f43437211 */ /* 0x080fe200020f0eff */
[----:B------:R0:W-:Y:S01]  /*18130*/  STG.E.U8 desc[UR52][R60.64], R174 ;  /* 0x000000ae3c007986 */ /* 0x0001e2000c101134 */
[----:B------:R-:W-:Y:S01]  /*18140*/  LEA.HI.X.SX32 R129, R129, R127, 0x1, P6 ;  /* 0x0000007f81817211 */ /* 0x000fe200030f0eff */
[----:B------:R-:W3:Y:S02]  /*18150*/  LDC R130, c[0x0][0x278] ;  /* 0x00009e00ff827b82 */ /* 0x000ee40000000800 */
[----:B------:R5:W-:Y:S04]  /*18160*/  STG.E.U8 desc[UR52][R62.64], R176 ;  /* 0x000000b03e007986 */ /* 0x000be8000c101134 */
[----:B------:R2:W-:Y:S04]  /*18170*/  STG.E.U8 desc[UR52][R66.64], R173 ;  /* 0x000000ad42007986 */ /* 0x0005e8000c101134 */
[----:B------:R2:W-:Y:S01]  /*18180*/  STG.E.U8 desc[UR52][R128.64], R175 ;  /* 0x000000af80007986 */ /* 0x0005e2000c101134 */
[----:B0-----:R-:W0:Y:S01]  /*18190*/  LDC R174, c[0x0][0x278] ;  /* 0x00009e00ffae7b82 */ /* 0x001e220000000800 */
[----:B-1----:R-:W-:-:S02]  /*181a0*/  IMAD R61, R183, 0x15, RZ ;  /* 0x00000015b73d7824 */ /* 0x002fc400078e02ff */
[----:B-----5:R-:W-:Y:S01]  /*181b0*/  IMAD R63, R131, 0x14, RZ ;  /* 0x00000014833f7824 */ /* 0x020fe200078e02ff */
[----:B------:R-:W-:Y:S01]  /*181c0*/  PRMT R169, R170, 0x7770, RZ ;  /* 0x00007770aaa97816 */ /* 0x000fe200000000ff */
[----:B------:R-:W5:Y:S03]  /*181d0*/  LDL.LU R248, [R1+0x210] ;  /* 0x0002100001f87983 */ /* 0x000f660000300800 */
[----:B--2---:R-:W1:Y:S01]  /*181e0*/  LDC R173, c[0x0][0x278] ;  /* 0x00009e00ffad7b82 */ /* 0x004e620000000800 */
[----:B------:R-:W-:-:S07]  /*181f0*/  IADD3 R128, P5, R249, R126, RZ ;  /* 0x0000007ef9807210 */ /* 0x000fce0007fbe0ff */
[----:B------:R-:W2:Y:S01]  /*18200*/  LDC R175, c[0x0][0x278] ;  /* 0x00009e00ffaf7b82 */ /* 0x000ea20000000800 */
[-C--:B------:R-:W-:Y:S02]  /*18210*/  IADD3 R66, P4, R63, R126.reuse, RZ ;  /* 0x0000007e3f427210 */ /* 0x080fe40007f9e0ff */
[-C--:B------:R-:W-:Y:S02]  /*18220*/  LEA.HI.X.SX32 R129, R249, R127.reuse, 0x1, P5 ;  /* 0x0000007ff9817211 */ /* 0x080fe400028f0eff */
[-C--:B------:R-:W-:Y:S02]  /*18230*/  IADD3 R62, P6, R61, R126.reuse, RZ ;  /* 0x0000007e3d3e7210 */ /* 0x080fe40007fde0ff */
[-C--:B------:R-:W-:Y:S01]  /*18240*/  IADD3 R60, P5, R182, R126.reuse, RZ ;  /* 0x0000007eb63c7210 */ /* 0x080fe20007fbe0ff */
[----:B------:R-:W2:Y:S01]  /*18250*/  LDC R176, c[0x0][0x278] ;  /* 0x00009e00ffb07b82 */ /* 0x000ea20000000800 */
[-C--:B------:R-:W-:Y:S02]  /*18260*/  LEA.HI.X.SX32 R67, R63, R127.reuse, 0x1, P4 ;  /* 0x0000007f3f437211 */ /* 0x080fe400020f0eff */
[-C--:B------:R-:W-:Y:S01]  /*18270*/  LEA.HI.X.SX32 R63, R61, R127.reuse, 0x1, P6 ;  /* 0x0000007f3d3f7211 */ /* 0x080fe200030f0eff */
[----:B------:R-:W-:Y:S01]  /*18280*/  IMAD R131, R184, 0x17, RZ ;  /* 0x00000017b8837824 */ /* 0x000fe200078e02ff */
[-C--:B------:R-:W-:Y:S01]  /*18290*/  LEA.HI.X.SX32 R61, R182, R127.reuse, 0x1, P5 ;  /* 0x0000007fb63d7211 */ /* 0x080fe200028f0eff */
[----:B------:R2:W-:Y:S02]  /*182a0*/  STG.E.U8 desc[UR52][R128.64], R172 ;  /* 0x000000ac80007986 */ /* 0x0005e4000c101134 */
[----:B------:R-:W2:Y:S01]  /*182b0*/  LDC R182, c[0x0][0x278] ;  /* 0x00009e00ffb67b82 */ /* 0x000ea20000000800 */
[----:B------:R-:W-:Y:S01]  /*182c0*/  PRMT R168, R170, 0x7771, RZ ;  /* 0x00007771aaa87816 */ /* 0x000fe200000000ff */
[----:B-1----:R-:W-:Y:S01]  /*182d0*/  IMAD R173, R173, 0x18, RZ ;  /* 0x00000018adad7824 */ /* 0x002fe200078e02ff */
[C---:B------:R-:W-:Y:S01]  /*182e0*/  PRMT R170, R171.reuse, 0x7771, RZ ;  /* 0x00007771abaa7816 */ /* 0x040fe200000000ff */
[----:B---3--:R-:W-:Y:S01]  /*182f0*/  IMAD R249, R130, 0x1b, RZ ;  /* 0x0000001b82f97824 */ /* 0x008fe200078e02ff */
[----:B------:R-:W-:Y:S01]  /*18300*/  PRMT R171, R171, 0x7770, RZ ;  /* 0x00007770abab7816 */ /* 0x000fe200000000ff */
[----:B0-----:R-:W-:Y:S01]  /*18310*/  IMAD R183, R174, 0x19, RZ ;  /* 0x00000019aeb77824 */ /* 0x001fe200078e02ff */
[----:B------:R-:W-:Y:S01]  /*18320*/  PRMT R31, R21, 0x7771, RZ ;  /* 0x00007771151f7816 */ /* 0x000fe200000000ff */
[----:B--2---:R-:W-:Y:S01]  /*18330*/  IMAD R175, R175, 0x1a, RZ ;  /* 0x0000001aafaf7824 */ /* 0x004fe200078e02ff */
[----:B------:R-:W-:Y:S01]  /*18340*/  PRMT R28, R22, 0x7770, RZ ;  /* 0x00007770161c7816 */ /* 0x000fe200000000ff */
[----:B------:R-:W0:Y:S01]  /*18350*/  LDC R172, c[0x0][0x278] ;  /* 0x00009e00ffac7b82 */ /* 0x000e220000000800 */
[C---:B------:R-:W-:Y:S01]  /*18360*/  IADD3 R128, P4, R131.reuse, R126, RZ ;  /* 0x0000007e83807210 */ /* 0x040fe20007f9e0ff */
[----:B------:R1:W-:Y:S03]  /*18370*/  STG.E.U8 desc[UR52][R66.64], R169 ;  /* 0x000000a942007986 */ /* 0x0003e6000c101134 */
[----:B------:R-:W-:Y:S01]  /*18380*/  LEA.HI.X.SX32 R129, R131, R127, 0x1, P4 ;  /* 0x0000007f83817211 */ /* 0x000fe200020f0eff */
[----:B------:R-:W-:Y:S02]  /*18390*/  STG.E.U8 desc[UR52][R62.64], R168 ;  /* 0x000000a83e007986 */ /* 0x000fe4000c101134 */
[----:B------:R-:W2:Y:S02]  /*183a0*/  LDC R131, c[0x0][0x278] ;  /* 0x00009e00ff837b82 */ /* 0x000ea40000000800 */
[----:B------:R3:W-:Y:S01]  /*183b0*/  STG.E.U8 desc[UR52][R60.64], R171 ;  /* 0x000000ab3c007986 */ /* 0x0007e2000c101134 */
[----:B------:R-:W-:-:S02]  /*183c0*/  PRMT R29, R20, 0x7772, RZ ;  /* 0x00007772141d7816 */ /* 0x000fc400000000ff */
[----:B------:R-:W-:Y:S01]  /*183d0*/  PRMT R30, R21, 0x7773, RZ ;  /* 0x00007773151e7816 */ /* 0x000fe200000000ff */
[----:B------:R-:W4:Y:S02]  /*183e0*/  LDL.LU R184, [R1+0x8] ;  /* 0x0000080001b87983 */ /* 0x000f240000300800 */
[----:B------:R-:W0:Y:S01]  /*183f0*/  LDC R130, c[0x0][0x278] ;  /* 0x00009e00ff827b82 */ /* 0x000e220000000800 */
[----:B-1----:R-:W-:-:S07]  /*18400*/  IADD3 R66, P4, R175, R126, RZ ;  /* 0x0000007eaf427210 */ /* 0x002fce0007f9e0ff */
[----:B------:R-:W1:Y:S01]  /*18410*/  LDC R169, c[0x0][0x278] ;  /* 0x00009e00ffa97b82 */ /* 0x000e620000000800 */
[-C--:B---3--:R-:W-:Y:S01]  /*18420*/  IADD3 R60, P6, R173, R126.reuse, RZ ;  /* 0x0000007ead3c7210 */ /* 0x088fe20007fde0ff */
[----:B------:R3:W-:Y:S01]  /*18430*/  STG.E.U8 desc[UR52][R128.64], R170 ;  /* 0x000000aa80007986 */ /* 0x0007e2000c101134 */
[-C--:B------:R-:W-:Y:S02]  /*18440*/  IADD3 R62, P5, R183, R126.reuse, RZ ;  /* 0x0000007eb73e7210 */ /* 0x080fe40007fbe0ff */
[-C--:B------:R-:W-:Y:S02]  /*18450*/  LEA.HI.X.SX32 R61, R173, R127.reuse, 0x1, P6 ;  /* 0x0000007fad3d7211 */ /* 0x080fe400030f0eff */
[-C--:B------:R-:W-:Y:S01]  /*18460*/  LEA.HI.X.SX32 R63, R183, R127.reuse, 0x1, P5 ;  /* 0x0000007fb73f7211 */ /* 0x080fe200028f0eff */
[----:B------:R-:W1:Y:S01]  /*18470*/  LDC R168, c[0x0][0x278] ;  /* 0x00009e00ffa87b82 */ /* 0x000e620000000800 */
[-C--:B------:R-:W-:Y:S02]  /*18480*/  LEA.HI.X.SX32 R67, R175, R127.reuse, 0x1, P4 ;  /* 0x0000007faf437211 */ /* 0x080fe400020f0eff */
[C---:B---3--:R-:W-:Y:S01]  /*18490*/  IADD3 R128, P6, R249.reuse, R126, RZ ;  /* 0x0000007ef9807210 */ /* 0x048fe20007fde0ff */
[----:B------:R-:W-:Y:S01]  /*184a0*/  IMAD R173, R182, 0x1c, RZ ;  /* 0x0000001cb6ad7824 */ /* 0x000fe200078e02ff */
[----:B------:R0:W-:Y:S03]  /*184b0*/  STG.E.U8 desc[UR52][R60.64], R165 ;  /* 0x000000a53c007986 */ /* 0x0001e6000c101134 */
[----:B------:R-:W3:Y:S01]  /*184c0*/  LDC R171, c[0x0][0x278] ;  /* 0x00009e00ffab7b82 */ /* 0x000ee20000000800 */
[----:B------:R-:W-:Y:S01]  /*184d0*/  LEA.HI.X.SX32 R129, R249, R127, 0x1, P6 ;  /* 0x0000007ff9817211 */ /* 0x000fe200030f0eff */
[----:B------:R1:W-:Y:S01]  /*184e0*/  STG.E.U8 desc[UR52][R62.64], R164 ;  /* 0x000000a43e007986 */ /* 0x0003e2000c101134 */
[----:B------:R-:W-:-:S03]  /*184f0*/  IMAD R175, R176, 0x1d, RZ ;  /* 0x0000001db0af7824 */ /* 0x000fc600078e02ff */
[----:B------:R-:W-:Y:S02]  /*18500*/  STG.E.U8 desc[UR52][R66.64], R167 ;  /* 0x000000a742007986 */ /* 0x000fe4000c101134 */
[----:B------:R-:W3:Y:S02]  /*18510*/  LDC R170, c[0x0][0x278] ;  /* 0x00009e00ffaa7b82 */ /* 0x000ee40000000800 */
[----:B------:R1:W-:Y:S01]  /*18520*/  STG.E.U8 desc[UR52][R128.64], R166 ;  /* 0x000000a680007986 */ /* 0x0003e2000c101134 */
[----:B--2---:R-:W-:Y:S02]  /*18530*/  IMAD R131, R131, 0x1e, RZ ;  /* 0x0000001e83837824 */ /* 0x004fe400078e02ff */
[----:B0-----:R-:W-:Y:S02]  /*18540*/  IMAD.SHL.U32 R165, R130, 0x20, RZ ;  /* 0x0000002082a57824 */ /* 0x001fe400078e00ff */
[----:B-1----:R-:W-:Y:S01]  /*18550*/  IMAD R169, R169, 0x1f, RZ ;  /* 0x0000001fa9a97824 */ /* 0x002fe200078e02ff */
[----:B------:R-:W0:Y:S01]  /*18560*/  LDC R164, c[0x0][0x278] ;  /* 0x00009e00ffa47b82 */ /* 0x000e220000000800 */
[----:B------:R-:W-:-:S02]  /*18570*/  IADD3 R128, P5, R173, R126, RZ ;  /* 0x0000007ead807210 */ /* 0x000fc40007fbe0ff */
[----:B------:R-:W-:-:S05]  /*18580*/  IADD3 R66, P4, R175, R126, RZ ;  /* 0x0000007eaf427210 */ /* 0x000fca0007f9e0ff */
[----:B------:R-:W1:Y:S01]  /*18590*/  LDC R130, c[0x0][0x278] ;  /* 0x00009e00ff827b82 */ /* 0x000e620000000800 */
[-C--:B------:R-:W-:Y:S02]  /*185a0*/  LEA.HI.X.SX32 R129, R173, R127.reuse, 0x1, P5 ;  /* 0x0000007fad817211 */ /* 0x080fe400028f0eff */
[-C--:B------:R-:W-:Y:S02]  /*185b0*/  LEA.HI.X.SX32 R67, R175, R127.reuse, 0x1, P4 ;  /* 0x0000007faf437211 */ /* 0x080fe400020f0eff */
[-C--:B------:R-:W-:Y:S01]  /*185c0*/  IADD3 R62, P6, R131, R126.reuse, RZ ;  /* 0x0000007e833e7210 */ /* 0x080fe20007fde0ff */
[----:B------:R2:W-:Y:S01]  /*185d0*/  STG.E.U8 desc[UR52][R128.64], R163 ;  /* 0x000000a380007986 */ /* 0x0005e2000c101134 */
[----:B------:R-:W-:Y:S01]  /*185e0*/  IADD3 R60, P5, R169, R126, RZ ;  /* 0x0000007ea93c7210 */ /* 0x000fe20007fbe0ff */
[----:B------:R-:W1:Y:S01]  /*185f0*/  LDC R166, c[0x0][0x278] ;  /* 0x00009e00ffa67b82 */ /* 0x000e620000000800 */
[-C--:B------:R-:W-:Y:S01]  /*18600*/  LEA.HI.X.SX32 R63, R131, R127.reuse, 0x1, P6 ;  /* 0x0000007f833f7211 */ /* 0x080fe200030f0eff */
[----:B------:R-:W-:Y:S01]  /*18610*/  IMAD R131, R172, 0x21, RZ ;  /* 0x00000021ac837824 */ /* 0x000fe200078e02ff */
[----:B------:R-:W-:-:S02]  /*18620*/  LEA.HI.X.SX32 R61, R169, R127, 0x1, P5 ;  /* 0x0000007fa93d7211 */ /* 0x000fc400028f0eff */
[----:B--2---:R-:W-:-:S04]  /*18630*/  IADD3 R128, P4, R165, R126, RZ ;  /* 0x0000007ea5807210 */ /* 0x004fc80007f9e0ff */
[----:B------:R-:W-:Y:S02]  /*18640*/  LEA.HI.X.SX32 R129, R165, R127, 0x1, P4 ;  /* 0x0000007fa5817211 */ /* 0x000fe400020f0eff */
[----:B------:R-:W2:Y:S01]  /*18650*/  LDC R165, c[0x0][0x278] ;  /* 0x00009e00ffa57b82 */ /* 0x000ea20000000800 */
[----:B------:R0:W-:Y:S04]  /*18660*/  STG.E.U8 desc[UR52][R66.64], R159 ;  /* 0x0000009f42007986 */ /* 0x0001e8000c101134 */
[----:B------:R-:W-:Y:S04]  /*18670*/  STG.E.U8 desc[UR52][R62.64], R161 ;  /* 0x000000a13e007986 */ /* 0x000fe8000c101134 */
[----:B------:R0:W-:Y:S01]  /*18680*/  STG.E.U8 desc[UR52][R60.64], R160 ;  /* 0x000000a03c007986 */ /* 0x0001e2000c101134 */
[----:B---3--:R-:W-:-:S02]  /*18690*/  IMAD R171, R171, 0x22, RZ ;  /* 0x00000022abab7824 */ /* 0x008fc400078e02ff */
[----:B0-----:R-:W-:Y:S01]  /*186a0*/  IMAD R159, R168, 0x24, RZ ;  /* 0x00000024a89f7824 */ /* 0x001fe200078e02ff */
[----:B------:R0:W-:Y:S01]  /*186b0*/  STG.E.U8 desc[UR52][R128.64], R162 ;  /* 0x000000a280007986 */ /* 0x0001e2000c101134 */
[----:B------:R-:W-:Y:S01]  /*186c0*/  IMAD R163, R170, 0x23, RZ ;  /* 0x00000023aaa37824 */ /* 0x000fe200078e02ff */
[CC--:B------:R-:W-:Y:S01]  /*186d0*/  IADD3 R60, P6, R131.reuse, R126.reuse, RZ ;  /* 0x0000007e833c7210 */ /* 0x0c0fe20007fde0ff */
[----:B------:R-:W3:Y:S03]  /*186e0*/  LDC R160, c[0x0][0x278] ;  /* 0x00009e00ffa07b82 */ /* 0x000ee60000000800 */
[----:B------:R-:W-:Y:S02]  /*186f0*/  LEA.HI.X.SX32 R61, R131, R127, 0x1, P6 ;  /* 0x0000007f833d7211 */ /* 0x000fe400030f0eff */
[----:B0-----:R-:W-:-:S03]  /*18700*/  IADD3 R128, P6, R159, R126, RZ ;  /* 0x0000007e9f807210 */ /* 0x001fc60007fde0ff */
[----:B------:R-:W0:Y:S01]  /*18710*/  LDC R162, c[0x0][0x278] ;  /* 0x00009e00ffa27b82 */ /* 0x000e220000000800 */
[-C--:B------:R-:W-:Y:S02]  /*18720*/  IADD3 R62, P5, R171, R126.reuse, RZ ;  /* 0x0000007eab3e7210 */ /* 0x080fe40007fbe0ff */
[-C--:B------:R-:W-:Y:S02]  /*18730*/  IADD3 R66, P4, R163, R126.reuse, RZ ;  /* 0x0000007ea3427210 */ /* 0x080fe40007f9e0ff */
[-C--:B------:R-:W-:Y:S01]  /*18740*/  LEA.HI.X.SX32 R129, R159, R127.reuse, 0x1, P6 ;  /* 0x0000007f9f817211 */ /* 0x080fe200030f0eff */
[----:B------:R-:W-:Y:S01]  /*18750*/  IMAD R159, R164, 0x26, RZ ;  /* 0x00000026a49f7824 */ /* 0x000fe200078e02ff */
[-C--:B------:R-:W-:Y:S01]  /*18760*/  LEA.HI.X.SX32 R63, R171, R127.reuse, 0x1, P5 ;  /* 0x0000007fab3f7211 */ /* 0x080fe200028f0eff */
[----:B------:R-:W0:Y:S01]  /*18770*/  LDC R164, c[0x0][0x278] ;  /* 0x00009e00ffa47b82 */ /* 0x000e220000000800 */
[----:B-1----:R-:W-:Y:S01]  /*18780*/  IMAD R131, R130, 0x25, RZ ;  /* 0x0000002582837824 */ /* 0x002fe200078e02ff */
[----:B------:R-:W-:Y:S01]  /*18790*/  LEA.HI.X.SX32 R67, R163, R127, 0x1, P4 ;  /* 0x0000007fa3437211 */ /* 0x000fe200020f0eff */
[----:B------:R2:W-:Y:S05]  /*187a0*/  STG.E.U8 desc[UR52][R60.64], R53 ;  /* 0x000000353c007986 */ /* 0x0005ea000c101134 */
[----:B------:R-:W1:Y:S01]  /*187b0*/  LDC R130, c[0x0][0x278] ;  /* 0x00009e00ff827b82 */ /* 0x000e620000000800 */
[----:B------:R2:W-:Y:S07]  /*187c0*/  STG.E.U8 desc[UR52][R62.64], R55 ;  /* 0x000000373e007986 */ /* 0x0005ee000c101134 */
[----:B------:R-:W1:Y:S01]  /*187d0*/  LDC R163, c[0x0][0x278] ;  /* 0x00009e00ffa37b82 */ /* 0x000e620000000800 */
[----:B------:R3:W-:Y:S01]  /*187e0*/  STG.E.U8 desc[UR52][R66.64], R54 ;  /* 0x0000003642007986 */ /* 0x0007e2000c101134 */
[----:B--2---:R-:W-:Y:S01]  /*187f0*/  IMAD R53, R165, 0x27, RZ ;  /* 0x00000027a5357824 */ /* 0x004fe200078e02ff */
[----:B------:R-:W-:-:S02]  /*18800*/  IADD3 R60, P4, R159, R126, RZ ;  /* 0x0000007e9f3c7210 */ /* 0x000fc40007f9e0ff */
[----:B------:R2:W-:Y:S01]  /*18810*/  STG.E.U8 desc[UR52][R128.64], R56 ;  /* 0x0000003880007986 */ /* 0x0005e2000c101134 */
[----:B------:R-:W-:Y:S01]  /*18820*/  IMAD R161, R166, 0x28, RZ ;  /* 0x00000028a6a17824 */ /* 0x000fe200078e02ff */
[-C--:B------:R-:W-:Y:S02]  /*18830*/  IADD3 R62, P6, R53, R126.reuse, RZ ;  /* 0x0000007e353e7210 */ /* 0x080fe40007fde0ff */
[C---:B---3--:R-:W-:Y:S01]  /*18840*/  IADD3 R54, P5, R131.reuse, R126, RZ ;  /* 0x0000007e83367210 */ /* 0x048fe20007fbe0ff */
[----:B--2---:R-:W2:Y:S03]  /*18850*/  LDC R56, c[0x0][0x278] ;  /* 0x00009e00ff387b82 */ /* 0x004ea60000000800 */
[-C--:B------:R-:W-:Y:S01]  /*18860*/  LEA.HI.X.SX32 R55, R131, R127.reuse, 0x1, P5 ;  /* 0x0000007f83377211 */ /* 0x080fe200028f0eff */
[----:B------:R-:W-:Y:S01]  /*18870*/  IMAD R129, R160, 0x29, RZ ;  /* 0x00000029a0817824 */ /* 0x000fe200078e02ff */
[----:B------:R-:W-:-:S03]  /*18880*/  LEA.HI.X.SX32 R61, R159, R127, 0x1, P4 ;  /* 0x0000007f9f3d7211 */ /* 0x000fc600020f0eff */
[----:B------:R-:W3:Y:S01]  /*18890*/  LDC R128, c[0x0][0x278] ;  /* 0x00009e00ff807b82 */ /* 0x000ee20000000800 */
[----:B------:R-:W-:Y:S01]  /*188a0*/  LEA.HI.X.SX32 R63, R53, R127, 0x1, P6 ;  /* 0x0000007f353f7211 */ /* 0x000fe200030f0eff */
[----:B------:R0:W-:Y:S01]  /*188b0*/  STG.E.U8 desc[UR52][R54.64], R52 ;  /* 0x0000003436007986 */ /* 0x0001e2000c101134 */
[----:B------:R-:W-:-:S05]  /*188c0*/  IADD3 R66, P5, R161, R126, RZ ;  /* 0x0000007ea1427210 */ /* 0x000fca0007fbe0ff */
[----:B------:R-:W5:Y:S01]  /*188d0*/  LDC R159, c[0x0][0x278] ;  /* 0x00009e00ff9f7b82 */ /* 0x000f620000000800 */
[----:B------:R1:W-:Y:S01]  /*188e0*/  STG.E.U8 desc[UR52][R60.64], R48 ;  /* 0x000000303c007986 */ /* 0x0003e2000c101134 */
[-C--:B------:R-:W-:Y:S02]  /*188f0*/  LEA.HI.X.SX32 R67, R161, R127.reuse, 0x1, P5 ;  /* 0x0000007fa1437211 */ /* 0x080fe400028f0eff */
[CC--:B0-----:R-:W-:Y:S01]  /*18900*/  IADD3 R52, P4, R129.reuse, R126.reuse, RZ ;  /* 0x0000007e81347210 */ /* 0x0c1fe20007f9e0ff */
[----:B------:R-:W-:Y:S01]  /*18910*/  IMAD R55, R162, 0x2a, RZ ;  /* 0x0000002aa2377824 */ /* 0x000fe200078e02ff */
[----:B------:R0:W-:Y:S02]  /*18920*/  STG.E.U8 desc[UR52][R62.64], R51 ;  /* 0x000000333e007986 */ /* 0x0001e4000c101134 */
[----:B------:R-:W-:Y:S01]  /*18930*/  LEA.HI.X.SX32 R53, R129, R127, 0x1, P4 ;  /* 0x0000007f81357211 */ /* 0x000fe200020f0eff */
[----:B-1----:R-:W1:Y:S01]  /*18940*/  LDC R60, c[0x0][0x278] ;  /* 0x00009e00ff3c7b82 */ /* 0x002e620000000800 */
[----:B------:R-:W-:Y:S01]  /*18950*/  IADD3 R48, P6, R55, R126, RZ ;  /* 0x0000007e37307210 */ /* 0x000fe20007fde0ff */
[----:B------:R-:W-:Y:S01]  /*18960*/  IMAD R61, R164, 0x2d, RZ ;  /* 0x0000002da43d7824 */ /* 0x000fe200078e02ff */
[----:B------:R2:W-:Y:S01]  /*18970*/  STG.E.U8 desc[UR52][R66.64], R50 ;  /* 0x0000003242007986 */ /* 0x0005e2000c101134 */
[----:B------:R-:W-:-:S04]  /*18980*/  IMAD R129, R130, 0x2b, RZ ;  /* 0x0000002b82817824 */ /* 0x000fc800078e02ff */
[----:B0-----:R-:W0:Y:S01]  /*18990*/  LDC R62, c[0x0][0x278] ;  /* 0x00009e00ff3e7b82 */ /* 0x001e220000000800 */
[----:B------:R2:W-:Y:S01]  /*189a0*/  STG.E.U8 desc[UR52][R52.64], R49 ;  /* 0x0000003134007986 */ /* 0x0005e2000c101134 */
[----:B------:R-:W-:Y:S01]  /*189b0*/  IMAD R131, R163, 0x2c, RZ ;  /* 0x0000002ca3837824 */ /* 0x000fe200078e02ff */
[----:B--2---:R-:W-:-:S05]  /*189c0*/  IADD3 R50, P5, R129, R126, RZ ;  /* 0x0000007e81327210 */ /* 0x004fca0007fbe0ff */
[----:B------:R-:W2:Y:S01]  /*189d0*/  LDC R66, c[0x0][0x278] ;  /* 0x00009e00ff427b82 */ /* 0x000ea20000000800 */
[----:B------:R-:W-:Y:S02]  /*189e0*/  LEA.HI.X.SX32 R49, R55, R127, 0x1, P6 ;  /* 0x0000007f37317211 */ /* 0x000fe400030f0eff */
[----:B------:R-:W-:-:S05]  /*189f0*/  IADD3 R54, P6, R61, R126, RZ ;  /* 0x0000007e3d367210 */ /* 0x000fca0007fde0ff */
[----:B------:R-:W2:Y:S01]  /*18a00*/  LDC R67, c[0x0][0x278] ;  /* 0x00009e00ff437b82 */ /* 0x000ea20000000800 */
[----:B------:R-:W-:Y:S02]  /*18a10*/  IADD3 R52, P4, R131, R126, RZ ;  /* 0x0000007e83347210 */ /* 0x000fe40007f9e0ff */
[-C--:B------:R-:W-:Y:S01]  /*18a20*/  LEA.HI.X.SX32 R55, R61, R127.reuse, 0x1, P6 ;  /* 0x0000007f3d377211 */ /* 0x080fe200030f0eff */
[----:B------:R-:W-:Y:S01]  /*18a30*/  IMAD R61, R56, 0x2e, RZ ;  /* 0x0000002e383d7824 */ /* 0x000fe200078e02ff */
[-C--:B------:R-:W-:Y:S01]  /*18a40*/  LEA.HI.X.SX32 R51, R129, R127.reuse, 0x1, P5 ;  /* 0x0000007f81337211 */ /* 0x080fe200028f0eff */
[----:B---3--:R-:W-:Y:S01]  /*18a50*/  IMAD R63, R128, 0x2f, RZ ;  /* 0x0000002f803f7824 */ /* 0x008fe200078e02ff */
[----:B------:R-:W-:Y:S01]  /*18a60*/  LEA.HI.X.SX32 R53, R131, R127, 0x1, P4 ;  /* 0x0000007f83357211 */ /* 0x000fe200020f0eff */
[----:B------:R-:W3:Y:S01]  /*18a70*/  LDC R56, c[0x0][0x278] ;  /* 0x00009e00ff387b82 */ /* 0x000ee20000000800 */
[----:B------:R5:W-:Y:S04]  /*18a80*/  STG.E.U8 desc[UR52][R48.64], R45 ;  /* 0x0000002d30007986 */ /* 0x000be8000c101134 */
[----:B------:R1:W-:Y:S03]  /*18a90*/  STG.E.U8 desc[UR52][R50.64], R44 ;  /* 0x0000002c32007986 */ /* 0x0003e6000c101134 */
[----:B------:R-:W3:Y:S01]  /*18aa0*/  LDC R128, c[0x0][0x278] ;  /* 0x00009e00ff807b82 */ /* 0x000ee20000000800 */
[----:B------:R0:W-:Y:S01]  /*18ab0*/  STG.E.U8 desc[UR52][R52.64], R47 ;  /* 0x0000002f34007986 */ /* 0x0001e2000c101134 */
[----:B-----5:R-:W-:-:S03]  /*18ac0*/  IMAD R49, R159, 0x30, RZ ;  /* 0x000000309f317824 */ /* 0x020fc600078e02ff */
[----:B------:R5:W-:Y:S01]  /*18ad0*/  STG.E.U8 desc[UR52][R54.64], R46 ;  /* 0x0000002e36007986 */ /* 0x000be2000c101134 */
[-C--:B-1----:R-:W-:Y:S01]  /*18ae0*/  IADD3 R44, P5, R61, R126.reuse, RZ ;  /* 0x0000007e3d2c7210 */ /* 0x082fe20007fbe0ff */
[----:B------:R-:W-:Y:S01]  /*18af0*/  IMAD R51, R60, 0x31, RZ ;  /* 0x000000313c337824 */ /* 0x000fe200078e02ff */
[-C--:B------:R-:W-:Y:S01]  /*18b00*/  IADD3 R48, P6, R49, R126.reuse, RZ ;  /* 0x0000007e31307210 */ /* 0x080fe20007fde0ff */
[----:B------:R-:W1:Y:S01]  /*18b10*/  LDC R60, c[0x0][0x278] ;  /* 0x00009e00ff3c7b82 */ /* 0x000e620000000800 */
[----:B------:R-:W-:Y:S01]  /*18b20*/  LEA.HI.X.SX32 R45, R61, R127, 0x1, P5 ;  /* 0x0000007f3d2d7211 */ /* 0x000fe200028f0eff */
[----:B0-----:R-:W-:Y:S01]  /*18b30*/  IMAD R53, R62, 0x32, RZ ;  /* 0x000000323e357824 */ /* 0x001fe200078e02ff */
[----:B-----5:R-:W-:-:S05]  /*18b40*/  IADD3 R46, P4, R63, R126, RZ ;  /* 0x0000007e3f2e7210 */ /* 0x020fca0007f9e0ff */
[----:B------:R-:W0:Y:S01]  /*18b50*/  LDC R52, c[0x0][0x278] ;  /* 0x00009e00ff347b82 */ /* 0x000e220000000800 */
[-C--:B------:R-:W-:Y:S02]  /*18b60*/  LEA.HI.X.SX32 R49, R49, R127.reuse, 0x1, P6 ;  /* 0x0000007f31317211 */ /* 0x080fe400030f0eff */
[----:B------:R-:W-:-:S05]  /*18b70*/  LEA.HI.X.SX32 R47, R63, R127, 0x1, P4 ;  /* 0x0000007f3f2f7211 */ /* 0x000fca00020f0eff */
[----:B------:R-:W5:Y:S01]  /*18b80*/  LDC R54, c[0x0][0x278] ;  /* 0x00009e00ff367b82 */ /* 0x000f620000000800 */
[C---:B------:R-:W-:Y:S01]  /*18b90*/  IADD3 R50, P5, R51.reuse, R126, RZ ;  /* 0x0000007e33327210 */ /* 0x040fe20007fbe0ff */
[----:B------:R2:W-:Y:S04]  /*18ba0*/  STG.E.U8 desc[UR52][R44.64], R39 ;  /* 0x000000272c007986 */ /* 0x0005e8000c101134 */
[----:B------:R3:W-:Y:S01]  /*18bb0*/  STG.E.U8 desc[UR52][R46.64], R40 ;  /* 0x000000282e007986 */ /* 0x0007e2000c101134 */
[----:B------:R-:W-:-:S03]  /*18bc0*/  LEA.HI.X.SX32 R51, R51, R127, 0x1, P5 ;  /* 0x0000007f33337211 */ /* 0x000fc600028f0eff */
[----:B------:R1:W-:Y:S01]  /*18bd0*/  STG.E.U8 desc[UR52][R48.64], R38 ;  /* 0x0000002630007986 */ /* 0x0003e2000c101134 */
[C---:B--2---:R-:W-:Y:S01]  /*18be0*/  IADD3 R44, P4, R53.reuse, R126, RZ ;  /* 0x0000007e352c7210 */ /* 0x044fe20007f9e0ff */
[----:B------:R-:W-:Y:S01]  /*18bf0*/  IMAD R39, R66, 0x33, RZ ;  /* 0x0000003342277824 */ /* 0x000fe200078e02ff */
[----:B---3--:R-:W2:Y:S02]  /*18c00*/  LDC R40, c[0x0][0x278] ;  /* 0x00009e00ff287b82 */ /* 0x008ea40000000800 */
[----:B------:R-:W-:Y:S01]  /*18c10*/  LEA.HI.X.SX32 R45, R53, R127, 0x1, P4 ;  /* 0x0000007f352d7211 */ /* 0x000fe200020f0eff */
[----:B------:R-:W-:Y:S01]  /*18c20*/  IMAD R55, R67, 0x35, RZ ;  /* 0x0000003543377824 */ /* 0x000fe200078e02ff */
[----:B------:R3:W-:Y:S04]  /*18c30*/  STG.E.U8 desc[UR52][R50.64], R37 ;  /* 0x0000002532007986 */ /* 0x0007e8000c101134 */
[----:B-1----:R-:W1:Y:S01]  /*18c40*/  LDC R48, c[0x0][0x278] ;  /* 0x00009e00ff307b82 */ /* 0x002e620000000800 */
[----:B------:R-:W-:Y:S01]  /*18c50*/  IMAD R53, R56, 0x34, RZ ;  /* 0x0000003438357824 */ /* 0x000fe200078e02ff */
[----:B------:R4:W-:Y:S01]  /*18c60*/  STG.E.U8 desc[UR52][R44.64], R36 ;  /* 0x000000242c007986 */ /* 0x0009e2000c101134 */
[----:B------:R-:W-:-:S03]  /*18c70*/  IMAD R47, R128, 0x36, RZ ;  /* 0x00000036802f7824 */ /* 0x000fc600078e02ff */
[-C--:B------:R-:W-:Y:S02]  /*18c80*/  IADD3 R38, P5, R53, R126.reuse, RZ ;  /* 0x0000007e35267210 */ /* 0x080fe40007fbe0ff */
[----:B---3--:R-:W3:Y:S01]  /*18c90*/  LDC R50, c[0x0][0x278] ;  /* 0x00009e00ff327b82 */ /* 0x008ee20000000800 */
[----:B0-----:R-:W-:Y:S01]  /*18ca0*/  IMAD R49, R52, 0x37, RZ ;  /* 0x0000003734317824 */ /* 0x001fe200078e02ff */
[-C--:B----4-:R-:W-:Y:S02]  /*18cb0*/  IADD3 R36, P6, R39, R126.reuse, RZ ;  /* 0x0000007e27247210 */ /* 0x090fe40007fde0ff */
[----:B------:R-:W-:-:S04]  /*18cc0*/  IADD3 R44, P4, R55, R126, RZ ;  /* 0x0000007e372c7210 */ /* 0x000fc80007f9e0ff */
[----:B------:R-:W0:Y:S01]  /*18cd0*/  LDC R52, c[0x0][0x278] ;  /* 0x00009e00ff347b82 */ /* 0x000e220000000800 */
[-C--:B------:R-:W-:Y:S02]  /*18ce0*/  LEA.HI.X.SX32 R37, R39, R127.reuse, 0x1, P6 ;  /* 0x0000007f27257211 */ /* 0x080fe400030f0eff */
[----:B------:R-:W-:Y:S01]  /*18cf0*/  IADD3 R46, P6, R47, R126, RZ ;  /* 0x0000007e2f2e7210 */ /* 0x000fe20007fde0ff */
[----:B-----5:R-:W-:Y:S01]  /*18d00*/  IMAD R51, R54, 0x38, RZ ;  /* 0x0000003836337824 */ /* 0x020fe200078e02ff */
[-C--:B------:R-:W-:Y:S02]  /*18d10*/  LEA.HI.X.SX32 R45, R55, R127.reuse, 0x1, P4 ;  /* 0x0000007f372d7211 */ /* 0x080fe400020f0eff */
[-C--:B------:R-:W-:Y:S01]  /*18d20*/  LEA.HI.X.SX32 R39, R53, R127.reuse, 0x1, P5 ;  /* 0x0000007f35277211 */ /* 0x080fe200028f0eff */
[----:B------:R-:W4:Y:S01]  /*18d30*/  LDC R55, c[0x0][0x278] ;  /* 0x00009e00ff377b82 */ /* 0x000f220000000800 */
[----:B------:R-:W-:Y:S01]  /*18d40*/  LEA.HI.X.SX32 R47, R47, R127, 0x1, P6 ;  /* 0x0000007f2f2f7211 */ /* 0x000fe200030f0eff */
[----:B------:R5:W-:Y:S06]  /*18d50*/  STG.E.U8 desc[UR52][R36.64], R31 ;  /* 0x0000001f24007986 */ /* 0x000bec000c101134 */
[----:B------:R-:W4:Y:S01]  /*18d60*/  LDC R54, c[0x0][0x278] ;  /* 0x00009e00ff367b82 */ /* 0x000f220000000800 */
[----:B------:R1:W-:Y:S01]  /*18d70*/  STG.E.U8 desc[UR52][R38.64], R28 ;  /* 0x0000001c26007986 */ /* 0x0003e2000c101134 */
[----:B--2---:R-:W-:-:S03]  /*18d80*/  IMAD R53, R40, 0x3a, RZ ;  /* 0x0000003a28357824 */ /* 0x004fc600078e02ff */
[----:B------:R-:W-:Y:S01]  /*18d90*/  STG.E.U8 desc[UR52][R44.64], R35 ;  /* 0x000000232c007986 */ /* 0x000fe2000c101134 */
[----:B-----5:R-:W-:Y:S01]  /*18da0*/  IMAD R31, R60, 0x39, RZ ;  /* 0x000000393c1f7824 */ /* 0x020fe200078e02ff */
[CC--:B------:R-:W-:Y:S01]  /*18db0*/  IADD3 R36, P4, R51.reuse, R126.reuse, RZ ;  /* 0x0000007e33247210 */ /* 0x0c0fe20007f9e0ff */
[----:B------:R-:W2:Y:S01]  /*18dc0*/  LDC R40, c[0x0][0x278] ;  /* 0x00009e00ff287b82 */ /* 0x000ea20000000800 */
[----:B------:R5:W-:Y:S02]  /*18dd0*/  STG.E.U8 desc[UR52][R46.64], R34 ;  /* 0x000000222e007986 */ /* 0x000be4000c101134 */
[-C--:B------:R-:W-:Y:S02]  /*18de0*/  LEA.HI.X.SX32 R37, R51, R127.reuse, 0x1, P4 ;  /* 0x0000007f33257211 */ /* 0x080fe400020f0eff */
[-C--:B-1----:R-:W-:Y:S02]  /*18df0*/  IADD3 R38, P6, R31, R126.reuse, RZ ;  /* 0x0000007e1f267210 */ /* 0x082fe40007fde0ff */
[----:B-----5:R-:W-:Y:S01]  /*18e00*/  IADD3 R34, P5, R49, R126, RZ ;  /* 0x0000007e31227210 */ /* 0x020fe20007fbe0ff */
[----:B------:R-:W-:Y:S01]  /*18e10*/  IMAD R47, R48, 0x3b, RZ ;  /* 0x0000003b302f7824 */ /* 0x000fe200078e02ff */
[-C--:B------:R-:W-:Y:S01]  /*18e20*/  LEA.HI.X.SX32 R39, R31, R127.reuse, 0x1, P6 ;  /* 0x0000007f1f277211 */ /* 0x080fe200030f0eff */
[----:B------:R-:W1:Y:S01]  /*18e30*/  LDC R46, c[0x0][0x278] ;  /* 0x00009e00ff2e7b82 */ /* 0x000e620000000800 */
[----:B------:R-:W-:-:S02]  /*18e40*/  LEA.HI.X.SX32 R35, R49, R127, 0x1, P5 ;  /* 0x0000007f31237211 */ /* 0x000fc400028f0eff */
[-C--:B------:R-:W-:Y:S02]  /*18e50*/  IADD3 R44, P5, R53, R126.reuse, RZ ;  /* 0x0000007e352c7210 */ /* 0x080fe40007fbe0ff */
[----:B------:R-:W-:Y:S01]  /*18e60*/  IADD3 R28, P4, R47, R126, RZ ;  /* 0x0000007e2f1c7210 */ /* 0x000fe20007f9e0ff */
[----:B------:R-:W-:Y:S01]  /*18e70*/  STG.E.U8 desc[UR52][R34.64], R33 ;  /* 0x0000002122007986 */ /* 0x000fe2000c101134 */
[----:B------:R-:W-:Y:S01]  /*18e80*/  LEA.HI.X.SX32 R45, R53, R127, 0x1, P5 ;  /* 0x0000007f352d7211 */ /* 0x000fe200028f0eff */
[----:B---3--:R-:W-:Y:S01]  /*18e90*/  IMAD R31, R50, 0x3c, RZ ;  /* 0x0000003c321f7824 */ /* 0x008fe200078e02ff */
[----:B------:R-:W3:Y:S01]  /*18ea0*/  LDC R48, c[0x0][0x278] ;  /* 0x00009e00ff307b82 */ /* 0x000ee20000000800 */
[----:B------:R5:W-:Y:S04]  /*18eb0*/  STG.E.U8 desc[UR52][R36.64], R29 ;  /* 0x0000001d24007986 */ /* 0x000be8000c101134 */
[----:B------:R-:W-:Y:S01]  /*18ec0*/  STG.E.U8 desc[UR52][R38.64], R177 ;  /* 0x000000b126007986 */ /* 0x000fe2000c101134 */
[----:B------:R-:W-:-:S02]  /*18ed0*/  PRMT R201, R11, 0x7772, RZ ;  /* 0x000077720bc97816 */ /* 0x000fc400000000ff */
[----:B------:R-:W-:Y:S01]  /*18ee0*/  PRMT R202, R11, 0x7773, RZ ;  /* 0x000077730bca7816 */ /* 0x000fe200000000ff */
[----:B------:R2:W-:Y:S01]  /*18ef0*/  STG.E.U8 desc[UR52][R44.64], R32 ;  /* 0x000000202c007986 */ /* 0x0005e2000c101134 */
[----:B------:R-:W-:Y:S01]  /*18f00*/  PRMT R199, R12, 0x7770, RZ ;  /* 0x000077700cc77816 */ /* 0x000fe200000000ff */
[----:B------:R-:W3:Y:S01]  /*18f10*/  LDC R49, c[0x0][0x278] ;  /* 0x00009e00ff317b82 */ /* 0x000ee20000000800 */
[----:B-----5:R-:W-:Y:S01]  /*18f20*/  LEA.HI.X.SX32 R29, R47, R127, 0x1, P4 ;  /* 0x0000007f2f1d7211 */ /* 0x020fe200020f0eff */
[----:B0-----:R-:W-:Y:S02]  /*18f30*/  IMAD R33, R52, 0x3d, RZ ;  /* 0x0000003d34217824 */ /* 0x001fe400078e02ff */
[----:B----4-:R-:W-:-:S04]  /*18f40*/  IMAD R35, R55, 0x3e, RZ ;  /* 0x0000003e37237824 */ /* 0x010fc800078e02ff */
[----:B------:R-:W0:Y:S01]  /*18f50*/  LDC R36, c[0x0][0x278] ;  /* 0x00009e00ff247b82 */ /* 0x000e220000000800 */
[----:B------:R4:W-:Y:S01]  /*18f60*/  STG.E.U8 desc[UR52][R28.64], R30 ;  /* 0x0000001e1c007986 */ /* 0x0009e2000c101134 */
[----:B------:R-:W-:Y:S01]  /*18f70*/  IMAD R37, R54, 0x3f, RZ ;  /* 0x0000003f36257824 */ /* 0x000fe200078e02ff */
[----:B--2---:R-:W-:-:S05]  /*18f80*/  IADD3 R32, P4, R35, R126, RZ ;  /* 0x0000007e23207210 */ /* 0x004fca0007f9e0ff */
[----:B------:R-:W2:Y:S01]  /*18f90*/  LDC R47, c[0x0][0x278] ;  /* 0x00009e00ff2f7b82 */ /* 0x000ea20000000800 */
[----:B----4-:R-:W-:-:S07]  /*18fa0*/  IADD3 R28, P6, R31, R126, RZ ;  /* 0x0000007e1f1c7210 */ /* 0x010fce0007fde0ff */
[----:B------:R-:W4:Y:S01]  /*18fb0*/  LDC R38, c[0x0][0x278] ;  /* 0x00009e00ff267b82 */ /* 0x000f220000000800 */
[-C--:B------:R-:W-:Y:S02]  /*18fc0*/  IADD3 R30, P5, R33, R126.reuse, RZ ;  /* 0x0000007e211e7210 */ /* 0x080fe40007fbe0ff */
[-C--:B------:R-:W-:Y:S02]  /*18fd0*/  LEA.HI.X.SX32 R29, R31, R127.reuse, 0x1, P6 ;  /* 0x0000007f1f1d7211 */ /* 0x080fe400030f0eff */
[----:B------:R-:W-:Y:S02]  /*18fe0*/  IADD3 R34, P6, R37, R126, RZ ;  /* 0x0000007e25227210 */ /* 0x000fe40007fde0ff */
[-C--:B------:R-:W-:Y:S01]  /*18ff0*/  LEA.HI.X.SX32 R31, R33, R127.reuse, 0x1, P5 ;  /* 0x0000007f211f7211 */ /* 0x080fe200028f0eff */
[----:B------:R-:W5:Y:S01]  /*19000*/  LDC R44, c[0x0][0x278] ;  /* 0x00009e00ff2c7b82 */ /* 0x000f620000000800 */
[-C--:B------:R-:W-:Y:S02]  /*19010*/  LEA.HI.X.SX32 R33, R35, R127.reuse, 0x1, P4 ;  /* 0x0000007f23217211 */ /* 0x080fe400020f0eff */
[----:B------:R-:W-:Y:S01]  /*19020*/  LEA.HI.X.SX32 R35, R37, R127, 0x1, P6 ;  /* 0x0000007f25237211 */ /* 0x000fe200030f0eff */
[----:B------:R-:W-:-:S04]  /*19030*/  IMAD.SHL.U32 R37, R40, 0x40, RZ ;  /* 0x0000004028257824 */ /* 0x000fc800078e00ff */
[----:B------:R-:W3:Y:S01]  /*19040*/  LDC R40, c[0x0][0x278] ;  /* 0x00009e00ff287b82 */ /* 0x000ee20000000800 */
[----:B------:R2:W-:Y:S04]  /*19050*/  STG.E.U8 desc[UR52][R28.64], R180 ;  /* 0x000000b41c007986 */ /* 0x0005e8000c101134 */
[----:B------:R-:W-:Y:S01]  /*19060*/  STG.E.U8 desc[UR52][R30.64], R181 ;  /* 0x000000b51e007986 */ /* 0x000fe2000c101134 */
[----:B-1----:R-:W-:Y:S02]  /*19070*/  IMAD R39, R46, 0x41, RZ ;  /* 0x000000412e277824 */ /* 0x002fe400078e02ff */
[----:B0-----:R-:W-:Y:S01]  /*19080*/  IMAD R45, R36, 0x43, RZ ;  /* 0x00000043242d7824 */ /* 0x001fe200078e02ff */
[----:B------:R-:W-:Y:S01]  /*19090*/  STG.E.U8 desc[UR52][R32.64], R178 ;  /* 0x000000b220007986 */ /* 0x000fe2000c101134 */
[----:B------:R-:W0:Y:S03]  /*190a0*/  LDC R46, c[0x0][0x278] ;  /* 0x00009e00ff2e7b82 */ /* 0x000e260000000800 */
[----:B------:R1:W-:Y:S01]  /*190b0*/  STG.E.U8 desc[UR52][R34.64], R179 ;  /* 0x000000b322007986 */ /* 0x0003e2000c101134 */
[----:B--2---:R-:W-:-:S04]  /*190c0*/  IMAD R29, R47, 0x42, RZ ;  /* 0x000000422f1d7824 */ /* 0x004fc800078e02ff */
[----:B------:R-:W2:Y:S01]  /*190d0*/  LDC R36, c[0x0][0x278] ;  /* 0x00009e00ff247b82 */ /* 0x000ea20000000800 */
[-C--:B-1----:R-:W-:Y:S02]  /*190e0*/  IADD3 R34, P5, R37, R126.reuse, RZ ;  /* 0x0000007e25227210 */ /* 0x082fe40007fbe0ff */
[-C--:B------:R-:W-:Y:S02]  /*190f0*/  IADD3 R32, P4, R39, R126.reuse, RZ ;  /* 0x0000007e27207210 */ /* 0x080fe40007f9e0ff */
[----:B------:R-:W-:Y:S01]  /*19100*/  LEA.HI.X.SX32 R35, R37, R127, 0x1, P5 ;  /* 0x0000007f25237211 */ /* 0x000fe200028f0eff */
[----:B----4-:R-:W-:Y:S02]  /*19110*/  IMAD R37, R38, 0x44, RZ ;  /* 0x0000004426257824 */ /* 0x010fe400078e02ff */
[----:B------:R-:W1:Y:S01]  /*19120*/  LDC R38, c[0x0][0x278] ;  /* 0x00009e00ff267b82 */ /* 0x000e620000000800 */
[-C--:B------:R-:W-:Y:S01]  /*19130*/  IADD3 R30, P6, R29, R126.reuse, RZ ;  /* 0x0000007e1d1e7210 */ /* 0x080fe20007fde0ff */
[----:B------:R4:W-:Y:S01]  /*19140*/  STG.E.U8 desc[UR52][R34.64], R186 ;  /* 0x000000ba22007986 */ /* 0x0009e2000c101134 */
[----:B------:R-:W-:-:S02]  /*19150*/  IADD3 R28, P5, R45, R126, RZ ;  /* 0x0000007e2d1c7210 */ /* 0x000fc40007fbe0ff */
[-C--:B------:R-:W-:Y:S02]  /*19160*/  LEA.HI.X.SX32 R33, R39, R127.reuse, 0x1, P4 ;  /* 0x0000007f27217211 */ /* 0x080fe400020f0eff */
[-C--:B------:R-:W-:Y:S02]  /*19170*/  LEA.HI.X.SX32 R31, R29, R127.reuse, 0x1, P6 ;  /* 0x0000007f1d1f7211 */ /* 0x080fe400030f0eff */
[-C--:B------:R-:W-:Y:S01]  /*19180*/  LEA.HI.X.SX32 R29, R45, R127.reuse, 0x1, P5 ;  /* 0x0000007f2d1d7211 */ /* 0x080fe200028f0eff */
[----:B---3--:R-:W-:Y:S02]  /*19190*/  IMAD R45, R40, 0x47, RZ ;  /* 0x00000047282d7824 */ /* 0x008fe400078e02ff */
[----:B------:R-:W3:Y:S01]  /*191a0*/  LDC R40, c[0x0][0x278] ;  /* 0x00009e00ff287b82 */ /* 0x000ee20000000800 */
[C---:B----4-:R-:W-:Y:S01]  /*191b0*/  IADD3 R34, P4, R37.reuse, R126, RZ ;  /* 0x0000007e25227210 */ /* 0x050fe20007f9e0ff */
[----:B------:R4:W-:Y:S03]  /*191c0*/  STG.E.U8 desc[UR52][R32.64], R190 ;  /* 0x000000be20007986 */ /* 0x0009e6000c101134 */
[----:B------:R-:W-:Y:S01]  /*191d0*/  LEA.HI.X.SX32 R35, R37, R127, 0x1, P4 ;  /* 0x0000007f25237211 */ /* 0x000fe200020f0eff */
[----:B-----5:R-:W-:-:S02]  /*191e0*/  IMAD R37, R44, 0x45, RZ ;  /* 0x000000452c257824 */ /* 0x020fc400078e02ff */
[----:B------:R-:W5:Y:S01]  /*191f0*/  LDC R44, c[0x0][0x278] ;  /* 0x00009e00ff2c7b82 */ /* 0x000f620000000800 */
[----:B------:R2:W-:Y:S01]  /*19200*/  STG.E.U8 desc[UR52][R30.64], R188 ;  /* 0x000000bc1e007986 */ /* 0x0005e2000c101134 */
[----:B------:R-:W-:-:S03]  /*19210*/  IMAD R39, R48, 0x46, RZ ;  /* 0x0000004630277824 */ /* 0x000fc600078e02ff */
[----:B------:R2:W-:Y:S01]  /*19220*/  STG.E.U8 desc[UR52][R28.64], R189 ;  /* 0x000000bd1c007986 */ /* 0x0005e2000c101134 */
[----:B0-----:R-:W-:Y:S01]  /*19230*/  IMAD R47, R46, 0x48, RZ ;  /* 0x000000482e2f7824 */ /* 0x001fe200078e02ff */
[-C--:B----4-:R-:W-:Y:S01]  /*19240*/  IADD3 R32, P4, R45, R126.reuse, RZ ;  /* 0x0000007e2d207210 */ /* 0x090fe20007f9e0ff */
[----:B------:R-:W0:Y:S01]  /*19250*/  LDC R46, c[0x0][0x278] ;  /* 0x00009e00ff2e7b82 */ /* 0x000e220000000800 */
[----:B--2---:R-:W-:Y:S02]  /*19260*/  IADD3 R30, P5, R39, R126, RZ ;  /* 0x0000007e271e7210 */ /* 0x004fe40007fbe0ff */
[----:B------:R-:W-:-:S05]  /*19270*/  PRMT R205, R12, 0x7771, RZ ;  /* 0x000077710ccd7816 */ /* 0x000fca00000000ff */
[----:B------:R-:W2:Y:S01]  /*19280*/  LDC R48, c[0x0][0x278] ;  /* 0x00009e00ff307b82 */ /* 0x000ea20000000800 */
[----:B------:R-:W-:-:S04]  /*19290*/  IADD3 R28, P6, R37, R126, RZ ;  /* 0x0000007e251c7210 */ /* 0x000fc80007fde0ff */
[-C--:B------:R-:W-:Y:S01]  /*192a0*/  LEA.HI.X.SX32 R29, R37, R127.reuse, 0x1, P6 ;  /* 0x0000007f251d7211 */ /* 0x080fe200030f0eff */
[----:B------:R-:W-:Y:S02]  /*192b0*/  IMAD R37, R36, 0x49, RZ ;  /* 0x0000004924257824 */ /* 0x000fe400078e02ff */
[----:B------:R-:W4:Y:S01]  /*192c0*/  LDC R36, c[0x0][0x278] ;  /* 0x00009e00ff247b82 */ /* 0x000f220000000800 */
[-C--:B------:R-:W-:Y:S01]  /*192d0*/  LEA.HI.X.SX32 R31, R39, R127.reuse, 0x1, P5 ;  /* 0x0000007f271f7211 */ /* 0x080fe200028f0eff */
[----:B------:R3:W-:Y:S01]  /*192e0*/  STG.E.U8 desc[UR52][R34.64], R187 ;  /* 0x000000bb22007986 */ /* 0x0007e2000c101134 */
[----:B-1----:R-:W-:Y:S01]  /*192f0*/  IMAD R39, R38, 0x4a, RZ ;  /* 0x0000004a26277824 */ /* 0x002fe200078e02ff */
[----:B------:R-:W-:Y:S02]  /*19300*/  LEA.HI.X.SX32 R33, R45, R127, 0x1, P4 ;  /* 0x0000007f2d217211 */ /* 0x000fe400020f0eff */
[----:B------:R-:W-:Y:S02]  /*19310*/  STG.E.U8 desc[UR52][R28.64], R193 ;  /* 0x000000c11c007986 */ /* 0x000fe4000c101134 */
[----:B------:R-:W1:Y:S02]  /*19320*/  LDC R38, c[0x0][0x278] ;  /* 0x00009e00ff267b82 */ /* 0x000e640000000800 */
[----:B------:R5:W-:Y:S01]  /*19330*/  STG.E.U8 desc[UR52][R30.64], R191 ;  /* 0x000000bf1e007986 */ /* 0x000be2000c101134 */
[----:B---3--:R-:W-:-:S05]  /*19340*/  IADD3 R34, P6, R47, R126, RZ ;  /* 0x0000007e2f227210 */ /* 0x008fca0007fde0ff */
[----:B------:R-:W3:Y:S01]  /*19350*/  LDC R45, c[0x0][0x278] ;  /* 0x00009e00ff2d7b82 */ /* 0x000ee20000000800 */
[----:B------:R-:W-:Y:S02]  /*19360*/  LEA.HI.X.SX32 R35, R47, R127, 0x1, P6 ;  /* 0x0000007f2f237211 */ /* 0x000fe400030f0eff */
[-C--:B-----5:R-:W-:Y:S01]  /*19370*/  IADD3 R30, P4, R37, R126.reuse, RZ ;  /* 0x0000007e251e7210 */ /* 0x0a0fe20007f9e0ff */
[----:B------:R5:W-:Y:S01]  /*19380*/  STG.E.U8 desc[UR52][R32.64], R192 ;  /* 0x000000c020007986 */ /* 0x000be2000c101134 */
[----:B------:R-:W-:-:S03]  /*19390*/  IADD3 R28, P5, R39, R126, RZ ;  /* 0x0000007e271c7210 */ /* 0x000fc60007fbe0ff */
[----:B------:R-:W2:Y:S01]  /*193a0*/  LDC R47, c[0x0][0x228] ;  /* 0x00008a00ff2f7b82 */ /* 0x000ea20000000800 */
[-C--:B------:R-:W-:Y:S01]  /*193b0*/  LEA.HI.X.SX32 R31, R37, R127.reuse, 0x1, P4 ;  /* 0x0000007f251f7211 */ /* 0x080fe200020f0eff */
[----:B------:R0:W-:Y:S01]  /*193c0*/  STG.E.U8 desc[UR52][R34.64], R194 ;  /* 0x000000c222007986 */ /* 0x0001e2000c101134 */
[----:B------:R-:W-:-:S03]  /*193d0*/  LEA.HI.X.SX32 R29, R39, R127, 0x1, P5 ;  /* 0x0000007f271d7211 */ /* 0x000fc600028f0eff */
[----:B------:R4:W-:Y:S01]  /*193e0*/  STG.E.U8 desc[UR52][R30.64], R195 ;  /* 0x000000c31e007986 */ /* 0x0009e2000c101134 */
[----:B-----5:R-:W-:Y:S02]  /*193f0*/  IMAD R33, R40, 0x4b, RZ ;  /* 0x0000004b28217824 */ /* 0x020fe400078e02ff */
[----:B------:R-:W5:Y:S01]  /*19400*/  LDC R40, c[0x0][0x278] ;  /* 0x00009e00ff287b82 */ /* 0x000f620000000800 */
[----:B0-----:R-:W-:Y:S02]  /*19410*/  IMAD R35, R44, 0x4c, RZ ;  /* 0x0000004c2c237824 */ /* 0x001fe400078e02ff */
[----:B----4-:R-:W-:-:S03]  /*19420*/  IADD3 R30, P4, R33, R126, RZ ;  /* 0x0000007e211e7210 */ /* 0x010fc60007f9e0ff */
[----:B------:R-:W-:Y:S01]  /*19430*/  IADD3 R32, P5, R35, R126, RZ ;  /* 0x0000007e23207210 */ /* 0x000fe20007fbe0ff */
[----:B------:R1:W-:Y:S01]  /*19440*/  STG.E.U8 desc[UR52][R28.64], R197 ;  /* 0x000000c51c007986 */ /* 0x0003e2000c101134 */
[-C--:B------:R-:W-:Y:S01]  /*19450*/  LEA.HI.X.SX32 R31, R33, R127.reuse, 0x1, P4 ;  /* 0x0000007f211f7211 */ /* 0x080fe200020f0eff */
[----:B------:R-:W0:Y:S01]  /*19460*/  LDC R44, c[0x0][0x278] ;  /* 0x00009e00ff2c7b82 */ /* 0x000e220000000800 */
[----:B------:R-:W-:Y:S01]  /*19470*/  LEA.HI.X.SX32 R33, R35, R127, 0x1, P5 ;  /* 0x0000007f23217211 */ /* 0x000fe200028f0eff */
[----:B------:R-:W-:Y:S02]  /*19480*/  IMAD R35, R36, 0x4d, RZ ;  /* 0x0000004d24237824 */ /* 0x000fe400078e02ff */
[----:B------:R4:W-:Y:S04]  /*19490*/  STG.E.U8 desc[UR52][R30.64], R198 ;  /* 0x000000c61e007986 */ /* 0x0009e8000c101134 */
[----:B------:R-:W0:Y:S01]  /*194a0*/  LDC R36, c[0x0][0x278] ;  /* 0x00009e00ff247b82 */ /* 0x000e220000000800 */
[----:B------:R4:W-:Y:S01]  /*194b0*/  STG.E.U8 desc[UR52][R32.64], R196 ;  /* 0x000000c420007986 */ /* 0x0009e2000c101134 */
[----:B-1----:R-:W-:-:S02]  /*194c0*/  IMAD R29, R38, 0x4e, RZ ;  /* 0x0000004e261d7824 */ /* 0x002fc400078e02ff */
[----:B---3--:R-:W-:Y:S02]  /*194d0*/  IMAD R37, R45, 0x4f, RZ ;  /* 0x0000004f2d257824 */ /* 0x008fe400078e02ff */
[----:B------:R-:W-:Y:S01]  /*194e0*/  IMAD R39, R46, 0x50, RZ ;  /* 0x000000502e277824 */ /* 0x000fe200078e02ff */
[-C--:B----4-:R-:W-:Y:S01]  /*194f0*/  IADD3 R30, P4, R29, R126.reuse, RZ ;  /* 0x0000007e1d1e7210 */ /* 0x090fe20007f9e0ff */
[----:B------:R-:W-:Y:S01]  /*19500*/  IMAD R34, R252, UR9, RZ ;  /* 0x00000009fc227c24 */ /* 0x000fe2000f8e02ff */
[----:B------:R-:W1:Y:S01]  /*19510*/  LDC R38, c[0x0][0x278] ;  /* 0x00009e00ff267b82 */ /* 0x000e620000000800 */
[----:B------:R-:W-:Y:S01]  /*19520*/  IADD3 R32, P5, R35, R126, RZ ;  /* 0x0000007e23207210 */ /* 0x000fe20007fbe0ff */
[----:B------:R-:W-:-:S03]  /*19530*/  ULDC UR9, c[0x0][0x278] ;  /* 0x00009e0000097ab9 */ /* 0x000fc60000000800 */
[----:B------:R-:W-:-:S03]  /*19540*/  LEA.HI.X.SX32 R33, R35, R127, 0x1, P5 ;  /* 0x0000007f23217211 */ /* 0x000fc600028f0eff */
[----:B------:R-:W3:Y:S01]  /*19550*/  LDC R45, c[0x0][0x278] ;  /* 0x00009e00ff2d7b82 */ /* 0x000ee20000000800 */
[-C--:B------:R-:W-:Y:S02]  /*19560*/  IADD3 R28, P5, R37, R126.reuse, RZ ;  /* 0x0000007e251c7210 */ /* 0x080fe40007fbe0ff */
[----:B------:R-:W-:Y:S02]  /*19570*/  IADD3 RZ, P6, R39, R126, RZ ;  /* 0x0000007e27ff7210 */ /* 0x000fe40007fde0ff */
[-C--:B------:R-:W-:Y:S01]  /*19580*/  LEA.HI.X.SX32 R31, R29, R127.reuse, 0x1, P4 ;  /* 0x0000007f1d1f7211 */ /* 0x080fe200020f0eff */
[----:B------:R4:W-:Y:S01]  /*19590*/  STG.E.U8 desc[UR52][R32.64], R200 ;  /* 0x000000c820007986 */ /* 0x0009e2000c101134 */
[----:B------:R-:W-:Y:S01]  /*195a0*/  LEA.HI.X.SX32 R29, R37, R127, 0x1, P5 ;  /* 0x0000007f251d7211 */ /* 0x000fe200028f0eff */
[----:B------:R-:W3:Y:S01]  /*195b0*/  LDC R46, c[0x0][0x278] ;  /* 0x00009e00ff2e7b82 */ /* 0x000ee20000000800 */
[----:B--2---:R-:W-:Y:S01]  /*195c0*/  IADD3 R34, R34, UR8, R47 ;  /* 0x0000000822227c10 */ /* 0x004fe2000fffe02f */
[----:B------:R0:W-:Y:S01]  /*195d0*/  STG.E.U8 desc[UR52][R30.64], R201 ;  /* 0x000000c91e007986 */ /* 0x0001e2000c101134 */
[----:B-----5:R-:W-:Y:S01]  /*195e0*/  IMAD R35, R40, 0x51, RZ ;  /* 0x0000005128237824 */ /* 0x020fe200078e02ff */
[----:B------:R-:W-:-:S04]  /*195f0*/  ULDC UR8, c[0x0][0x278] ;  /* 0x00009e0000087ab9 */ /* 0x000fc80000000800 */
[----:B------:R-:W2:Y:S01]  /*19600*/  LDC R37, c[0x0][0x278] ;  /* 0x00009e00ff257b82 */ /* 0x000ea20000000800 */
[----:B----4-:R-:W-:Y:S01]  /*19610*/  LEA.HI.X.SX32 R33, R39, R127, 0x1, P6 ;  /* 0x0000007f27217211 */ /* 0x010fe200030f0eff */
[----:B------:R-:W-:Y:S01]  /*19620*/  VIADD R32, R34, UR6 ;  /* 0x0000000622207c36 */ /* 0x000fe20008000000 */
[----:B------:R-:W-:Y:S01]  /*19630*/  STG.E.U8 desc[UR52][R28.64], R202 ;  /* 0x000000ca1c007986 */ /* 0x000fe2000c101134 */
[----:B------:R-:W-:-:S04]  /*19640*/  ULDC UR6, c[0x0][0x278] ;  /* 0x00009e0000067ab9 */ /* 0x000fc80000000800 */
[----:B------:R-:W4:Y:S01]  /*19650*/  LDC R39, c[0x0][0x278] ;  /* 0x00009e00ff277b82 */ /* 0x000f220000000800 */
[----:B------:R5:W-:Y:S01]  /*19660*/  STG.E.U8 desc[UR52][R32.64], R199 ;  /* 0x000000c720007986 */ /* 0x000be2000c101134 */
[----:B0-----:R-:W-:Y:S01]  /*19670*/  IMAD R31, R36, 0x52, RZ ;  /* 0x00000052241f7824 */ /* 0x001fe200078e02ff */
[----:B------:R-:W-:Y:S01]  /*19680*/  UIMAD UR6, UR6, 0x51, URZ ;  /* 0x00000051060678a4 */ /* 0x000fe2000f8e023f */
[-C--:B------:R-:W-:Y:S01]  /*19690*/  IADD3 RZ, P4, R35, R126.reuse, RZ ;  /* 0x0000007e23ff7210 */ /* 0x080fe20007f9e0ff */
[----:B------:R-:W-:Y:S02]  /*196a0*/  UIMAD UR8, UR8, 0x52, URZ ;  /* 0x00000052080878a4 */ /* 0x000fe4000f8e023f */
[----:B------:R-:W-:Y:S01]  /*196b0*/  UIMAD UR9, UR9, 0x53, URZ ;  /* 0x00000053090978a4 */ /* 0x000fe2000f8e023f */
[----:B------:R-:W-:Y:S01]  /*196c0*/  IADD3 RZ, P5, R31, R126, RZ ;  /* 0x0000007e1fff7210 */ /* 0x000fe20007fbe0ff */
[----:B------:R-:W0:Y:S01]  /*196d0*/  LDC R36, c[0x0][0x278] ;  /* 0x00009e00ff247b82 */ /* 0x000e220000000800 */
[----:B-----5:R-:W-:Y:S01]  /*196e0*/  IMAD R33, R44, 0x53, RZ ;  /* 0x000000532c217824 */ /* 0x020fe200078e02ff */
[----:B------:R-:W-:Y:S01]  /*196f0*/  LEA.HI.X.SX32 R29, R35, R127, 0x1, P4 ;  /* 0x0000007f231d7211 */ /* 0x000fe200020f0eff */
[----:B------:R-:W-:-:S05]  /*19700*/  VIADD R28, R34, UR6 ;  /* 0x00000006221c7c36 */ /* 0x000fca0008000000 */
[----:B------:R-:W5:Y:S01]  /*19710*/  LDC R40, c[0x0][0x278] ;  /* 0x00009e00ff287b82 */ /* 0x000f620000000800 */
[----:B------:R-:W-:Y:S01]  /*19720*/  IADD3 RZ, P6, R33, R126, RZ ;  /* 0x0000007e21ff7210 */ /* 0x000fe20007fde0ff */
[C---:B------:R-:W-:Y:S01]  /*19730*/  VIADD R30, R34.reuse, UR8 ;  /* 0x00000008221e7c36 */ /* 0x040fe20008000000 */
[----:B------:R-:W-:Y:S01]  /*19740*/  PRMT R203, R13, 0x7770, RZ ;  /* 0x000077700dcb7816 */ /* 0x000fe200000000ff */
[----:B------:R-:W-:Y:S01]  /*19750*/  VIADD R32, R34, UR9 ;  /* 0x0000000922207c36 */ /* 0x000fe20008000000 */
[----:B------:R-:W-:-:S03]  /*19760*/  LEA.HI.X.SX32 R31, R31, R127, 0x1, P5 ;  /* 0x0000007f1f1f7211 */ /* 0x000fc600028f0eff */
[----:B------:R-:W3:Y:S01]  /*19770*/  LDC R44, c[0x0][0x278] ;  /* 0x00009e00ff2c7b82 */ /* 0x000ee20000000800 */
[----:B------:R-:W-:Y:S01]  /*19780*/  PRMT R204, R13, 0x7771, RZ ;  /* 0x000077710dcc7816 */ /* 0x000fe200000000ff */
[----:B------:R-:W-:Y:S01]  /*19790*/  STG.E.U8 desc[UR52][R28.64], R205 ;  /* 0x000000cd1c007986 */ /* 0x000fe2000c101134 */
[----:B------:R-:W-:Y:S01]  /*197a0*/  LEA.HI.X.SX32 R33, R33, R127, 0x1, P6 ;  /* 0x0000007f21217211 */ /* 0x000fe200030f0eff */
[----:B--2---:R-:W-:Y:S01]  /*197b0*/  IMAD R35, R37, 0x54, RZ ;  /* 0x0000005425237824 */ /* 0x004fe200078e02ff */
[----:B------:R-:W-:Y:S01]  /*197c0*/  ULDC UR6, c[0x0][0x278] ;  /* 0x00009e0000067ab9 */ /* 0x000fe20000000800 */
[----:B------:R-:W-:Y:S01]  /*197d0*/  STG.E.U8 desc[UR52][R30.64], R203 ;  /* 0x000000cb1e007986 */ /* 0x000fe2000c101134 */
[----:B-1----:R-:W-:Y:S01]  /*197e0*/  IMAD R37, R38, 0x55, RZ ;  /* 0x0000005526257824 */ /* 0x002fe200078e02ff */
[----:B------:R-:W-:Y:S01]  /*197f0*/  ULDC UR8, c[0x0][0x278] ;  /* 0x00009e0000087ab9 */ /* 0x000fe20000000800 */
[----:B------:R-:W-:Y:S01]  /*19800*/  ULDC UR9, c[0x0][0x278] ;  /* 0x00009e0000097ab9 */ /* 0x000fe20000000800 */
[----:B------:R4:W-:Y:S01]  /*19810*/  STG.E.U8 desc[UR52][R32.64], R204 ;  /* 0x000000cc20007986 */ /* 0x0009e2000c101134 */
[----:B------:R-:W-:Y:S01]  /*19820*/  UIMAD UR6, UR6, 0x54, URZ ;  /* 0x00000054060678a4 */ /* 0x000fe2000f8e023f */
[-C--:B------:R-:W-:Y:S01]  /*19830*/  IADD3 RZ, P4, R35, R126.reuse, RZ ;  /* 0x0000007e23ff7210 */ /* 0x080fe20007f9e0ff */
[----:B------:R-:W-:Y:S01]  /*19840*/  UIMAD UR8, UR8, 0x55, URZ ;  /* 0x00000055080878a4 */ /* 0x000fe2000f8e023f */
[----:B------:R-:W-:Y:S01]  /*19850*/  IADD3 RZ, P5, R37, R126, RZ ;  /* 0x0000007e25ff7210 */ /* 0x000fe20007fbe0ff */
[----:B------:R-:W-:Y:S01]  /*19860*/  UIMAD UR9, UR9, 0x56, URZ ;  /* 0x00000056090978a4 */ /* 0x000fe2000f8e023f */
[----:B------:R-:W1:Y:S01]  /*19870*/  LDC R38, c[0x0][0x278] ;  /* 0x00009e00ff267b82 */ /* 0x000e620000000800 */
[----:B----4-:R-:W-:-:S07]  /*19880*/  IMAD R33, R39, 0x56, RZ ;  /* 0x0000005627217824 */ /* 0x010fce00078e02ff */
[----:B------:R-:W2:Y:S01]  /*19890*/  LDC R39, c[0x0][0x278] ;  /* 0x00009e00ff277b82 */ /* 0x000ea20000000800 */
[----:B------:R-:W-:Y:S02]  /*198a0*/  PRMT R207, R14, 0x7770, RZ ;  /* 0x000077700ecf7816 */ /* 0x000fe400000000ff */
[----:B------:R-:W-:Y:S01]  /*198b0*/  IADD3 RZ, P6, R33, R126, RZ ;  /* 0x0000007e21ff7210 */ /* 0x000fe20007fde0ff */
[C---:B------:R-:W-:Y:S01]  /*198c0*/  VIADD R28, R34.reuse, UR6 ;  /* 0x00000006221c7c36 */ /* 0x040fe20008000000 */
[-C--:B------:R-:W-:Y:S01]  /*198d0*/  LEA.HI.X.SX32 R29, R35, R127.reuse, 0x1, P4 ;  /* 0x0000007f231d7211 */ /* 0x080fe200020f0eff */
[----:B------:R-:W-:Y:S01]  /*198e0*/  VIADD R30, R34, UR8 ;  /* 0x00000008221e7c36 */ /* 0x000fe20008000000 */
[----:B------:R-:W-:Y:S01]  /*198f0*/  PRMT R208, R14, 0x7771, RZ ;  /* 0x000077710ed07816 */ /* 0x000fe200000000ff */
[----:B------:R-:W-:Y:S01]  /*19900*/  VIADD R32, R34, UR9 ;  /* 0x0000000922207c36 */ /* 0x000fe20008000000 */
[----:B------:R-:W-:Y:S01]  /*19910*/  LEA.HI.X.SX32 R31, R37, R127, 0x1, P5 ;  /* 0x0000007f251f7211 */ /* 0x000fe200028f0eff */
[----:B------:R-:W4:Y:S01]  /*19920*/  LDC R47, c[0x0][0x278] ;  /* 0x00009e00ff2f7b82 */ /* 0x000f220000000800 */
[----:B------:R-:W-:-:S02]  /*19930*/  PRMT R206, R15, 0x7770, RZ ;  /* 0x000077700fce7816 */ /* 0x000fc400000000ff */
[----:B------:R-:W-:Y:S01]  /*19940*/  LEA.HI.X.SX32 R33, R33, R127, 0x1, P6 ;  /* 0x0000007f21217211 */ /* 0x000fe200030f0eff */
[----:B------:R-:W-:Y:S01]  /*19950*/  STG.E.U8 desc[UR52][R28.64], R207 ;  /* 0x000000cf1c007986 */ /* 0x000fe2000c101134 */
[----:B0-----:R-:W-:Y:S01]  /*19960*/  IMAD R35, R36, 0x57, RZ ;  /* 0x0000005724237824 */ /* 0x001fe200078e02ff */
[----:B------:R-:W-:Y:S01]  /*19970*/  ULDC UR6, c[0x0][0x278] ;  /* 0x00009e0000067ab9 */ /* 0x000fe20000000800 */
[----:B-----5:R-:W-:Y:S01]  /*19980*/  IMAD R37, R40, 0x58, RZ ;  /* 0x0000005828257824 */ /* 0x020fe200078e02ff */
[----:B------:R-:W-:Y:S01]  /*19990*/  STG.E.U8 desc[UR52][R30.64], R208 ;  /* 0x000000d01e007986 */ /* 0x000fe2000c101134 */
[----:B------:R-:W-:Y:S01]  /*199a0*/  ULDC UR8, c[0x0][0x278] ;  /* 0x00009e0000087ab9 */ /* 0x000fe20000000800 */
[----:B------:R-:W-:Y:S01]  /*199b0*/  ULDC UR9, c[0x0][0x278] ;  /* 0x00009e0000097ab9 */ /* 0x000fe20000000800 */
[----:B------:R-:W-:Y:S01]  /*199c0*/  UIMAD UR6, UR6, 0x57, URZ ;  /* 0x00000057060678a4 */ /* 0x000fe2000f8e023f */
[----:B------:R3:W-:Y:S01]  /*199d0*/  STG.E.U8 desc[UR52][R32.64], R206 ;  /* 0x000000ce20007986 */ /* 0x0007e2000c101134 */
[----:B------:R-:W-:Y:S01]  /*199e0*/  UIMAD UR8, UR8, 0x58, URZ ;  /* 0x00000058080878a4 */ /* 0x000fe2000f8e023f */
[-C--:B------:R-:W-:Y:S01]  /*199f0*/  IADD3 RZ, P4, R35, R126.reuse, RZ ;  /* 0x0000007e23ff7210 */ /* 0x080fe20007f9e0ff */
[----:B------:R-:W-:Y:S01]  /*19a00*/  UIMAD UR9, UR9, 0x59, URZ ;  /* 0x00000059090978a4 */ /* 0x000fe2000f8e023f */
[----:B------:R-:W-:Y:S01]  /*19a10*/  IADD3 RZ, P5, R37, R126, RZ ;  /* 0x0000007e25ff7210 */ /* 0x000fe20007fbe0ff */
[----:B------:R-:W0:Y:S01]  /*19a20*/  LDC R36, c[0x0][0x278] ;  /* 0x00009e00ff247b82 */ /* 0x000e220000000800 */
[----:B---3--:R-:W-:-:S07]  /*19a30*/  IMAD R33, R44, 0x59, RZ ;  /* 0x000000592c217824 */ /* 0x008fce00078e02ff */
[----:B------:R-:W3:Y:S01]  /*19a40*/  LDC R40, c[0x0][0x278] ;  /* 0x00009e00ff287b82 */ /* 0x000ee20000000800 */
[----:B------:R-:W-:Y:S01]  /*19a50*/  PRMT R209, R15, 0x7771, RZ ;  /* 0x000077710fd17816 */ /* 0x000fe200000000ff */
[C---:B------:R-:W-:Y:S01]  /*19a60*/  VIADD R28, R34.reuse, UR6 ;  /* 0x00000006221c7c36 */ /* 0x040fe20008000000 */
[-C--:B------:R-:W-:Y:S02]  /*19a70*/  LEA.HI.X.SX32 R29, R35, R127.reuse, 0x1, P4 ;  /* 0x0000007f231d7211 */ /* 0x080fe400020f0eff */
[----:B------:R-:W-:Y:S01]  /*19a80*/  IADD3 RZ, P6, R33, R126, RZ ;  /* 0x0000007e21ff7210 */ /* 0x000fe20007fde0ff */
[----:B------:R-:W-:Y:S01]  /*19a90*/  VIADD R30, R34, UR8 ;  /* 0x00000008221e7c36 */ /* 0x000fe20008000000 */
[----:B------:R-:W-:Y:S01]  /*19aa0*/  PRMT R210, R12, 0x7772, RZ ;  /* 0x000077720cd27816 */ /* 0x000fe200000000ff */
[----:B------:R-:W5:Y:S01]  /*19ab0*/  LDC R44, c[0x0][0x278] ;  /* 0x00009e00ff2c7b82 */ /* 0x000f620000000800 */
[-C--:B------:R-:W-:Y:S01]  /*19ac0*/  LEA.HI.X.SX32 R31, R37, R127.reuse, 0x1, P5 ;  /* 0x0000007f251f7211 */ /* 0x080fe200028f0eff */
[----:B------:R-:W-:Y:S01]  /*19ad0*/  VIADD R32, R34, UR9 ;  /* 0x0000000922207c36 */ /* 0x000fe20008000000 */
[----:B------:R-:W-:Y:S01]  /*19ae0*/  PRMT R211, R12, 0x7773, RZ ;  /* 0x000077730cd37816 */ /* 0x000fe200000000ff */
[----:B------:R-:W-:Y:S01]  /*19af0*/  ULDC UR6, c[0x0][0x278] ;  /* 0x00009e0000067ab9 */ /* 0x000fe20000000800 */
[----:B------:R-:W-:Y:S01]  /*19b00*/  LEA.HI.X.SX32 R33, R33, R127, 0x1, P6 ;  /* 0x0000007f21217211 */ /* 0x000fe200030f0eff */
[----:B------:R-:W-:Y:S01]  /*19b10*/  STG.E.U8 desc[UR52][R28.64], R209 ;  /* 0x000000d11c007986 */ /* 0x000fe2000c101134 */
[----:B-1----:R-:W-:Y:S01]  /*19b20*/  IMAD R35, R38, 0x5a, RZ ;  /* 0x0000005a26237824 */ /* 0x002fe200078e02ff */
[----:B------:R-:W-:Y:S01]  /*19b30*/  ULDC UR8, c[0x0][0x278] ;  /* 0x00009e0000087ab9 */ /* 0x000fe20000000800 */
[----:B--2---:R-:W-:Y:S01]  /*19b40*/  IMAD R37, R39, 0x5b, RZ ;  /* 0x0000005b27257824 */ /* 0x004fe200078e02ff */
[----:B------:R-:W-:Y:S01]  /*19b50*/  STG.E.U8 desc[UR52][R30.64], R210 ;  /* 0x000000d21e007986 */ /* 0x000fe2000c101134 */
[----:B------:R-:W1:Y:S01]  /*19b60*/  LDC R38, c[0x0][0x278] ;  /* 0x00009e00ff267b82 */ /* 0x000e620000000800 */
[----:B------:R-:W-:-:S02]  /*19b70*/  ULDC UR9, c[0x0][0x278] ;  /* 0x00009e0000097ab9 */ /* 0x000fc40000000800 */
[----:B------:R2:W-:Y:S01]  /*19b80*/  STG.E.U8 desc[UR52][R32.64], R211 ;  /* 0x000000d320007986 */ /* 0x0005e2000c101134 */
[----:B------:R-:W-:Y:S01]  /*19b90*/  UIMAD UR6, UR6, 0x5a, URZ ;  /* 0x0000005a060678a4 */ /* 0x000fe2000f8e023f */
[-C--:B------:R-:W-:Y:S01]  /*19ba0*/  IADD3 RZ, P4, R35, R126.reuse, RZ ;  /* 0x0000007e23ff7210 */ /* 0x080fe20007f9e0ff */
[----:B------:R-:W-:Y:S01]  /*19bb0*/  UIMAD UR8, UR8, 0x5b, URZ ;  /* 0x0000005b080878a4 */ /* 0x000fe2000f8e023f */
[----:B------:R-:W-:Y:S01]  /*19bc0*/  IADD3 RZ, P5, R37, R126, RZ ;  /* 0x0000007e25ff7210 */ /* 0x000fe20007fbe0ff */
[----:B------:R-:W-:Y:S01]  /*19bd0*/  UIMAD UR9, UR9, 0x5c, URZ ;  /* 0x0000005c090978a4 */ /* 0x000fe2000f8e023f */
[----:B------:R-:W4:Y:S01]  /*19be0*/  LDC R39, c[0x0][0x278] ;  /* 0x00009e00ff277b82 */ /* 0x000f220000000800 */
[----:B--2---:R-:W-:Y:S01]  /*19bf0*/  IMAD R33, R45, 0x5c, RZ ;  /* 0x0000005c2d217824 */ /* 0x004fe200078e02ff */
[----:B------:R-:W-:-:S06]  /*19c00*/  PRMT R213, R13, 0x7772, RZ ;  /* 0x000077720dd57816 */ /* 0x000fcc00000000ff */
[----:B------:R-:W2:Y:S01]  /*19c10*/  LDC R45, c[0x0][0x278] ;  /* 0x00009e00ff2d7b82 */ /* 0x000ea20000000800 */
[C---:B------:R-:W-:Y:S01]  /*19c20*/  VIADD R28, R34.reuse, UR6 ;  /* 0x00000006221c7c36 */ /* 0x040fe20008000000 */
[-C--:B------:R-:W-:Y:S02]  /*19c30*/  LEA.HI.X.SX32 R29, R35, R127.reuse, 0x1, P4 ;  /* 0x0000007f231d7211 */ /* 0x080fe400020f0eff */
[----:B------:R-:W-:Y:S01]  /*19c40*/  IADD3 RZ, P6, R33, R126, RZ ;  /* 0x0000007e21ff7210 */ /* 0x000fe20007fde0ff */
[C---:B------:R-:W-:Y:S01]  /*19c50*/  VIADD R30, R34.reuse, UR8 ;  /* 0x00000008221e7c36 */ /* 0x040fe20008000000 */
[----:B------:R-:W-:Y:S01]  /*19c60*/  PRMT R214, R13, 0x7773, RZ ;  /* 0x000077730dd67816 */ /* 0x000fe200000000ff */
[----:B------:R-:W-:Y:S01]  /*19c70*/  VIADD R32, R34, UR9 ;  /* 0x0000000922207c36 */ /* 0x000fe20008000000 */
[----:B------:R-:W-:Y:S01]  /*19c80*/  LEA.HI.X.SX32 R31, R37, R127, 0x1, P5 ;  /* 0x0000007f251f7211 */ /* 0x000fe200028f0eff */
[----:B------:R-:W-:Y:S01]  /*19c90*/  ULDC UR6, c[0x0][0x278] ;  /* 0x00009e0000067ab9 */ /* 0x000fe20000000800 */
[----:B------:R-:W-:-:S02]  /*19ca0*/  PRMT R212, R14, 0x7772, RZ ;  /* 0x000077720ed47816 */ /* 0x000fc400000000ff */
[----:B------:R-:W-:Y:S01]  /*19cb0*/  LEA.HI.X.SX32 R33, R33, R127, 0x1, P6 ;  /* 0x0000007f21217211 */ /* 0x000fe200030f0eff */
[----:B------:R-:W-:Y:S01]  /*19cc0*/  STG.E.U8 desc[UR52][R28.64], R213 ;  /* 0x000000d51c007986 */ /* 0x000fe2000c101134 */
[----:B0-----:R-:W-:Y:S01]  /*19cd0*/  IMAD R35, R36, 0x5d, RZ ;  /* 0x0000005d24237824 */ /* 0x001fe200078e02ff */
[----:B------:R-:W-:Y:S01]  /*19ce0*/  ULDC UR8, c[0x0][0x278] ;  /* 0x00009e0000087ab9 */ /* 0x000fe20000000800 */
[----:B---3--:R-:W-:Y:S01]  /*19cf0*/  IMAD R37, R40, 0x5e, RZ ;  /* 0x0000005e28257824 */ /* 0x008fe200078e02ff */
[----:B------:R-:W-:Y:S01]  /*19d00*/  STG.E.U8 desc[UR52][R30.64], R214 ;  /* 0x000000d61e007986 */ /* 0x000fe2000c101134 */
[----:B------:R-:W0:Y:S01]  /*19d10*/  LDC R36, c[0x0][0x278] ;  /* 0x00009e00ff247b82 */ /* 0x000e220000000800 */
[----:B------:R-:W-:Y:S02]  /*19d20*/  ULDC UR9, c[0x0][0x278] ;  /* 0x00009e0000097ab9 */ /* 0x000fe40000000800 */
[----:B------:R5:W-:Y:S01]  /*19d30*/  STG.E.U8 desc[UR52][R32.64], R212 ;  /* 0x000000d420007986 */ /* 0x000be2000c101134 */
[----:B------:R-:W-:Y:S01]  /*19d40*/  UIMAD UR6, UR6, 0x5d, URZ ;  /* 0x0000005d060678a4 */ /* 0x000fe2000f8e023f */
[-C--:B------:R-:W-:Y:S01]  /*19d50*/  IADD3 RZ, P4, R35, R126.reuse, RZ ;  /* 0x0000007e23ff7210 */ /* 0x080fe20007f9e0ff */
[----:B------:R-:W-:Y:S01]  /*19d60*/  UIMAD UR8, UR8, 0x5e, URZ ;  /* 0x0000005e080878a4 */ /* 0x000fe2000f8e023f */
[----:B------:R-:W-:Y:S01]  /*19d70*/  IADD3 RZ, P5, R37, R126, RZ ;  /* 0x0000007e25ff7210 */ /* 0x000fe20007fbe0ff */
[----:B------:R-:W-:Y:S01]  /*19d80*/  UIMAD UR9, UR9, 0x5f, URZ ;  /* 0x0000005f090978a4 */ /* 0x000fe2000f8e023f */
[----:B------:R-:W3:Y:S01]  /*19d90*/  LDC R40, c[0x0][0x278] ;  /* 0x00009e00ff287b82 */ /* 0x000ee20000000800 */
[----:B-----5:R-:W-:Y:S01]  /*19da0*/  IMAD R33, R44, 0x5f, RZ ;  /* 0x0000005f2c217824 */ /* 0x020fe200078e02ff */
[----:B------:R-:W-:-:S06]  /*19db0*/  PRMT R217, R14, 0x7773, RZ ;  /* 0x000077730ed97816 */ /* 0x000fcc00000000ff */
[----:B------:R-:W5:Y:S01]  /*19dc0*/  LDC R44, c[0x0][0x278] ;  /* 0x00009e00ff2c7b82 */ /* 0x000f620000000800 */
[C---:B------:R-:W-:Y:S01]  /*19dd0*/  VIADD R28, R34.reuse, UR6 ;  /* 0x00000006221c7c36 */ /* 0x040fe20008000000 */
[-C--:B------:R-:W-:Y:S02]  /*19de0*/  LEA.HI.X.SX32 R29, R35, R127.reuse, 0x1, P4 ;  /* 0x0000007f231d7211 */ /* 0x080fe400020f0eff */
[-C--:B------:R-:W-:Y:S01]  /*19df0*/  IADD3 RZ, P6, R33, R126.reuse, RZ ;  /* 0x0000007e21ff7210 */ /* 0x080fe20007fde0ff */
[----:B------:R-:W-:Y:S01]  /*19e00*/  VIADD R30, R34, UR8 ;  /* 0x00000008221e7c36 */ /* 0x000fe20008000000 */
[----:B------:R-:W-:Y:S01]  /*19e10*/  PRMT R215, R15, 0x7772, RZ ;  /* 0x000077720fd77816 */ /* 0x000fe200000000ff */
[----:B-1----:R-:W-:Y:S01]  /*19e20*/  IMAD R35, R38, 0x60, RZ ;  /* 0x0000006026237824 */ /* 0x002fe200078e02ff */
[-C--:B------:R-:W-:Y:S01]  /*19e30*/  LEA.HI.X.SX32 R31, R37, R127.reuse, 0x1, P5 ;  /* 0x0000007f251f7211 */ /* 0x080fe200028f0eff */
[----:B------:R-:W-:Y:S01]  /*19e40*/  VIADD R32, R34, UR9 ;  /* 0x0000000922207c36 */ /* 0x000fe20008000000 */
[----:B------:R-:W-:Y:S01]  /*19e50*/  PRMT R216, R15, 0x7773, RZ ;  /* 0x000077730fd87816 */ /* 0x000fe200000000ff */
[----:B------:R-:W1:Y:S01]  /*19e60*/  LDC R38, c[0x0][0x278] ;  /* 0x00009e00ff267b82 */ /* 0x000e620000000800 */
[-C--:B------:R-:W-:Y:S01]  /*19e70*/  LEA.HI.X.SX32 R33, R33, R127.reuse, 0x1, P6 ;  /* 0x0000007f21217211 */ /* 0x080fe200030f0eff */
[----:B------:R-:W-:Y:S01]  /*19e80*/  STG.E.U8 desc[UR52][R28.64], R217 ;  /* 0x000000d91c007986 */ /* 0x000fe2000c101134 */
[----:B----4-:R-:W-:Y:S01]  /*19e90*/  IMAD R37, R39, 0x61, RZ ;  /* 0x0000006127257824 */ /* 0x010fe200078e02ff */
[----:B------:R-:W-:Y:S01]  /*19ea0*/  ULDC UR6, c[0x0][0x278] ;  /* 0x00009e0000067ab9 */ /* 0x000fe20000000800 */
[----:B------:R-:W-:Y:S01]  /*19eb0*/  ULDC UR8, c[0x0][0x278] ;  /* 0x00009e0000087ab9 */ /* 0x000fe20000000800 */
[----:B------:R-:W-:Y:S01]  /*19ec0*/  STG.E.U8 desc[UR52][R30.64], R215 ;  /* 0x000000d71e007986 */ /* 0x000fe2000c101134 */
[----:B------:R-:W-:Y:S01]  /*19ed0*/  ULDC UR9, c[0x0][0x278] ;  /* 0x00009e0000097ab9 */ /* 0x000fe20000000800 */
[----:B------:R-:W4:Y:S02]  /*19ee0*/  LDC R39, c[0x0][0x278] ;  /* 0x00009e00ff277b82 */ /* 0x000f240000000800 */
[----:B------:R2:W-:Y:S01]  /*19ef0*/  STG.E.U8 desc[UR52][R32.64], R216 ;  /* 0x000000d820007986 */ /* 0x0005e2000c101134 */
[----:B------:R-:W-:Y:S01]  /*19f00*/  UIMAD UR6, UR6, 0x60, URZ ;  /* 0x00000060060678a4 */ /* 0x000fe2000f8e023f */
[-C--:B------:R-:W-:Y:S01]  /*19f10*/  IADD3 RZ, P4, R35, R126.reuse, RZ ;  /* 0x0000007e23ff7210 */ /* 0x080fe20007f9e0ff */
[----:B------:R-:W-:Y:S01]  /*19f20*/  UIMAD UR8, UR8, 0x61, URZ ;  /* 0x00000061080878a4 */ /* 0x000fe2000f8e023f */
[----:B------:R-:W-:Y:S01]  /*19f30*/  IADD3 RZ, P5, R37, R126, RZ ;  /* 0x0000007e25ff7210 */ /* 0x000fe20007fbe0ff */
[----:B------:R-:W-:Y:S01]  /*19f40*/  UIMAD UR9, UR9, 0x62, URZ ;  /* 0x00000062090978a4 */ /* 0x000fe2000f8e023f */
[----:B--2---:R-:W-:Y:S01]  /*19f50*/  IMAD R33, R45, 0x62, RZ ;  /* 0x000000622d217824 */ /* 0x004fe200078e02ff */
[----:B------:R-:W-:Y:S01]  /*19f60*/  PRMT R219, R16, 0x7770, RZ ;  /* 0x0000777010db7816 */ /* 0x000fe200000000ff */
[----:B------:R-:W2:Y:S01]  /*19f70*/  LDC R45, c[0x0][0x278] ;  /* 0x00009e00ff2d7b82 */ /* 0x000ea20000000800 */
[----:B------:R-:W-:Y:S01]  /*19f80*/  VIADD R28, R34, UR6 ;  /* 0x00000006221c7c36 */ /* 0x000fe20008000000 */
[----:B------:R-:W-:-:S02]  /*19f90*/  LEA.HI.X.SX32 R29, R35, R127, 0x1, P4 ;  /* 0x0000007f231d7211 */ /* 0x000fc400020f0eff */
[-C--:B------:R-:W-:Y:S01]  /*19fa0*/  IADD3 RZ, P6, R33, R126.reuse, RZ ;  /* 0x0000007e21ff7210 */ /* 0x080fe20007fde0ff */
[----:B------:R-:W-:Y:S01]  /*19fb0*/  VIADD R30, R34, UR8 ;  /* 0x00000008221e7c36 */ /* 0x000fe20008000000 */
[----:B------:R-:W-:Y:S01]  /*19fc0*/  PRMT R220, R16, 0x7771, RZ ;  /* 0x0000777110dc7816 */ /* 0x000fe200000000ff */
[----:B0-----:R-:W-:Y:S01]  /*19fd0*/  IMAD R35, R36, 0x63, RZ ;  /* 0x0000006324237824 */ /* 0x001fe200078e02ff */
[-C--:B------:R-:W-:Y:S01]  /*19fe0*/  LEA.HI.X.SX32 R31, R37, R127.reuse, 0x1, P5 ;  /* 0x0000007f251f7211 */ /* 0x080fe200028f0eff */
[----:B------:R-:W-:Y:S01]  /*19ff0*/  VIADD R32, R34, UR9 ;  /* 0x0000000922207c36 */ /* 0x000fe20008000000 */
[----:B------:R-:W-:Y:S01]  /*1a000*/  PRMT R218, R17, 0x7770, RZ ;  /* 0x0000777011da7816 */ /* 0x000fe200000000ff */
[----:B------:R-:W0:Y:S01]  /*1a010*/  LDC R36, c[0x0][0x278] ;  /* 0x00009e00ff247b82 */ /* 0x000e220000000800 */
[-C--:B------:R-:W-:Y:S01]  /*1a020*/  LEA.HI.X.SX32 R33, R33, R127.reuse, 0x1, P6 ;  /* 0x0000007f21217211 */ /* 0x080fe200030f0eff */
[----:B------:R5:W-:Y:S01]  /*1a030*/  STG.E.U8 desc[UR52][R28.64], R219 ;  /* 0x000000db1c007986 */ /* 0x000be2000c101134 */
[----:B---3--:R-:W-:Y:S01]  /*1a040*/  IMAD R37, R40, 0x64, RZ ;  /* 0x0000006428257824 */ /* 0x008fe200078e02ff */
[-C--:B------:R-:W-:Y:S01]  /*1a050*/  IADD3 RZ, P4, R35, R126.reuse, RZ ;  /* 0x0000007e23ff7210 */ /* 0x080fe20007f9e0ff */
[----:B------:R-:W-:Y:S01]  /*1a060*/  ULDC UR6, c[0x0][0x278] ;  /* 0x00009e0000067ab9 */ /* 0x000fe20000000800 */
[----:B------:R-:W-:Y:S01]  /*1a070*/  STG.E.U8 desc[UR52][R30.64], R220 ;  /* 0x000000dc1e007986 */ /* 0x000fe2000c101134 */
[----:B------:R-:W-:Y:S01]  /*1a080*/  ULDC UR8, c[0x0][0x278] ;  /* 0x00009e0000087ab9 */ /* 0x000fe20000000800 */
[----:B------:R-:W3:Y:S01]  /*1a090*/  LDC R40, c[0x0][0x278] ;  /* 0x00009e00ff287b82 */ /* 0x000ee20000000800 */
[----:B------:R-:W-:Y:S01]  /*1a0a0*/  ULDC UR9, c[0x0][0x278] ;  /* 0x00009e0000097ab9 */ /* 0x000fe20000000800 */
[----:B------:R4:W-:Y:S01]  /*1a0b0*/  STG.E.U8 desc[UR52][R32.64], R218 ;  /* 0x000000da20007986 */ /* 0x0009e2000c101134 */
[----:B------:R-:W-:Y:S01]  /*1a0c0*/  UIMAD UR6, UR6, 0x63, URZ ;  /* 0x00000063060678a4 */ /* 0x000fe2000f8e023f */
[----:B------:R-:W-:Y:S01]  /*1a0d0*/  IADD3 RZ, P5, R37, R126, RZ ;  /* 0x0000007e25ff7210 */ /* 0x000fe20007fbe0ff */
[----:B------:R-:W-:Y:S01]  /*1a0e0*/  UIMAD UR8, UR8, 0x64, URZ ;  /* 0x00000064080878a4 */ /* 0x000fe2000f8e023f */
[----:B-----5:R-:W-:Y:S01]  /*1a0f0*/  LEA.HI.X.SX32 R29, R35, R127, 0x1, P4 ;  /* 0x0000007f231d7211 */ /* 0x020fe200020f0eff */
[----:B------:R-:W-:Y:S01]  /*1a100*/  UIMAD UR9, UR9, 0x65, URZ ;  /* 0x00000065090978a4 */ /* 0x000fe2000f8e023f */
[----:B-1----:R-:W-:-:S02]  /*1a110*/  IMAD R35, R38, 0x66, RZ ;  /* 0x0000006626237824 */ /* 0x002fc400078e02ff */
[----:B------:R-:W1:Y:S01]  /*1a120*/  LDC R38, c[0x0][0x278] ;  /* 0x00009e00ff267b82 */ /* 0x000e620000000800 */
[----:B----4-:R-:W-:Y:S01]  /*1a130*/  IMAD R33, R44, 0x65, RZ ;  /* 0x000000652c217824 */ /* 0x010fe200078e02ff */
[----:B------:R-:W-:Y:S01]  /*1a140*/  PRMT R223, R17, 0x7771, RZ ;  /* 0x0000777111df7816 */ /* 0x000fe200000000ff */
[----:B------:R-:W-:Y:S01]  /*1a150*/  VIADD R28, R34, UR6 ;  /* 0x00000006221c7c36 */ /* 0x000fe20008000000 */
[----:B------:R-:W-:-:S04]  /*1a160*/  LEA.HI.X.SX32 R31, R37, R127, 0x1, P5 ;  /* 0x0000007f251f7211 */ /* 0x000fc800028f0eff */
[----:B------:R-:W4:Y:S01]  /*1a170*/  LDC R44, c[0x0][0x278] ;  /* 0x00009e00ff2c7b82 */ /* 0x000f220000000800 */
[-C--:B------:R-:W-:Y:S01]  /*1a180*/  IADD3 RZ, P6, R33, R126.reuse, RZ ;  /* 0x0000007e21ff7210 */ /* 0x080fe20007fde0ff */
[----:B------:R-:W-:Y:S01]  /*1a190*/  VIADD R30, R34, UR8 ;  /* 0x00000008221e7c36 */ /* 0x000fe20008000000 */
[C---:B------:R-:W-:Y:S01]  /*1a1a0*/  PRMT R221, R18.reuse, 0x7770, RZ ;  /* 0x0000777012dd7816 */ /* 0x040fe200000000ff */
[----:B------:R-:W-:Y:S01]  /*1a1b0*/  IMAD R37, R39, 0x67, RZ ;  /* 0x0000006727257824 */ /* 0x000fe200078e02ff */
[----:B------:R-:W-:Y:S01]  /*1a1c0*/  PRMT R222, R18, 0x7771, RZ ;  /* 0x0000777112de7816 */ /* 0x000fe200000000ff */
[----:B------:R-:W-:Y:S01]  /*1a1d0*/  VIADD R32, R34, UR9 ;  /* 0x0000000922207c36 */ /* 0x000fe20008000000 */
[----:B------:R-:W-:Y:S01]  /*1a1e0*/  LEA.HI.X.SX32 R33, R33, R127, 0x1, P6 ;  /* 0x0000007f21217211 */ /* 0x000fe200030f0eff */
[----:B------:R-:W5:Y:S01]  /*1a1f0*/  LDC R39, c[0x0][0x278] ;  /* 0x00009e00ff277b82 */ /* 0x000f620000000800 */
[----:B------:R2:W-:Y:S01]  /*1a200*/  STG.E.U8 desc[UR52][R28.64], R223 ;  /* 0x000000df1c007986 */ /* 0x0005e2000c101134 */
[----:B------:R-:W-:Y:S01]  /*1a210*/  ULDC UR6, c[0x0][0x278] ;  /* 0x00009e0000067ab9 */ /* 0x000fe20000000800 */
[----:B------:R-:W-:Y:S01]  /*1a220*/  IADD3 RZ, P4, R35, R126, RZ ;  /* 0x0000007e23ff7210 */ /* 0x000fe20007f9e0ff */
[----:B------:R-:W-:Y:S01]  /*1a230*/  ULDC UR8, c[0x0][0x278] ;  /* 0x00009e0000087ab9 */ /* 0x000fe20000000800 */
[----:B------:R-:W-:Y:S01]  /*1a240*/  STG.E.U8 desc[UR52][R30.64], R221 ;  /* 0x000000dd1e007986 */ /* 0x000fe2000c101134 */
[----:B------:R-:W-:Y:S01]  /*1a250*/  UIMAD UR6, UR6, 0x66, URZ ;  /* 0x00000066060678a4 */ /* 0x000fe2000f8e023f */
[----:B------:R-:W-:-:S02]  /*1a260*/  ULDC UR9, c[0x0][0x278] ;  /* 0x00009e0000097ab9 */ /* 0x000fc40000000800 */
[----:B------:R3:W-:Y:S01]  /*1a270*/  STG.E.U8 desc[UR52][R32.64], R222 ;  /* 0x000000de20007986 */ /* 0x0007e2000c101134 */
[----:B------:R-:W-:Y:S01]  /*1a280*/  UIMAD UR8, UR8, 0x67, URZ ;  /* 0x00000067080878a4 */ /* 0x000fe2000f8e023f */
[-C--:B------:R-:W-:Y:S01]  /*1a290*/  IADD3 RZ, P5, R37, R126.reuse, RZ ;  /* 0x0000007e25ff7210 */ /* 0x080fe20007fbe0ff */
[----:B------:R-:W-:Y:S01]  /*1a2a0*/  UIMAD UR9, UR9, 0x68, URZ ;  /* 0x00000068090978a4 */ /* 0x000fe2000f8e023f */
[-C--:B--2---:R-:W-:Y:S01]  /*1a2b0*/  LEA.HI.X.SX32 R29, R35, R127.reuse, 0x1, P4 ;  /* 0x0000007f231d7211 */ /* 0x084fe200020f0eff */
[----:B0-----:R-:W-:Y:S01]  /*1a2c0*/  IMAD R35, R36, 0x69, RZ ;  /* 0x0000006924237824 */ /* 0x001fe200078e02ff */
[----:B------:R-:W-:Y:S01]  /*1a2d0*/  PRMT R224, R19, 0x7770, RZ ;  /* 0x0000777013e07816 */ /* 0x000fe200000000ff */
[C---:B------:R-:W-:Y:S02]  /*1a2e0*/  VIADD R28, R34.reuse, UR6 ;  /* 0x00000006221c7c36 */ /* 0x040fe40008000000 */
[----:B---3--:R-:W-:Y:S01]  /*1a2f0*/  IMAD R33, R45, 0x68, RZ ;  /* 0x000000682d217824 */ /* 0x008fe200078e02ff */
[-C--:B------:R-:W-:Y:S01]  /*1a300*/  LEA.HI.X.SX32 R31, R37, R127.reuse, 0x1, P5 ;  /* 0x0000007f251f7211 */ /* 0x080fe200028f0eff */
[----:B------:R-:W0:Y:S01]  /*1a310*/  LDC R45, c[0x0][0x278] ;  /* 0x00009e00ff2d7b82 */ /* 0x000e220000000800 */
[----:B------:R-:W-:Y:S01]  /*1a320*/  PRMT R225, R19, 0x7771, RZ ;  /* 0x0000777113e17816 */ /* 0x000fe200000000ff */
[----:B------:R-:W-:Y:S01]  /*1a330*/  VIADD R30, R34, UR8 ;  /* 0x00000008221e7c36 */ /* 0x000fe20008000000 */
[-C--:B------:R-:W-:Y:S01]  /*1a340*/  IADD3 RZ, P6, R33, R126.reuse, RZ ;  /* 0x0000007e21ff7210 */ /* 0x080fe20007fde0ff */
[----:B------:R-:W-:Y:S01]  /*1a350*/  ULDC UR6, c[0x0][0x278] ;  /* 0x00009e0000067ab9 */ /* 0x000fe20000000800 */
[----:B------:R-:W-:Y:S01]  /*1a360*/  IMAD R37, R40, 0x6a, RZ ;  /* 0x0000006a28257824 */ /* 0x000fe200078e02ff */
[-C--:B------:R-:W-:Y:S01]  /*1a370*/  IADD3 RZ, P4, R35, R126.reuse, RZ ;  /* 0x0000007e23ff7210 */ /* 0x080fe20007f9e0ff */
[----:B------:R-:W-:Y:S01]  /*1a380*/  VIADD R32, R34, UR9 ;  /* 0x0000000922207c36 */ /* 0x000fe20008000000 */
[C---:B------:R-:W-:Y:S01]  /*1a390*/  PRMT R226, R16.reuse, 0x7772, RZ ;  /* 0x0000777210e27816 */ /* 0x040fe200000000ff */
[----:B------:R-:W-:Y:S01]  /*1a3a0*/  UIMAD UR6, UR6, 0x69, URZ ;  /* 0x00000069060678a4 */ /* 0x000fe2000f8e023f */
[-C--:B------:R-:W-:Y:S01]  /*1a3b0*/  LEA.HI.X.SX32 R33, R33, R127.reuse, 0x1, P6 ;  /* 0x0000007f21217211 */ /* 0x080fe200030f0eff */
[----:B------:R2:W-:Y:S01]  /*1a3c0*/  STG.E.U8 desc[UR52][R28.64], R224 ;  /* 0x000000e01c007986 */ /* 0x0005e2000c101134 */
[----:B------:R-:W-:Y:S01]  /*1a3d0*/  ULDC UR8, c[0x0][0x278] ;  /* 0x00009e0000087ab9 */ /* 0x000fe20000000800 */
[----:B------:R-:W-:Y:S01]  /*1a3e0*/  IADD3 RZ, P5, R37, R126, RZ ;  /* 0x0000007e25ff7210 */ /* 0x000fe20007fbe0ff */
[----:B------:R-:W-:Y:S01]  /*1a3f0*/  ULDC UR9, c[0x0][0x278] ;  /* 0x00009e0000097ab9 */ /* 0x000fe20000000800 */
[----:B------:R3:W-:Y:S01]  /*1a400*/  STG.E.U8 desc[UR52][R30.64], R225 ;  /* 0x000000e11e007986 */ /* 0x0007e2000c101134 */
[----:B------:R-:W-:Y:S01]  /*1a410*/  UIMAD UR8, UR8, 0x6a, URZ ;  /* 0x0000006a080878a4 */ /* 0x000fe2000f8e023f */
[----:B------:R-:W-:Y:S01]  /*1a420*/  PRMT R229, R16, 0x7773, RZ ;  /* 0x0000777310e57816 */ /* 0x000fe200000000ff */
[----:B------:R-:W0:Y:S01]  /*1a430*/  LDC R36, c[0x0][0x278] ;  /* 0x00009e00ff247b82 */ /* 0x000e220000000800 */
[----:B------:R4:W-:Y:S01]  /*1a440*/  STG.E.U8 desc[UR52][R32.64], R226 ;  /* 0x000000e220007986 */ /* 0x0009e2000c101134 */
[----:B--2---:R-:W-:Y:S01]  /*1a450*/  LEA.HI.X.SX32 R29, R35, R127, 0x1, P4 ;  /* 0x0000007f231d7211 */ /* 0x004fe200020f0eff */
[----:B-1----:R-:W-:-:S02]  /*1a460*/  IMAD R35, R38, 0x6c, RZ ;  /* 0x0000006c26237824 */ /* 0x002fc400078e02ff */
[----:B------:R-:W-:Y:S01]  /*1a470*/  VIADD R28, R34, UR6 ;  /* 0x00000006221c7c36 */ /* 0x000fe20008000000 */
[-C--:B---3--:R-:W-:Y:S01]  /*1a480*/  LEA.HI.X.SX32 R31, R37, R127.reuse, 0x1, P5 ;  /* 0x0000007f251f7211 */ /* 0x088fe200028f0eff */
[----:B------:R-:W-:Y:S01]  /*1a490*/  UIMAD UR9, UR9, 0x6b, URZ ;  /* 0x0000006b090978a4 */ /* 0x000fe2000f8e023f */
[----:B------:R-:W1:Y:S01]  /*1a4a0*/  LDC R40, c[0x0][0x278] ;  /* 0x00009e00ff287b82 */ /* 0x000e620000000800 */
[----:B----4-:R-:W-:Y:S01]  /*1a4b0*/  IMAD R33, R44, 0x6b, RZ ;  /* 0x0000006b2c217824 */ /* 0x010fe200078e02ff */
[-C--:B------:R-:W-:Y:S01]  /*1a4c0*/  IADD3 RZ, P4, R35, R126.reuse, RZ ;  /* 0x0000007e23ff7210 */ /* 0x080fe20007f9e0ff */
[----:B-----5:R-:W-:Y:S01]  /*1a4d0*/  IMAD R37, R39, 0x6d, RZ ;  /* 0x0000006d27257824 */ /* 0x020fe200078e02ff */
[----:B------:R-:W-:Y:S01]  /*1a4e0*/  PRMT R227, R17, 0x7772, RZ ;  /* 0x0000777211e37816 */ /* 0x000fe200000000ff */
[C---:B------:R-:W-:Y:S01]  /*1a4f0*/  VIADD R30, R34.reuse, UR8 ;  /* 0x00000008221e7c36 */ /* 0x040fe20008000000 */
[-C--:B------:R-:W-:Y:S01]  /*1a500*/  IADD3 RZ, P6, R33, R126.reuse, RZ ;  /* 0x0000007e21ff7210 */ /* 0x080fe20007fde0ff */
[----:B------:R2:W-:Y:S01]  /*1a510*/  STG.E.U8 desc[UR52][R28.64], R229 ;  /* 0x000000e51c007986 */ /* 0x0005e2000c101134 */
[----:B------:R-:W3:Y:S01]  /*1a520*/  LDC R44, c[0x0][0x278] ;  /* 0x00009e00ff2c7b82 */ /* 0x000ee20000000800 */
[----:B------:R-:W-:Y:S01]  /*1a530*/  IADD3 RZ, P5, R37, R126, RZ ;  /* 0x0000007e25ff7210 */ /* 0x000fe20007fbe0ff */
[----:B------:R-:W-:Y:S01]  /*1a540*/  VIADD R32, R34, UR9 ;  /* 0x0000000922207c36 */ /* 0x000fe20008000000 */
[----:B------:R-:W-:Y:S01]  /*1a550*/  PRMT R228, R17, 0x7773, RZ ;  /* 0x0000777311e47816 */ /* 0x000fe200000000ff */
[----:B------:R-:W-:Y:S01]  /*1a560*/  ULDC UR6, c[0x0][0x278] ;  /* 0x00009e0000067ab9 */ /* 0x000fe20000000800 */
[-C--:B------:R-:W-:Y:S01]  /*1a570*/  LEA.HI.X.SX32 R33, R33, R127.reuse, 0x1, P6 ;  /* 0x0000007f21217211 */ /* 0x080fe200030f0eff */
[----:B------:R4:W-:Y:S01]  /*1a580*/  STG.E.U8 desc[UR52][R30.64], R227 ;  /* 0x000000e31e007986 */ /* 0x0009e2000c101134 */
[----:B------:R-:W-:Y:S01]  /*1a590*/  ULDC UR8, c[0x0][0x278] ;  /* 0x00009e0000087ab9 */ /* 0x000fe20000000800 */
[----:B------:R-:W5:Y:S01]  /*1a5a0*/  LDC R39, c[0x0][0x278] ;  /* 0x00009e00ff277b82 */ /* 0x000f620000000800 */
[----:B--2---:R-:W-:Y:S01]  /*1a5b0*/  LEA.HI.X.SX32 R29, R35, R127, 0x1, P4 ;  /* 0x0000007f231d7211 */ /* 0x004fe200020f0eff */
[----:B------:R-:W-:-:S06]  /*1a5c0*/  ULDC UR9, c[0x0][0x278] ;  /* 0x00009e0000097ab9 */ /* 0x000fcc0000000800 */
[----:B------:R-:W2:Y:S01]  /*1a5d0*/  LDC R35, c[0x0][0x278] ;  /* 0x00009e00ff237b82 */ /* 0x000ea20000000800 */
[----:B----4-:R-:W-:Y:S01]  /*1a5e0*/  LEA.HI.X.SX32 R31, R37, R127, 0x1, P5 ;  /* 0x0000007f251f7211 */ /* 0x010fe200028f0eff */
[----:B------:R0:W-:Y:S01]  /*1a5f0*/  STG.E.U8 desc[UR52][R32.64], R228 ;  /* 0x000000e420007986 */ /* 0x0001e2000c101134 */
[----:B------:R-:W-:Y:S02]  /*1a600*/  UIMAD UR6, UR6, 0x6c, URZ ;  /* 0x0000006c060678a4 */ /* 0x000fe4000f8e023f */
[----:B------:R-:W-:-:S03]  /*1a610*/  UIMAD UR8, UR8, 0x6d, URZ ;  /* 0x0000006d080878a4 */ /* 0x000fc6000f8e023f */
[----:B------:R-:W4:Y:S01]  /*1a620*/  LDC R37, c[0x0][0x278] ;  /* 0x00009e00ff257b82 */ /* 0x000f220000000800 */
[----:B------:R-:W-:Y:S01]  /*1a630*/  UIMAD UR9, UR9, 0x6e, URZ ;  /* 0x0000006e090978a4 */ /* 0x000fe2000f8e023f */
[C---:B------:R-:W-:Y:S01]  /*1a640*/  PRMT R231, R18.reuse, 0x7772, RZ ;  /* 0x0000777212e77816 */ /* 0x040fe200000000ff */
[----:B0-----:R-:W-:Y:S01]  /*1a650*/  IMAD R33, R45, 0x6e, RZ ;  /* 0x0000006e2d217824 */ /* 0x001fe200078e02ff */
[----:B------:R-:W-:-:S04]  /*1a660*/  PRMT R232, R18, 0x7773, RZ ;  /* 0x0000777312e87816 */ /* 0x000fc800000000ff */
[----:B------:R-:W0:Y:S01]  /*1a670*/  LDC R45, c[0x0][0x278] ;  /* 0x00009e00ff2d7b82 */ /* 0x000e220000000800 */
[C---:B------:R-:W-:Y:S01]  /*1a680*/  VIADD R28, R34.reuse, UR6 ;  /* 0x00000006221c7c36 */ /* 0x040fe20008000000 */
[----:B------:R-:W-:Y:S01]  /*1a690*/  PRMT R230, R19, 0x7772, RZ ;  /* 0x0000777213e67816 */ /* 0x000fe200000000ff */
[C---:B------:R-:W-:Y:S01]  /*1a6a0*/  VIADD R30, R34.reuse, UR8 ;  /* 0x00000008221e7c36 */ /* 0x040fe20008000000 */
[C---:B------:R-:W-:Y:S01]  /*1a6b0*/  IADD3 RZ, P6, R33.reuse, R126, RZ ;  /* 0x0000007e21ff7210 */ /* 0x040fe20007fde0ff */
[----:B------:R-:W-:Y:S01]  /*1a6c0*/  VIADD R32, R34, UR9 ;  /* 0x0000000922207c36 */ /* 0x000fe20008000000 */
[----:B------:R-:W-:Y:S01]  /*1a6d0*/  ULDC UR6, c[0x0][0x278] ;  /* 0x00009e0000067ab9 */ /* 0x000fe20000000800 */
[----:B------:R1:W-:Y:S01]  /*1a6e0*/  STG.E.U8 desc[UR52][R28.64], R231 ;  /* 0x000000e71c007986 */ /* 0x0003e2000c101134 */
[----:B------:R-:W-:Y:S01]  /*1a6f0*/  LEA.HI.X.SX32 R33, R33, R127, 0x1, P6 ;  /* 0x0000007f21217211 */ /* 0x000fe200030f0eff */
[----:B------:R-:W-:Y:S01]  /*1a700*/  UIMAD UR6, UR6, 0x6f, URZ ;  /* 0x0000006f060678a4 */ /* 0x000fe2000f8e023f */
[----:B------:R-:W0:Y:S01]  /*1a710*/  LDC R38, c[0x0][0x278] ;  /* 0x00009e00ff267b82 */ /* 0x000e220000000800 */
[----:B------:R3:W-:Y:S01]  /*1a720*/  STG.E.U8 desc[UR52][R30.64], R232 ;  /* 0x000000e81e007986 */ /* 0x0007e2000c101134 */
[----:B------:R-:W-:Y:S01]  /*1a730*/  ULDC UR8, c[0x0][0x278] ;  /* 0x00009e0000087ab9 */ /* 0x000fe20000000800 */
[----:B------:R-:W-:Y:S01]  /*1a740*/  ULDC UR9, c[0x0][0x278] ;  /* 0x00009e0000097ab9 */ /* 0x000fe20000000800 */
[----:B------:R-:W-:Y:S01]  /*1a750*/  UIMAD UR8, UR8, 0x70, URZ ;  /* 0x00000070080878a4 */ /* 0x000fe2000f8e023f */
[----:B------:R5:W-:Y:S01]  /*1a760*/  STG.E.U8 desc[UR52][R32.64], R230 ;  /* 0x000000e620007986 */ /* 0x000be2000c101134 */
[----:B-1----:R-:W-:-:S02]  /*1a770*/  IMAD R29, R36, 0x6f, RZ ;  /* 0x0000006f241d7824 */ /* 0x002fc400078e02ff */
[----:B------:R-:W1:Y:S01]  /*1a780*/  LDC R36, c[0x0][0x278] ;  /* 0x00009e00ff247b82 */ /* 0x000e620000000800 */
[----:B---3--:R-:W-:Y:S02]  /*1a790*/  IMAD R31, R40, 0x70, RZ ;  /* 0x00000070281f7824 */ /* 0x008fe400078e02ff */
[-C--:B------:R-:W-:Y:S01]  /*1a7a0*/  IADD3 RZ, P4, R29, R126.reuse, RZ ;  /* 0x0000007e1dff7210 */ /* 0x080fe20007f9e0ff */
[----:B------:R-:W-:Y:S01]  /*1a7b0*/  VIADD R28, R34, UR6 ;  /* 0x00000006221c7c36 */ /* 0x000fe20008000000 */
[----:B------:R-:W-:Y:S01]  /*1a7c0*/  UIMAD UR9, UR9, 0x71, URZ ;  /* 0x00000071090978a4 */ /* 0x000fe2000f8e023f */
[----:B-----5:R-:W-:Y:S02]  /*1a7d0*/  IMAD R33, R44, 0x71, RZ ;  /* 0x000000712c217824 */ /* 0x020fe400078e02ff */
[----:B------:R-:W3:Y:S01]  /*1a7e0*/  LDC R40, c[0x0][0x278] ;  /* 0x00009e00ff287b82 */ /* 0x000ee20000000800 */
[-C--:B------:R-:W-:Y:S01]  /*1a7f0*/  IADD3 RZ, P5, R31, R126.reuse, RZ ;  /* 0x0000007e1fff7210 */ /* 0x080fe20007fbe0ff */
[----:B--2---:R-:W-:Y:S01]  /*1a800*/  IMAD R35, R35, 0x72, RZ ;  /* 0x0000007223237824 */ /* 0x004fe200078e02ff */
[----:B------:R-:W-:Y:S01]  /*1a810*/  ULDC UR6, c[0x0][0x278] ;  /* 0x00009e0000067ab9 */ /* 0x000fe20000000800 */
[----:B------:R-:W-:Y:S01]  /*1a820*/  PRMT R234, R19, 0x7773, RZ ;  /* 0x0000777313ea7816 */ /* 0x000fe200000000ff */
[----:B------:R-:W-:Y:S01]  /*1a830*/  UIMAD UR6, UR6, 0x72, URZ ;  /* 0x00000072060678a4 */ /* 0x000fe2000f8e023f */
[----:B------:R-:W-:-:S02]  /*1a840*/  IADD3 RZ, P6, R33, R126, RZ ;  /* 0x0000007e21ff7210 */ /* 0x000fc40007fde0ff */
[----:B------:R-:W2:Y:S01]  /*1a850*/  LDC R44, c[0x0][0x278] ;  /* 0x00009e00ff2c7b82 */ /* 0x000ea20000000800 */
[-C--:B------:R-:W-:Y:S01]  /*1a860*/  LEA.HI.X.SX32 R29, R29, R127.reuse, 0x1, P4 ;  /* 0x0000007f1d1d7211 */ /* 0x080fe200020f0eff */
[----:B------:R-:W-:Y:S01]  /*1a870*/  VIADD R30, R34, UR8 ;  /* 0x00000008221e7c36 */ /* 0x000fe20008000000 */
[----:B------:R-:W-:Y:S01]  /*1a880*/  PRMT R185, R24, 0x7770, RZ ;  /* 0x0000777018b97816 */ /* 0x000fe200000000ff */
[----:B----4-:R-:W-:Y:S01]  /*1a890*/  IMAD R37, R37, 0x73, RZ ;  /* 0x0000007325257824 */ /* 0x010fe200078e02ff */
[-C--:B------:R-:W-:Y:S02]  /*1a8a0*/  LEA.HI.X.SX32 R31, R31, R127.reuse, 0x1, P5 ;  /* 0x0000007f1f1f7211 */ /* 0x080fe400028f0eff */
[----:B------:R-:W-:Y:S01]  /*1a8b0*/  IADD3 RZ, P5, R35, R126, RZ ;  /* 0x0000007e23ff7210 */ /* 0x000fe20007fbe0ff */
[----:B------:R-:W-:Y:S01]  /*1a8c0*/  VIADD R32, R34, UR9 ;  /* 0x0000000922207c36 */ /* 0x000fe20008000000 */
[----:B------:R-:W-:Y:S01]  /*1a8d0*/  PRMT R233, R24, 0x7771, RZ ;  /* 0x0000777118e97816 */ /* 0x000fe200000000ff */
[----:B------:R4:W-:Y:S01]  /*1a8e0*/  STG.E.U8 desc[UR52][R28.64], R234 ;  /* 0x000000ea1c007986 */ /* 0x0009e2000c101134 */
[----:B------:R-:W-:Y:S01]  /*1a8f0*/  LEA.HI.X.SX32 R33, R33, R127, 0x1, P6 ;  /* 0x0000007f21217211 */ /* 0x000fe200030f0eff */
[----:B------:R-:W-:Y:S01]  /*1a900*/  IMAD R39, R39, 0x74, RZ ;  /* 0x0000007427277824 */ /* 0x000fe200078e02ff */
[----:B------:R-:W-:Y:S01]  /*1a910*/  PRMT R235, R25, 0x7770, RZ ;  /* 0x0000777019eb7816 */ /* 0x000fe200000000ff */
[----:B------:R5:W-:Y:S01]  /*1a920*/  STG.E.U8 desc[UR52][R30.64], R185 ;  /* 0x000000b91e007986 */ /* 0x000be2000c101134 */
[----:B0-----:R-:W-:-:S02]  /*1a930*/  IMAD R45, R45, 0x75, RZ ;  /* 0x000000752d2d7824 */ /* 0x001fc400078e02ff */
[----:B------:R-:W-:Y:S01]  /*1a940*/  IMAD R47, R47, 0x76, RZ ;  /* 0x000000762f2f7824 */ /* 0x000fe200078e02ff */
[----:B------:R0:W-:Y:S01]  /*1a950*/  STG.E.U8 desc[UR52][R32.64], R233 ;  /* 0x000000e920007986 */ /* 0x0001e2000c101134 */
[----:B----4-:R-:W-:Y:S01]  /*1a960*/  VIADD R28, R34, UR6 ;  /* 0x00000006221c7c36 */ /* 0x010fe20008000000 */
[-C--:B------:R-:W-:Y:S02]  /*1a970*/  LEA.HI.X.SX32 R29, R35, R127.reuse, 0x1, P5 ;  /* 0x0000007f231d7211 */ /* 0x080fe400028f0eff */
[-C--:B-----5:R-:W-:Y:S02]  /*1a980*/  IADD3 R30, P4, R37, R126.reuse, RZ ;  /* 0x0000007e251e7210 */ /* 0x0a0fe40007f9e0ff */
[-C--:B------:R-:W-:Y:S01]  /*1a990*/  IADD3 R34, P5, R45, R126.reuse, RZ ;  /* 0x0000007e2d227210 */ /* 0x080fe20007fbe0ff */
[----:B------:R4:W-:Y:S01]  /*1a9a0*/  STG.E.U8 desc[UR52][R28.64], R235 ;  /* 0x000000eb1c007986 */ /* 0x0009e2000c101134 */
[----:B0-----:R-:W-:Y:S02]  /*1a9b0*/  IADD3 R32, P6, R39, R126, RZ ;  /* 0x0000007e27207210 */ /* 0x001fe40007fde0ff */
[----:B------:R-:W-:-:S02]  /*1a9c0*/  LEA.HI.X.SX32 R31, R37, R127, 0x1, P4 ;  /* 0x0000007f251f7211 */ /* 0x000fc400020f0eff */
[----:B------:R-:W-:Y:S02]  /*1a9d0*/  PRMT R239, R25, 0x7771, RZ ;  /* 0x0000777119ef7816 */ /* 0x000fe400000000ff */
[----:B------:R-:W-:Y:S02]  /*1a9e0*/  PRMT R236, R26, 0x7770, RZ ;  /* 0x000077701aec7816 */ /* 0x000fe400000000ff */
[----:B------:R-:W-:Y:S02]  /*1a9f0*/  LEA.HI.X.SX32 R33, R39, R127, 0x1, P6 ;  /* 0x0000007f27217211 */ /* 0x000fe400030f0eff */
[----:B----4-:R-:W-:Y:S01]  /*1aa00*/  IADD3 R28, P4, R47, R126, RZ ;  /* 0x0000007e2f1c7210 */ /* 0x010fe20007f9e0ff */
[----:B------:R-:W-:Y:S01]  /*1aa10*/  IMAD R39, R38, 0x78, RZ ;  /* 0x0000007826277824 */ /* 0x000fe200078e02ff */
[----:B------:R-:W-:Y:S02]  /*1aa20*/  PRMT R238, R26, 0x7771, RZ ;  /* 0x000077711aee7816 */ /* 0x000fe400000000ff */
[----:B------:R-:W-:-:S02]  /*1aa30*/  PRMT R245, R27, 0x7773, RZ ;  /* 0x000077731bf57816 */ /* 0x000fc400000000ff */
[C---:B------:R-:W-:Y:S02]  /*1aa40*/  PRMT R240, R27.reuse, 0x7772, RZ ;  /* 0x000077721bf07816 */ /* 0x040fe400000000ff */
[----:B------:R-:W-:Y:S02]  /*1aa50*/  PRMT R237, R27, 0x7771, RZ ;  /* 0x000077711bed7816 */ /* 0x000fe400000000ff */
[-C--:B------:R-:W-:Y:S01]  /*1aa60*/  LEA.HI.X.SX32 R35, R45, R127.reuse, 0x1, P5 ;  /* 0x0000007f2d237211 */ /* 0x080fe200028f0eff */
[----:B-1----:R-:W-:Y:S01]  /*1aa70*/  IMAD R37, R36, 0x77, RZ ;  /* 0x0000007724257824 */ /* 0x002fe200078e02ff */
[----:B------:R-:W-:Y:S01]  /*1aa80*/  PRMT R27, R27, 0x7770, RZ ;  /* 0x000077701b1b7816 */ /* 0x000fe200000000ff */
[----:B------:R-:W0:Y:S01]  /*1aa90*/  LDC R38, c[0x0][0x278] ;  /* 0x00009e00ff267b82 */ /* 0x000e220000000800 */
[----:B------:R-:W-:Y:S01]  /*1aaa0*/  LEA.HI.X.SX32 R29, R47, R127, 0x1, P4 ;  /* 0x0000007f2f1d7211 */ /* 0x000fe200020f0eff */
[----:B------:R1:W-:Y:S01]  /*1aab0*/  STG.E.U8 desc[UR52][R30.64], R239 ;  /* 0x000000ef1e007986 */ /* 0x0003e2000c101134 */
[----:B---3--:R-:W-:-:S03]  /*1aac0*/  IMAD R45, R40, 0x79, RZ ;  /* 0x00000079282d7824 */ /* 0x008fc600078e02ff */
[----:B------:R-:W-:Y:S02]  /*1aad0*/  STG.E.U8 desc[UR52][R32.64], R236 ;  /* 0x000000ec20007986 */ /* 0x000fe4000c101134 */
[----:B------:R-:W3:Y:S02]  /*1aae0*/  LDC R40, c[0x0][0x278] ;  /* 0x00009e00ff287b82 */ /* 0x000ee40000000800 */
[----:B------:R-:W-:Y:S01]  /*1aaf0*/  STG.E.U8 desc[UR52][R34.64], R238 ;  /* 0x000000ee22007986 */ /* 0x000fe2000c101134 */
[----:B--2---:R-:W-:-:S03]  /*1ab00*/  IMAD R47, R44, 0x7a, RZ ;  /* 0x0000007a2c2f7824 */ /* 0x004fc600078e02ff */
[----:B------:R2:W-:Y:S02]  /*1ab10*/  STG.E.U8 desc[UR52][R28.64], R27 ;  /* 0x0000001b1c007986 */ /* 0x0005e4000c101134 */
[----:B------:R-:W4:Y:S01]  /*1ab20*/  LDC R36, c[0x0][0x278] ;  /* 0x00009e00ff247b82 */ /* 0x000f220000000800 */
[----:B-1----:R-:W-:-:S07]  /*1ab30*/  IADD3 R30, P5, R39, R126, RZ ;  /* 0x0000007e271e7210 */ /* 0x002fce0007fbe0ff */
[----:B------:R-:W1:Y:S01]  /*1ab40*/  LDC R44, c[0x0][0x278] ;  /* 0x00009e00ff2c7b82 */ /* 0x000e620000000800 */
[----:B--2---:R-:W-:-:S04]  /*1ab50*/  IADD3 R28, P6, R37, R126, RZ ;  /* 0x0000007e251c7210 */ /* 0x004fc80007fde0ff */
[-C--:B------:R-:W-:Y:S02]  /*1ab60*/  LEA.HI.X.SX32 R29, R37, R127.reuse, 0x1, P6 ;  /* 0x0000007f251d7211 */ /* 0x080fe400030f0eff */
[CC--:B------:R-:W-:Y:S01]  /*1ab70*/  IADD3 R34, P6, R47.reuse, R126.reuse, RZ ;  /* 0x0000007e2f227210 */ /* 0x0c0fe20007fde0ff */
[----:B------:R-:W-:Y:S02]  /*1ab80*/  IMAD R27, R46, 0x7b, RZ ;  /* 0x0000007b2e1b7824 */ /* 0x000fe400078e02ff */
[----:B------:R-:W2:Y:S01]  /*1ab90*/  LDC R46, c[0x0][0x278] ;  /* 0x00009e00ff2e7b82 */ /* 0x000ea20000000800 */
[----:B------:R-:W-:Y:S01]  /*1aba0*/  LEA.HI.X.SX32 R35, R47, R127, 0x1, P6 ;  /* 0x0000007f2f237211 */ /* 0x000fe200030f0eff */
[----:B------:R-:W-:Y:S01]  /*1abb0*/  IMAD R37, R48, 0x7c, RZ ;  /* 0x0000007c30257824 */ /* 0x000fe200078e02ff */
[----:B------:R-:W-:-:S05]  /*1abc0*/  IADD3 R32, P4, R45, R126, RZ ;  /* 0x0000007e2d207210 */ /* 0x000fca0007f9e0ff */
[----:B------:R-:W5:Y:S01]  /*1abd0*/  LDC R47, c[0x0][0x278] ;  /* 0x00009e00ff2f7b82 */ /* 0x000f620000000800 */
[----:B------:R-:W-:Y:S01]  /*1abe0*/  PRMT R242, R24, 0x7772, RZ ;  /* 0x0000777218f27816 */ /* 0x000fe200000000ff */
[----:B------:R3:W-:Y:S01]  /*1abf0*/  STG.E.U8 desc[UR52][R28.64], R237 ;  /* 0x000000ed1c007986 */ /* 0x0007e2000c101134 */
[-C--:B------:R-:W-:Y:S02]  /*1ac00*/  LEA.HI.X.SX32 R31, R39, R127.reuse, 0x1, P5 ;  /* 0x0000007f271f7211 */ /* 0x080fe400028f0eff */
[----:B------:R-:W-:-:S03]  /*1ac10*/  LEA.HI.X.SX32 R33, R45, R127, 0x1, P4 ;  /* 0x0000007f2d217211 */ /* 0x000fc600020f0eff */
[----:B------:R-:W5:Y:S01]  /*1ac20*/  LDC R48, c[0x0][0x278] ;  /* 0x00009e00ff307b82 */ /* 0x000f620000000800 */
[----:B------:R-:W-:Y:S01]  /*1ac30*/  PRMT R243, R24, 0x7773, RZ ;  /* 0x0000777318f37816 */ /* 0x000fe200000000ff */
[----:B0-----:R-:W-:Y:S01]  /*1ac40*/  IMAD R45, R38, 0x7e, RZ ;  /* 0x0000007e262d7824 */ /* 0x001fe200078e02ff */
[----:B------:R-:W-:Y:S02]  /*1ac50*/  PRMT R241, R25, 0x7772, RZ ;  /* 0x0000777219f17816 */ /* 0x000fe400000000ff */
[----:B---3--:R-:W-:Y:S01]  /*1ac60*/  IADD3 R28, P5, R27, R126, RZ ;  /* 0x0000007e1b1c7210 */ /* 0x008fe20007fbe0ff */
[----:B------:R0:W-:Y:S02]  /*1ac70*/  STG.E.U8 desc[UR52][R30.64], R242 ;  /* 0x000000f21e007986 */ /* 0x0001e4000c101134 */
[----:B------:R-:W3:Y:S01]  /*1ac80*/  LDC R38, c[0x0][0x278] ;  /* 0x00009e00ff267b82 */ /* 0x000ee20000000800 */
[----:B------:R-:W-:Y:S02]  /*1ac90*/  PRMT R244, R25, 0x7773, RZ ;  /* 0x0000777319f47816 */ /* 0x000fe400000000ff */
[----:B------:R-:W-:Y:S01]  /*1aca0*/  LEA.HI.X.SX32 R29, R27, R127, 0x1, P5 ;  /* 0x0000007f1b1d7211 */ /* 0x000fe200028f0eff */
[----:B------:R-:W-:Y:S01]  /*1acb0*/  IMAD R27, R40, 0x7f, RZ ;  /* 0x0000007f281b7824 */ /* 0x000fe200078e02ff */
[----:B------:R1:W-:Y:S01]  /*1acc0*/  STG.E.U8 desc[UR52][R32.64], R243 ;  /* 0x000000f320007986 */ /* 0x0003e2000c101134 */
[----:B----4-:R-:W-:-:S02]  /*1acd0*/  IMAD R39, R36, 0x7d, RZ ;  /* 0x0000007d24277824 */ /* 0x010fc400078e02ff */
[----:B------:R-:W4:Y:S01]  /*1ace0*/  LDC R36, c[0x0][0x278] ;  /* 0x00009e00ff247b82 */ /* 0x000f220000000800 */
[CC--:B0-----:R-:W-:Y:S01]  /*1acf0*/  IADD3 R30, P4, R37.reuse, R126.reuse, RZ ;  /* 0x0000007e251e7210 */ /* 0x0c1fe20007f9e0ff */
[----:B------:R0:W-:Y:S03]  /*1ad00*/  STG.E.U8 desc[UR52][R34.64], R241 ;  /* 0x000000f122007986 */ /* 0x0001e6000c101134 */
[----:B------:R-:W-:Y:S01]  /*1ad10*/  LEA.HI.X.SX32 R31, R37, R127, 0x1, P4 ;  /* 0x0000007f251f7211 */ /* 0x000fe200020f0eff */
[----:B------:R0:W-:Y:S01]  /*1ad20*/  STG.E.U8 desc[UR52][R28.64], R244 ;  /* 0x000000f41c007986 */ /* 0x0001e2000c101134 */
[----:B-1----:R-:W-:Y:S01]  /*1ad30*/  IADD3 R32, P6, R39, R126, RZ ;  /* 0x0000007e27207210 */ /* 0x002fe20007fde0ff */
[----:B------:R-:W1:Y:S01]  /*1ad40*/  LDC R40, c[0x0][0x278] ;  /* 0x00009e00ff287b82 */ /* 0x000e620000000800 */
[----:B------:R-:W-:Y:S01]  /*1ad50*/  PRMT R246, R26, 0x7772, RZ ;  /* 0x000077721af67816 */ /* 0x000fe200000000ff */
[----:B--2---:R-:W-:Y:S01]  /*1ad60*/  IMAD R37, R46, 0x81, RZ ;  /* 0x000000812e257824 */ /* 0x004fe200078e02ff */
[----:B------:R-:W-:-:S02]  /*1ad70*/  PRMT R247, R26, 0x7773, RZ ;  /* 0x000077731af77816 */ /* 0x000fc400000000ff */
[-C--:B0-----:R-:W-:Y:S02]  /*1ad80*/  IADD3 R34, P5, R45, R126.reuse, RZ ;  /* 0x0000007e2d227210 */ /* 0x081fe40007fbe0ff */
[----:B------:R-:W-:Y:S01]  /*1ad90*/  IADD3 R28, P4, R27, R126, RZ ;  /* 0x0000007e1b1c7210 */ /* 0x000fe20007f9e0ff */
[----:B------:R-:W0:Y:S01]  /*1ada0*/  LDC R46, c[0x0][0x278] ;  /* 0x00009e00ff2e7b82 */ /* 0x000e220000000800 */
[-C--:B------:R-:W-:Y:S02]  /*1adb0*/  LEA.HI.X.SX32 R33, R39, R127.reuse, 0x1, P6 ;  /* 0x0000007f27217211 */ /* 0x080fe400030f0eff */
[-C--:B------:R-:W-:Y:S01]  /*1adc0*/  LEA.HI.X.SX32 R29, R27, R127.reuse, 0x1, P4 ;  /* 0x0000007f1b1d7211 */ /* 0x080fe200020f0eff */
[----:B------:R-:W-:Y:S01]  /*1add0*/  IMAD.SHL.U32 R27, R44, 0x80, RZ ;  /* 0x000000802c1b7824 */ /* 0x000fe200078e00ff */
[----:B------:R-:W-:Y:S01]  /*1ade0*/  LEA.HI.X.SX32 R35, R45, R127, 0x1, P5 ;  /* 0x0000007f2d237211 */ /* 0x000fe200028f0eff */
[----:B-----5:R-:W-:Y:S02]  /*1adf0*/  IMAD R39, R47, 0x82, RZ ;  /* 0x000000822f277824 */ /* 0x020fe400078e02ff */
[----:B------:R-:W2:Y:S01]  /*1ae00*/  LDC R44, c[0x0][0x278] ;  /* 0x00009e00ff2c7b82 */ /* 0x000ea20000000800 */
[----:B------:R5:W-:Y:S01]  /*1ae10*/  STG.E.U8 desc[UR52][R30.64], R246 ;  /* 0x000000f61e007986 */ /* 0x000be2000c101134 */
[----:B------:R-:W-:-:S03]  /*1ae20*/  IMAD R45, R48, 0x83, RZ ;  /* 0x00000083302d7824 */ /* 0x000fc600078e02ff */
[----:B------:R3:W-:Y:S03]  /*1ae30*/  STG.E.U8 desc[UR52][R32.64], R247 ;  /* 0x000000f720007986 */ /* 0x0007e6000c101134 */
[----:B------:R-:W0:Y:S01]  /*1ae40*/  LDC R47, c[0x0][0x278] ;  /* 0x00009e00ff2f7b82 */ /* 0x000e220000000800 */
[----:B------:R-:W-:Y:S04]  /*1ae50*/  STG.E.U8 desc[UR52][R34.64], R240 ;  /* 0x000000f022007986 */ /* 0x000fe8000c101134 */
[----:B------:R4:W-:Y:S01]  /*1ae60*/  STG.E.U8 desc[UR52][R28.64], R245 ;  /* 0x000000f51c007986 */ /* 0x0009e2000c101134 */
[-C--:B-----5:R-:W-:Y:S02]  /*1ae70*/  IADD3 R30, P5, R37, R126.reuse, RZ ;  /* 0x0000007e251e7210 */ /* 0x0a0fe40007fbe0ff */
[----:B------:R-:W-:Y:S01]  /*1ae80*/  PRMT R21, R84, 0x7770, RZ ;  /* 0x0000777054157816 */ /* 0x000fe200000000ff */
[----:B------:R-:W5:Y:S01]  /*1ae90*/  LDC R48, c[0x0][0x278] ;  /* 0x00009e00ff307b82 */ /* 0x000f620000000800 */
[----:B---3--:R-:W-:-:S04]  /*1aea0*/  IADD3 R32, P4, R39, R126, RZ ;  /* 0x0000007e27207210 */ /* 0x008fc80007f9e0ff */
[-C--:B------:R-:W-:Y:S02]  /*1aeb0*/  LEA.HI.X.SX32 R33, R39, R127.reuse, 0x1, P4 ;  /* 0x0000007f27217211 */ /* 0x080fe400020f0eff */
[CC--:B----4-:R-:W-:Y:S01]  /*1aec0*/  IADD3 R28, P6, R27.reuse, R126.reuse, RZ ;  /* 0x0000007e1b1c7210 */ /* 0x0d0fe20007fde0ff */
[----:B------:R-:W-:Y:S02]  /*1aed0*/  IMAD R39, R38, 0x85, RZ ;  /* 0x0000008526277824 */ /* 0x000fe400078e02ff */
[----:B------:R-:W3:Y:S01]  /*1aee0*/  LDC R38, c[0x0][0x278] ;  /* 0x00009e00ff267b82 */ /* 0x000ee20000000800 */
[----:B------:R-:W-:Y:S02]  /*1aef0*/  LEA.HI.X.SX32 R29, R27, R127, 0x1, P6 ;  /* 0x0000007f1b1d7211 */ /* 0x000fe400030f0eff */
[----:B------:R-:W-:Y:S01]  /*1af00*/  IADD3 R34, P6, R45, R126, RZ ;  /* 0x0000007e2d227210 */ /* 0x000fe20007fde0ff */
[----:B------:R-:W-:Y:S01]  /*1af10*/  IMAD R27, R36, 0x84, RZ ;  /* 0x00000084241b7824 */ /* 0x000fe200078e02ff */
[----:B------:R-:W-:-:S02]  /*1af20*/  PRMT R18, R84, 0x7771, RZ ;  /* 0x0000777154127816 */ /* 0x000fc400000000ff */
[-C--:B------:R-:W-:Y:S02]  /*1af30*/  LEA.HI.X.SX32 R31, R37, R127.reuse, 0x1, P5 ;  /* 0x0000007f251f7211 */ /* 0x080fe400028f0eff */
[C---:B------:R-:W-:Y:S02]  /*1af40*/  PRMT R26, R85.reuse, 0x7770, RZ ;  /* 0x00007770551a7816 */ /* 0x040fe400000000ff */
[----:B------:R-:W-:Y:S02]  /*1af50*/  PRMT R25, R85, 0x7771, RZ ;  /* 0x0000777155197816 */ /* 0x000fe400000000ff */
[----:B------:R-:W-:Y:S01]  /*1af60*/  LEA.HI.X.SX32 R35, R45, R127, 0x1, P6 ;  /* 0x0000007f2d237211 */ /* 0x000fe200030f0eff */
[----:B------:R1:W-:Y:S01]  /*1af70*/  STG.E.U8 desc[UR52][R28.64], R21 ;  /* 0x000000151c007986 */ /* 0x0003e2000c101134 */
[----:B------:R-:W-:-:S03]  /*1af80*/  IADD3 R36, P5, R27, R126, RZ ;  /* 0x0000007e1b247210 */ /* 0x000fc60007fbe0ff */
[----:B------:R4:W-:Y:S04]  /*1af90*/  STG.E.U8 desc[UR52][R30.64], R18 ;  /* 0x000000121e007986 */ /* 0x0009e8000c101134 */
[----:B------:R-:W-:Y:S01]  /*1afa0*/  STG.E.U8 desc[UR52][R32.64], R26 ;  /* 0x0000001a20007986 */ /* 0x000fe2000c101134 */
[----:B------:R-:W-:-:S03]  /*1afb0*/  PRMT R23, R86, 0x7770, RZ ;  /* 0x0000777056177816 */ /* 0x000fc600000000ff */
[----:B------:R0:W-:Y:S01]  /*1afc0*/  STG.E.U8 desc[UR52][R34.64], R25 ;  /* 0x0000001922007986 */ /* 0x0001e2000c101134 */
[----:B-1----:R-:W-:Y:S01]  /*1afd0*/  IMAD R21, R40, 0x86, RZ ;  /* 0x0000008628157824 */ /* 0x002fe200078e02ff */
[----:B----4-:R-:W-:Y:S01]  /*1afe0*/  IADD3 R30, P4, R39, R126, RZ ;  /* 0x0000007e271e7210 */ /* 0x010fe20007f9e0ff */
[----:B--2---:R-:W-:Y:S01]  /*1aff0*/  IMAD R45, R44, 0x87, RZ ;  /* 0x000000872c2d7824 */ /* 0x004fe200078e02ff */
[-C--:B------:R-:W-:Y:S01]  /*1b000*/  LEA.HI.X.SX32 R37, R27, R127.reuse, 0x1, P5 ;  /* 0x0000007f1b257211 */ /* 0x080fe200028f0eff */
[----:B------:R-:W1:Y:S01]  /*1b010*/  LDC R18, c[0x0][0x278] ;  /* 0x00009e00ff127b82 */ /* 0x000e620000000800 */
[----:B------:R-:W-:Y:S02]  /*1b020*/  PRMT R16, R86, 0x7771, RZ ;  /* 0x0000777156107816 */ /* 0x000fe400000000ff */
[----:B------:R-:W-:Y:S01]  /*1b030*/  LEA.HI.X.SX32 R31, R39, R127, 0x1, P4 ;  /* 0x0000007f271f7211 */ /* 0x000fe200020f0eff */
[----:B0-----:R-:W-:-:S04]  /*1b040*/  IMAD R25, R46, 0x88, RZ ;  /* 0x000000882e197824 */ /* 0x001fc800078e02ff */
[----:B------:R-:W0:Y:S01]  /*1b050*/  LDC R34, c[0x0][0x278] ;  /* 0x00009e00ff227b82 */ /* 0x000e220000000800 */
[-C--:B------:R-:W-:Y:S01]  /*1b060*/  IADD3 R28, P6, R21, R126.reuse, RZ ;  /* 0x0000007e151c7210 */ /* 0x080fe20007fde0ff */
[----:B------:R5:W-:Y:S01]  /*1b070*/  STG.E.U8 desc[UR52][R36.64], R23 ;  /* 0x0000001724007986 */ /* 0x000be2000c101134 */
[-C--:B------:R-:W-:Y:S02]  /*1b080*/  IADD3 R26, P5, R45, R126.reuse, RZ ;  /* 0x0000007e2d1a7210 */ /* 0x080fe40007fbe0ff */
[----:B------:R-:W-:Y:S01]  /*1b090*/  PRMT R24, R87, 0x7770, RZ ;  /* 0x0000777057187816 */ /* 0x000fe200000000ff */
[----:B------:R2:W-:Y:S01]  /*1b0a0*/  STG.E.U8 desc[UR52][R30.64], R16 ;  /* 0x000000101e007986 */ /* 0x0005e2000c101134 */
[----:B------:R-:W-:Y:S01]  /*1b0b0*/  IADD3 R32, P4, R25, R126, RZ ;  /* 0x0000007e19207210 */ /* 0x000fe20007f9e0ff */
[----:B------:R-:W4:Y:S01]  /*1b0c0*/  LDC R35, c[0x0][0x278] ;  /* 0x00009e00ff237b82 */ /* 0x000f220000000800 */
[----:B------:R-:W-:Y:S01]  /*1b0d0*/  LEA.HI.X.SX32 R29, R21, R127, 0x1, P6 ;  /* 0x0000007f151d7211 */ /* 0x000fe200030f0eff */
[----:B------:R-:W-:Y:S01]  /*1b0e0*/  IMAD R21, R47, 0x89, RZ ;  /* 0x000000892f157824 */ /* 0x000fe200078e02ff */
[----:B------:R-:W-:-:S02]  /*1b0f0*/  PRMT R22, R87, 0x7771, RZ ;  /* 0x0000777157167816 */ /* 0x000fc400000000ff */
[-C--:B------:R-:W-:Y:S01]  /*1b100*/  LEA.HI.X.SX32 R27, R45, R127.reuse, 0x1, P5 ;  /* 0x0000007f2d1b7211 */ /* 0x080fe200028f0eff */
[----:B------:R3:W-:Y:S01]  /*1b110*/  STG.E.U8 desc[UR52][R28.64], R24 ;  /* 0x000000181c007986 */ /* 0x0007e2000c101134 */
[----:B------:R-:W-:Y:S01]  /*1b120*/  PRMT R20, R84, 0x7772, RZ ;  /* 0x0000777254147816 */ /* 0x000fe200000000ff */
[----:B-----5:R-:W-:Y:S01]  /*1b130*/  IMAD R23, R48, 0x8a, RZ ;  /* 0x0000008a30177824 */ /* 0x020fe200078e02ff */
[----:B------:R-:W-:Y:S01]  /*1b140*/  PRMT R13, R84, 0x7773, RZ ;  /* 0x00007773540d7816 */ /* 0x000fe200000000ff */
[----:B--2---:R-:W2:Y:S01]  /*1b150*/  LDC R16, c[0x0][0x278] ;  /* 0x00009e00ff107b82 */ /* 0x004ea20000000800 */
[----:B------:R-:W-:Y:S01]  /*1b160*/  LEA.HI.X.SX32 R33, R25, R127, 0x1, P4 ;  /* 0x0000007f19217211 */ /* 0x000fe200020f0eff */
[----:B------:R-:W-:Y:S01]  /*1b170*/  IMAD R25, R49, 0x8b, RZ ;  /* 0x0000008b31197824 */ /* 0x000fe200078e02ff */
[----:B------:R-:W-:Y:S01]  /*1b180*/  IADD3 R30, P6, R21, R126, RZ ;  /* 0x0000007e151e7210 */ /* 0x000fe20007fde0ff */
[----:B------:R5:W-:Y:S01]  /*1b190*/  STG.E.U8 desc[UR52][R26.64], R22 ;  /* 0x000000161a007986 */ /* 0x000be2000c101134 */
[----:B---3--:R-:W-:-:S03]  /*1b1a0*/  IMAD R29, R38, 0x8c, RZ ;  /* 0x0000008c261d7824 */ /* 0x008fc600078e02ff */
[----:B------:R-:W3:Y:S01]  /*1b1b0*/  LDC R28, c[0x0][0x278] ;  /* 0x00009e00ff1c7b82 */ /* 0x000ee20000000800 */
[----:B------:R1:W-:Y:S01]  /*1b1c0*/  STG.E.U8 desc[UR52][R32.64], R20 ;  /* 0x0000001420007986 */ /* 0x0003e2000c101134 */
[----:B------:R-:W-:Y:S02]  /*1b1d0*/  LEA.HI.X.SX32 R31, R21, R127, 0x1, P6 ;  /* 0x0000007f151f7211 */ /* 0x000fe400030f0eff */
[-C--:B------:R-:W-:Y:S02]  /*1b1e0*/  IADD3 R24, P6, R29, R126.reuse, RZ ;  /* 0x0000007e1d187210 */ /* 0x080fe40007fde0ff */
[-C--:B-----5:R-:W-:Y:S02]  /*1b1f0*/  IADD3 R22, P5, R23, R126.reuse, RZ ;  /* 0x0000007e17167210 */ /* 0x0a0fe40007fbe0ff */
[----:B------:R-:W5:Y:S01]  /*1b200*/  LDC R36, c[0x0][0x278] ;  /* 0x00009e00ff247b82 */ /* 0x000f620000000800 */
[----:B-1----:R-:W-:-:S07]  /*1b210*/  IADD3 R20, P4, R25, R126, RZ ;  /* 0x0000007e19147210 */ /* 0x002fce0007f9e0ff */
[----:B------:R-:W1:Y:S01]  /*1b220*/  LDC R32, c[0x0][0x278] ;  /* 0x00009e00ff207b82 */ /* 0x000e620000000800 */
[-C--:B------:R-:W-:Y:S02]  /*1b230*/  LEA.HI.X.SX32 R21, R25, R127.reuse, 0x1, P4 ;  /* 0x0000007f19157211 */ /* 0x080fe400020f0eff */
[----:B------:R-:W-:Y:S01]  /*1b240*/  LEA.HI.X.SX32 R25, R29, R127, 0x1, P6 ;  /* 0x0000007f1d197211 */ /* 0x000fe200030f0eff */
[----:B0-----:R-:W-:Y:S01]  /*1b250*/  IMAD R29, R34, 0x8e, RZ ;  /* 0x0000008e221d7824 */ /* 0x001fe200078e02ff */
[----:B------:R-:W-:-:S03]  /*1b260*/  PRMT R8, R85, 0x7772, RZ ;  /* 0x0000777255087816 */ /* 0x000fc600000000ff */
[----:B------:R-:W0:Y:S01]  /*1b270*/  LDC R34, c[0x0][0x278] ;  /* 0x00009e00ff227b82 */ /* 0x000e220000000800 */
[----:B------:R-:W-:Y:S01]  /*1b280*/  LEA.HI.X.SX32 R23, R23, R127, 0x1, P5 ;  /* 0x0000007f17177211 */ /* 0x000fe200028f0eff */
[----:B------:R-:W-:Y:S01]  /*1b290*/  IMAD R27, R18, 0x8d, RZ ;  /* 0x0000008d121b7824 */ /* 0x000fe200078e02ff */
[----:B------:R4:W-:Y:S01]  /*1b2a0*/  STG.E.U8 desc[UR52][R30.64], R13 ;  /* 0x0000000d1e007986 */ /* 0x0009e2000c101134 */
[----:B------:R-:W-:-:S04]  /*1b2b0*/  PRMT R19, R85, 0x7773, RZ ;  /* 0x0000777355137816 */ /* 0x000fc800000000ff */
[----:B------:R-:W5:Y:S01]  /*1b2c0*/  LDC R33, c[0x0][0x278] ;  /* 0x00009e00ff217b82 */ /* 0x000f620000000800 */
[----:B------:R2:W-:Y:S01]  /*1b2d0*/  STG.E.U8 desc[UR52][R22.64], R8 ;  /* 0x0000000816007986 */ /* 0x0005e2000c101134 */
[C---:B------:R-:W-:Y:S02]  /*1b2e0*/  PRMT R17, R86.reuse, 0x7772, RZ ;  /* 0x0000777256117816 */ /* 0x040fe400000000ff */
[-C--:B------:R-:W-:Y:S01]  /*1b2f0*/  IADD3 R26, P5, R27, R126.reuse, RZ ;  /* 0x0000007e1b1a7210 */ /* 0x080fe20007fbe0ff */
[----:B----4-:R-:W-:Y:S01]  /*1b300*/  IMAD R13, R35, 0x8f, RZ ;  /* 0x0000008f230d7824 */ /* 0x010fe200078e02ff */
[-C--:B------:R-:W-:Y:S01]  /*1b310*/  IADD3 R18, P4, R29, R126.reuse, RZ ;  /* 0x0000007e1d127210 */ /* 0x080fe20007f9e0ff */
[----:B------:R4:W-:Y:S01]  /*1b320*/  STG.E.U8 desc[UR52][R20.64], R19 ;  /* 0x0000001314007986 */ /* 0x0009e2000c101134 */
[----:B------:R-:W-:Y:S01]  /*1b330*/  PRMT R14, R86, 0x7773, RZ ;  /* 0x00007773560e7816 */ /* 0x000fe200000000ff */
[----:B------:R-:W5:Y:S01]  /*1b340*/  LDC R30, c[0x0][0x278] ;  /* 0x00009e00ff1e7b82 */ /* 0x000f620000000800 */
[----:B--2---:R-:W-:Y:S01]  /*1b350*/  IMAD R23, R16, 0x90, RZ ;  /* 0x0000009010177824 */ /* 0x004fe200078e02ff */
[----:B------:R-:W-:Y:S01]  /*1b360*/  LEA.HI.X.SX32 R27, R27, R127, 0x1, P5 ;  /* 0x0000007f1b1b7211 */ /* 0x000fe200028f0eff */
[----:B------:R3:W-:Y:S01]  /*1b370*/  STG.E.U8 desc[UR52][R24.64], R17 ;  /* 0x0000001118007986 */ /* 0x0007e2000c101134 */
[----:B------:R-:W-:-:S04]  /*1b380*/  IADD3 R16, P6, R13, R126, RZ ;  /* 0x0000007e0d107210 */ /* 0x000fc80007fde0ff */
[----:B------:R-:W2:Y:S01]  /*1b390*/  LDC R8, c[0x0][0x278] ;  /* 0x00009e00ff087b82 */ /* 0x000ea20000000800 */
[----:B----4-:R-:W-:Y:S02]  /*1b3a0*/  IADD3 R20, P5, R23, R126, RZ ;  /* 0x0000007e17147210 */ /* 0x010fe40007fbe0ff */
[----:B------:R-:W-:Y:S02]  /*1b3b0*/  PRMT R11, R87, 0x7772, RZ ;  /* 0x00007772570b7816 */ /* 0x000fe400000000ff */
[----:B------:R-:W-:Y:S01]  /*1b3c0*/  LEA.HI.X.SX32 R19, R29, R127, 0x1, P4 ;  /* 0x0000007f1d137211 */ /* 0x000fe200020f0eff */
[----:B---3--:R-:W-:Y:S01]  /*1b3d0*/  IMAD R25, R28, 0x91, RZ ;  /* 0x000000911c197824 */ /* 0x008fe200078e02ff */
[----:B------:R-:W-:Y:S01]  /*1b3e0*/  PRMT R15, R87, 0x7773, RZ ;  /* 0x00007773570f7816 */ /* 0x000fe200000000ff */
[----:B------:R-:W3:Y:S01]  /*1b3f0*/  LDC R28, c[0x0][0x278] ;  /* 0x00009e00ff1c7b82 */ /* 0x000ee20000000800 */
[C---:B------:R-:W-:Y:S02]  /*1b400*/  PRMT R9, R80.reuse, 0x7773, RZ ;  /* 0x0000777350097816 */ /* 0x040fe400000000ff */
[----:B------:R-:W-:-:S02]  /*1b410*/  PRMT R10, R80, 0x7772, RZ ;  /* 0x00007772500a7816 */ /* 0x000fc400000000ff */
[C---:B------:R-:W-:Y:S02]  /*1b420*/  PRMT R12, R80.reuse, 0x7771, RZ ;  /* 0x00007771500c7816 */ /* 0x040fe400000000ff */
[-C--:B------:R-:W-:Y:S01]  /*1b430*/  LEA.HI.X.SX32 R17, R13, R127.reuse, 0x1, P6 ;  /* 0x0000007f0d117211 */ /* 0x080fe200030f0eff */
[----:B------:R4:W-:Y:S01]  /*1b440*/  STG.E.U8 desc[UR52][R26.64], R14 ;  /* 0x0000000e1a007986 */ /* 0x0009e2000c101134 */
[----:B------:R-:W-:Y:S01]  /*1b450*/  PRMT R80, R80, 0x7770, RZ ;  /* 0x0000777050507816 */ /* 0x000fe200000000ff */
[----:B------:R-:W3:Y:S01]  /*1b460*/  LDC R24, c[0x0][0x278] ;  /* 0x00009e00ff187b82 */ /* 0x000ee20000000800 */
[----:B------:R-:W-:Y:S01]  /*1b470*/  LEA.HI.X.SX32 R21, R23, R127, 0x1, P5 ;  /* 0x0000007f17157211 */ /* 0x000fe200028f0eff */
[----:B-1----:R-:W-:Y:S01]  /*1b480*/  IMAD R13, R32, 0x92, RZ ;  /* 0x00000092200d7824 */ /* 0x002fe200078e02ff */
[----:B------:R1:W-:Y:S01]  /*1b490*/  STG.E.U8 desc[UR52][R18.64], R11 ;  /* 0x0000000b12007986 */ /* 0x0003e2000c101134 */
[----:B------:R-:W-:-:S03]  /*1b4a0*/  IADD3 R22, P4, R25, R126, RZ ;  /* 0x0000007e19167210 */ /* 0x000fc60007f9e0ff */
[----:B------:R-:W-:Y:S01]  /*1b4b0*/  STG.E.U8 desc[UR52][R16.64], R15 ;  /* 0x0000000f10007986 */ /* 0x000fe2000c101134 */
[----:B----4-:R-:W4:Y:S03]  /*1b4c0*/  LDC R26, c[0x0][0x278] ;  /* 0x00009e00ff1a7b82 */ /* 0x010f260000000800 */
[----:B------:R2:W-:Y:S01]  /*1b4d0*/  STG.E.U8 desc[UR52][R20.64], R80 ;  /* 0x0000005014007986 */ /* 0x0005e2000c101134 */
[-C--:B------:R-:W-:Y:S02]  /*1b4e0*/  LEA.HI.X.SX32 R23, R25, R127.reuse, 0x1, P4 ;  /* 0x0000007f19177211 */ /* 0x080fe400020f0eff */
[----:B-1----:R-:W-:Y:S01]  /*1b4f0*/  IADD3 R18, P6, R13, R126, RZ ;  /* 0x0000007e0d127210 */ /* 0x002fe20007fde0ff */
[----:B0-----:R-:W-:Y:S02]  /*1b500*/  IMAD R11, R34, 0x95, RZ ;  /* 0x00000095220b7824 */ /* 0x001fe400078e02ff */
[----:B-----5:R-:W-:Y:S01]  /*1b510*/  IMAD R25, R33, 0x93, RZ ;  /* 0x0000009321197824 */ /* 0x020fe200078e02ff */
[----:B--2---:R-:W0:Y:S01]  /*1b520*/  LDC R20, c[0x0][0x278] ;  /* 0x00009e00ff147b82 */ /* 0x004e220000000800 */
[----:B------:R-:W-:Y:S01]  /*1b530*/  IMAD R27, R36, 0x94, RZ ;  /* 0x00000094241b7824 */ /* 0x000fe200078e02ff */
[----:B------:R-:W-:-:S02]  /*1b540*/  LEA.HI.X.SX32 R19, R13, R127, 0x1, P6 ;  /* 0x0000007f0d137211 */ /* 0x000fc400030f0eff */
[-C--:B------:R-:W-:Y:S01]  /*1b550*/  IADD3 R16, P6, R11, R126.reuse, RZ ;  /* 0x0000007e0b107210 */ /* 0x080fe20007fde0ff */
[----:B------:R1:W-:Y:S01]  /*1b560*/  STG.E.U8 desc[UR52][R22.64], R12 ;  /* 0x0000000c16007986 */ /* 0x0003e2000c101134 */
[C---:B------:R-:W-:Y:S02]  /*1b570*/  PRMT R42, R81.reuse, 0x7773, RZ ;  /* 0x00007773512a7816 */ /* 0x040fe400000000ff */
[C---:B------:R-:W-:Y:S02]  /*1b580*/  PRMT R43, R81.reuse, 0x7772, RZ ;  /* 0x00007772512b7816 */ /* 0x040fe400000000ff */
[----:B------:R-:W-:Y:S02]  /*1b590*/  PRMT R41, R81, 0x7771, RZ ;  /* 0x0000777151297816 */ /* 0x000fe400000000ff */
[----:B------:R-:W-:Y:S02]  /*1b5a0*/  IADD3 R14, P5, R25, R126, RZ ;  /* 0x0000007e190e7210 */ /* 0x000fe40007fbe0ff */
[----:B------:R-:W-:-:S02]  /*1b5b0*/  PRMT R81, R81, 0x7770, RZ ;  /* 0x0000777051517816 */ /* 0x000fc400000000ff */
[-C--:B------:R-:W-:Y:S01]  /*1b5c0*/  LEA.HI.X.SX32 R17, R11, R127.reuse, 0x1, P6 ;  /* 0x0000007f0b117211 */ /* 0x080fe200030f0eff */
[----:B-1----:R-:W1:Y:S01]  /*1b5d0*/  LDC R22, c[0x0][0x278] ;  /* 0x00009e00ff167b82 */ /* 0x002e620000000800 */
[-C--:B------:R-:W-:Y:S01]  /*1b5e0*/  IADD3 R12, P4, R27, R126.reuse, RZ ;  /* 0x0000007e1b0c7210 */ /* 0x080fe20007f9e0ff */
[----:B------:R-:W-:Y:S01]  /*1b5f0*/  IMAD R11, R8, 0x96, RZ ;  /* 0x00000096080b7824 */ /* 0x000fe200078e02ff */
[-C--:B------:R-:W-:Y:S01]  /*1b600*/  LEA.HI.X.SX32 R15, R25, R127.reuse, 0x1, P5 ;  /* 0x0000007f190f7211 */ /* 0x080fe200028f0eff */
[----:B------:R2:W-:Y:S01]  /*1b610*/  STG.E.U8 desc[UR52][R18.64], R81 ;  /* 0x0000005112007986 */ /* 0x0005e2000c101134 */
[----:B------:R-:W-:Y:S02]  /*1b620*/  PRMT R86, R82, 0x7770, RZ ;  /* 0x0000777052567816 */ /* 0x000fe400000000ff */
[----:B------:R-:W-:Y:S01]  /*1b630*/  LEA.HI.X.SX32 R13, R27, R127, 0x1, P4 ;  /* 0x0000007f1b0d7211 */ /* 0x000fe200020f0eff */
[----:B---3--:R-:W-:Y:S01]  /*1b640*/  IMAD R25, R28, 0x99, RZ ;  /* 0x000000991c197824 */ /* 0x008fe200078e02ff */
[----:B------:R-:W-:Y:S01]  /*1b650*/  PRMT R59, R82, 0x7771, RZ ;  /* 0x00007771523b7816 */ /* 0x000fe200000000ff */
[----:B------:R3:W-:Y:S01]  /*1b660*/  STG.E.U8 desc[UR52][R14.64], R41 ;  /* 0x000000290e007986 */ /* 0x0007e2000c101134 */
[----:B------:R-:W-:Y:S01]  /*1b670*/  IMAD R21, R24, 0x97, RZ ;  /* 0x0000009718157824 */ /* 0x000fe200078e02ff */
[----:B------:R-:W5:Y:S01]  /*1b680*/  LDC R8, c[0x0][0x278] ;  /* 0x00009e00ff087b82 */ /* 0x000f620000000800 */
[----:B--2---:R-:W-:Y:S01]  /*1b690*/  IADD3 R18, P5, R11, R126, RZ ;  /* 0x0000007e0b127210 */ /* 0x004fe20007fbe0ff */
[----:B------:R2:W-:Y:S01]  /*1b6a0*/  STG.E.U8 desc[UR52][R12.64], R86 ;  /* 0x000000560c007986 */ /* 0x0005e2000c101134 */
[----:B----4-:R-:W-:-:S02]  /*1b6b0*/  IMAD R23, R26, 0x98, RZ ;  /* 0x000000981a177824 */ /* 0x010fc400078e02ff */
[----:B------:R-:W-:Y:S01]  /*1b6c0*/  LEA.HI.X.SX32 R19, R11, R127, 0x1, P5 ;  /* 0x0000007f0b137211 */ /* 0x000fe200028f0eff */
[----:B------:R4:W-:Y:S02]  /*1b6d0*/  STG.E.U8 desc[UR52][R16.64], R59 ;  /* 0x0000003b10007986 */ /* 0x0009e4000c101134 */
[----:B------:R-:W5:Y:S01]  /*1b6e0*/  LDC R27, c[0x0][0x278] ;  /* 0x00009e00ff1b7b82 */ /* 0x000f620000000800 */
[----:B0-----:R-:W-:Y:S01]  /*1b6f0*/  IMAD R11, R20, 0x9a, RZ ;  /* 0x0000009a140b7824 */ /* 0x001fe200078e02ff */
[-C--:B---3--:R-:W-:Y:S02]  /*1b700*/  IADD3 R14, P6, R23, R126.reuse, RZ ;  /* 0x0000007e170e7210 */ /* 0x088fe40007fde0ff */
[----:B------:R-:W-:Y:S02]  /*1b710*/  PRMT R89, R83, 0x7770, RZ ;  /* 0x0000777053597816 */ /* 0x000fe400000000ff */
[-C--:B--2---:R-:W-:Y:S02]  /*1b720*/  IADD3 R12, P4, R21, R126.reuse, RZ ;  /* 0x0000007e150c7210 */ /* 0x084fe40007f9e0ff */
[----:B------:R-:W0:Y:S01]  /*1b730*/  LDC R24, c[0x0][0x278] ;  /* 0x00009e00ff187b82 */ /* 0x000e220000000800 */
[----:B----4-:R-:W-:-:S04]  /*1b740*/  IADD3 R16, P5, R25, R126, RZ ;  /* 0x0000007e19107210 */ /* 0x010fc80007fbe0ff */
[----:B------:R-:W-:-:S03]  /*1b750*/  LEA.HI.X.SX32 R17, R25, R127, 0x1, P5 ;  /* 0x0000007f19117211 */ /* 0x000fc600028f0eff */
[----:B------:R-:W2:Y:S01]  /*1b760*/  LDC R26, c[0x0][0x278] ;  /* 0x00009e00ff1a7b82 */ /* 0x000ea20000000800 */
[----:B------:R-:W-:Y:S02]  /*1b770*/  PRMT R84, R83, 0x7771, RZ ;  /* 0x0000777153547816 */ /* 0x000fe400000000ff */
[----:B------:R-:W-:Y:S02]  /*1b780*/  LEA.HI.X.SX32 R13, R21, R127, 0x1, P4 ;  /* 0x0000007f150d7211 */ /* 0x000fe400020f0eff */
[----:B------:R-:W-:-:S03]  /*1b790*/  IADD3 R20, P4, R11, R126, RZ ;  /* 0x0000007e0b147210 */ /* 0x000fc60007f9e0ff */
[----:B------:R-:W3:Y:S01]  /*1b7a0*/  LDC R25, c[0x0][0x278] ;  /* 0x00009e00ff197b82 */ /* 0x000ee20000000800 */
[-C--:B------:R-:W-:Y:S01]  /*1b7b0*/  LEA.HI.X.SX32 R15, R23, R127.reuse, 0x1, P6 ;  /* 0x0000007f170f7211 */ /* 0x080fe200030f0eff */
[----:B------:R4:W-:Y:S01]  /*1b7c0*/  STG.E.U8 desc[UR52][R18.64], R89 ;  /* 0x0000005912007986 */ /* 0x0009e2000c101134 */
[----:B------:R-:W-:Y:S01]  /*1b7d0*/  LEA.HI.X.SX32 R21, R11, R127, 0x1, P4 ;  /* 0x0000007f0b157211 */ /* 0x000fe200020f0eff */
[----:B-1----:R-:W-:Y:S02]  /*1b7e0*/  IMAD R11, R22, 0x9b, RZ ;  /* 0x0000009b160b7824 */ /* 0x002fe400078e02ff */
[----:B------:R-:W-:Y:S02]  /*1b7f0*/  STG.E.U8 desc[UR52][R12.64], R84 ;  /* 0x000000540c007986 */ /* 0x000fe4000c101134 */
[----:B------:R-:W1:Y:S02]  /*1b800*/  LDC R22, c[0x0][0x278] ;  /* 0x00009e00ff167b82 */ /* 0x000e640000000800 */
[----:B------:R-:W-:Y:S04]  /*1b810*/  STG.E.U8 desc[UR52][R14.64], R10 ;  /* 0x0000000a0e007986 */ /* 0x000fe8000c101134 */
[----:B------:R0:W-:Y:S02]  /*1b820*/  STG.E.U8 desc[UR52][R16.64], R9 ;  /* 0x0000000910007986 */ /* 0x0001e4000c101134 */
[----:B----4-:R-:W4:Y:S01]  /*1b830*/  LDC R18, c[0x0][0x278] ;  /* 0x00009e00ff127b82 */ /* 0x010f220000000800 */
[----:B-----5:R-:W-:Y:S01]  /*1b840*/  IMAD R19, R8, 0x9c, RZ ;  /* 0x0000009c08137824 */ /* 0x020fe200078e02ff */
[----:B------:R-:W-:-:S02]  /*1b850*/  PRMT R57, R82, 0x7772, RZ ;  /* 0x0000777252397816 */ /* 0x000fc400000000ff */
[----:B------:R-:W-:Y:S02]  /*1b860*/  PRMT R58, R82, 0x7773, RZ ;  /* 0x00007773523a7816 */ /* 0x000fe400000000ff */
[----:B------:R-:W-:Y:S02]  /*1b870*/  PRMT R85, R83, 0x7772, RZ ;  /* 0x0000777253557816 */ /* 0x000fe400000000ff */
[----:B------:R-:W-:Y:S01]  /*1b880*/  PRMT R91, R76, 0x7770, RZ ;  /* 0x000077704c5b7816 */ /* 0x000fe200000000ff */
[----:B------:R-:W5:Y:S08]  /*1b890*/  LDC R28, c[0x0][0x278] ;  /* 0x00009e00ff1c7b82 */ /* 0x000f700000000800 */
[----:B0-----:R-:W0:Y:S01]  /*1b8a0*/  LDC R16, c[0x0][0x278] ;  /* 0x00009e00ff107b82 */ /* 0x001e220000000800 */
[----:B------:R-:W-:Y:S01]  /*1b8b0*/  IADD3 R12, P6, R11, R126, RZ ;  /* 0x0000007e0b0c7210 */ /* 0x000fe20007fde0ff */
[----:B------:R2:W-:Y:S01]  /*1b8c0*/  STG.E.U8 desc[UR52][R20.64], R43 ;  /* 0x0000002b14007986 */ /* 0x0005e2000c101134 */
[----:B------:R-:W-:-:S02]  /*1b8d0*/  IMAD R23, R27, 0x9d, RZ ;  /* 0x0000009d1b177824 */ /* 0x000fc400078e02ff */
[----:B------:R-:W-:Y:S01]  /*1b8e0*/  IMAD R15, R24, 0x9e, RZ ;  /* 0x0000009e180f7824 */ /* 0x000fe200078e02ff */
[----:B------:R-:W-:Y:S01]  /*1b8f0*/  LEA.HI.X.SX32 R13, R11, R127, 0x1, P6 ;  /* 0x0000007f0b0d7211 */ /* 0x000fe200030f0eff */
[----:B---3--:R-:W-:Y:S01]  /*1b900*/  IMAD R17, R25, 0x9f, RZ ;  /* 0x0000009f19117824 */ /* 0x008fe200078e02ff */
[----:B------:R-:W3:Y:S01]  /*1b910*/  LDC R24, c[0x0][0x278] ;  /* 0x00009e00ff187b82 */ /* 0x000ee20000000800 */
[-C--:B------:R-:W-:Y:S02]  /*1b920*/  IADD3 R8, P5, R19, R126.reuse, RZ ;  /* 0x0000007e13087210 */ /* 0x080fe40007fbe0ff */
[----:B------:R-:W-:-:S05]  /*1b930*/  IADD3 R10, P4, R23, R126, RZ ;  /* 0x0000007e170a7210 */ /* 0x000fca0007f9e0ff */
[----:B--2---:R-:W2:Y:S01]  /*1b940*/  LDC R20, c[0x0][0x278] ;  /* 0x00009e00ff147b82 */ /* 0x004ea20000000800 */
[-C--:B------:R-:W-:Y:S01]  /*1b950*/  IADD3 R14, P6, R15, R126.reuse, RZ ;  /* 0x0000007e0f0e7210 */ /* 0x080fe20007fde0ff */
[----:B------:R5:W-:Y:S01]  /*1b960*/  STG.E.U8 desc[UR52][R12.64], R42 ;  /* 0x0000002a0c007986 */ /* 0x000be2000c101134 */
[-C--:B------:R-:W-:Y:S01]  /*1b970*/  LEA.HI.X.SX32 R9, R19, R127.reuse, 0x1, P5 ;  /* 0x0000007f13097211 */ /* 0x080fe200028f0eff */
[----:B------:R-:W-:Y:S01]  /*1b980*/  IMAD R19, R26, 0xa0, RZ ;  /* 0x000000a01a137824 */ /* 0x000fe200078e02ff */
[-C--:B------:R-:W-:Y:S01]  /*1b990*/  LEA.HI.X.SX32 R11, R23, R127.reuse, 0x1, P4 ;  /* 0x0000007f170b7211 */ /* 0x080fe200020f0eff */
[----:B----4-:R-:W-:Y:S01]  /*1b9a0*/  IMAD R21, R18, 0xa1, RZ ;  /* 0x000000a112157824 */ /* 0x010fe200078e02ff */
[-C--:B------:R-:W-:Y:S01]  /*1b9b0*/  LEA.HI.X.SX32 R15, R15, R127.reuse, 0x1, P6 ;  /* 0x0000007f0f0f7211 */ /* 0x080fe200030f0eff */
[----:B------:R4:W-:Y:S01]  /*1b9c0*/  STG.E.U8 desc[UR52][R8.64], R57 ;  /* 0x0000003908007986 */ /* 0x0009e2000c101134 */
[----:B-1----:R-:W-:Y:S01]  /*1b9d0*/  IMAD R23, R22, 0xa2, RZ ;  /* 0x000000a216177824 */ /* 0x002fe200078e02ff */
[----:B------:R-:W1:Y:S01]  /*1b9e0*/  LDC R18, c[0x0][0x278] ;  /* 0x00009e00ff127b82 */ /* 0x000e620000000800 */
[CC--:B-----5:R-:W-:Y:S01]  /*1b9f0*/  IADD3 R12, P5, R17.reuse, R126.reuse, RZ ;  /* 0x0000007e110c7210 */ /* 0x0e0fe20007fbe0ff */
[----:B------:R5:W-:Y:S03]  /*1ba00*/  STG.E.U8 desc[UR52][R10.64], R58 ;  /* 0x0000003a0a007986 */ /* 0x000be6000c101134 */
[----:B------:R-:W-:Y:S01]  /*1ba10*/  LEA.HI.X.SX32 R13, R17, R127, 0x1, P5 ;  /* 0x0000007f110d7211 */ /* 0x000fe200028f0eff */
[----:B0-----:R-:W-:Y:S01]  /*1ba20*/  IMAD R17, R16, 0xa3, RZ ;  /* 0x000000a310117824 */ /* 0x001fe200078e02ff */
[----:B----4-:R-:W-:Y:S01]  /*1ba30*/  IADD3 R8, P4, R19, R126, RZ ;  /* 0x0000007e13087210 */ /* 0x010fe20007f9e0ff */
[----:B------:R-:W0:Y:S01]  /*1ba40*/  LDC R25, c[0x0][0x278] ;  /* 0x00009e00ff197b82 */ /* 0x000e220000000800 */
[----:B------:R4:W-:Y:S01]  /*1ba50*/  STG.E.U8 desc[UR52][R14.64], R85 ;  /* 0x000000550e007986 */ /* 0x0009e2000c101134 */
[----:B------:R-:W-:-:S02]  /*1ba60*/  PRMT R82, R83, 0x7773, RZ ;  /* 0x0000777353527816 */ /* 0x000fc400000000ff */
[----:B------:R-:W-:Y:S02]  /*1ba70*/  LEA.HI.X.SX32 R9, R19, R127, 0x1, P4 ;  /* 0x0000007f13097211 */ /* 0x000fe400020f0eff */
[-C--:B-----5:R-:W-:Y:S02]  /*1ba80*/  IADD3 R10, P6, R21, R126.reuse, RZ ;  /* 0x0000007e150a7210 */ /* 0x0a0fe40007fde0ff */
[----:B------:R-:W5:Y:S01]  /*1ba90*/  LDC R26, c[0x0][0x278] ;  /* 0x00009e00ff1a7b82 */ /* 0x000f620000000800 */
[-C--:B------:R-:W-:Y:S02]  /*1baa0*/  IADD3 R16, P4, R17, R126.reuse, RZ ;  /* 0x0000007e11107210 */ /* 0x080fe40007f9e0ff */
[----:B----4-:R-:W-:Y:S02]  /*1bab0*/  IADD3 R14, P5, R23, R126, RZ ;  /* 0x0000007e170e7210 */ /* 0x010fe40007fbe0ff */
[----:B------:R-:W-:-:S03]  /*1bac0*/  PRMT R88, R76, 0x7771, RZ ;  /* 0x000077714c587816 */ /* 0x000fc600000000ff */
[----:B------:R-:W4:Y:S01]  /*1bad0*/  LDC R22, c[0x0][0x278] ;  /* 0x00009e00ff167b82 */ /* 0x000f220000000800 */
[-C--:B------:R-:W-:Y:S02]  /*1bae0*/  LEA.HI.X.SX32 R11, R21, R127.reuse, 0x1, P6 ;  /* 0x0000007f150b7211 */ /* 0x080fe400030f0eff */
[----:B------:R-:W-:Y:S02]  /*1baf0*/  PRMT R95, R77, 0x7770, RZ ;  /* 0x000077704d5f7816 */ /* 0x000fe400000000ff */
[-C--:B------:R-:W-:Y:S01]  /*1bb00*/  LEA.HI.X.SX32 R15, R23, R127.reuse, 0x1, P5 ;  /* 0x0000007f170f7211 */ /* 0x080fe200028f0eff */
[----:B------:R2:W-:Y:S01]  /*1bb10*/  STG.E.U8 desc[UR52][R12.64], R82 ;  /* 0x000000520c007986 */ /* 0x0005e2000c101134 */
[----:B------:R-:W-:Y:S02]  /*1bb20*/  PRMT R92, R77, 0x7771, RZ ;  /* 0x000077714d5c7816 */ /* 0x000fe400000000ff */
[----:B------:R-:W-:Y:S01]  /*1bb30*/  LEA.HI.X.SX32 R17, R17, R127, 0x1, P4 ;  /* 0x0000007f11117211 */ /* 0x000fe200020f0eff */
[----:B------:R1:W-:Y:S01]  /*1bb40*/  STG.E.U8 desc[UR52][R8.64], R91 ;  /* 0x0000005b08007986 */ /* 0x0003e2000c101134 */
[----:B---3--:R-:W-:-:S02]  /*1bb50*/  IMAD R19, R24, 0xa5, RZ ;  /* 0x000000a518137824 */ /* 0x008fc400078e02ff */
[----:B------:R-:W3:Y:S01]  /*1bb60*/  LDC R24, c[0x0][0x278] ;  /* 0x00009e00ff187b82 */ /* 0x000ee20000000800 */
[----:B------:R-:W-:Y:S01]  /*1bb70*/  STG.E.U8 desc[UR52][R10.64], R88 ;  /* 0x000000580a007986 */ /* 0x000fe2000c101134 */
[----:B--2---:R-:W-:-:S03]  /*1bb80*/  IMAD R13, R20, 0xa4, RZ ;  /* 0x000000a4140d7824 */ /* 0x004fc600078e02ff */
[----:B------:R-:W-:Y:S03]  /*1bb90*/  STG.E.U8 desc[UR52][R14.64], R95 ;  /* 0x0000005f0e007986 */ /* 0x000fe6000c101134 */
[----:B------:R-:W2:Y:S01]  /*1bba0*/  LDC R20, c[0x0][0x278] ;  /* 0x00009e00ff147b82 */ /* 0x000ea20000000800 */
[----:B------:R0:W-:Y:S01]  /*1bbb0*/  STG.E.U8 desc[UR52][R16.64], R92 ;  /* 0x0000005c10007986 */ /* 0x0001e2000c101134 */
[----:B-1----:R-:W-:-:S06]  /*1bbc0*/  IADD3 R8, P6, R13, R126, RZ ;  /* 0x0000007e0d087210 */ /* 0x002fcc0007fde0ff */
[----:B0-----:R-:W0:Y:S01]  /*1bbd0*/  LDC R16, c[0x0][0x278] ;  /* 0x00009e00ff107b82 */ /* 0x001e220000000800 */
[----:B------:R-:W-:Y:S02]  /*1bbe0*/  IMAD R17, R18, 0xa8, RZ ;  /* 0x000000a812117824 */ /* 0x000fe400078e02ff */
[----:B------:R-:W-:Y:S01]  /*1bbf0*/  IMAD R21, R25, 0xa6, RZ ;  /* 0x000000a619157824 */ /* 0x000fe200078e02ff */
[----:B------:R-:W-:Y:S01]  /*1bc00*/  PRMT R97, R78, 0x7770, RZ ;  /* 0x000077704e617816 */ /* 0x000fe200000000ff */
[----:B-----5:R-:W-:-:S03]  /*1bc10*/  IMAD R23, R26, 0xa7, RZ ;  /* 0x000000a71a177824 */ /* 0x020fc600078e02ff */
[----:B------:R-:W1:Y:S01]  /*1bc20*/  LDC R18, c[0x0][0x278] ;  /* 0x00009e00ff127b82 */ /* 0x000e620000000800 */
[----:B------:R-:W-:Y:S02]  /*1bc30*/  LEA.HI.X.SX32 R9, R13, R127, 0x1, P6 ;  /* 0x0000007f0d097211 */ /* 0x000fe400030f0eff */
[----:B------:R-:W-:-:S05]  /*1bc40*/  IADD3 R10, P5, R19, R126, RZ ;  /* 0x0000007e130a7210 */ /* 0x000fca0007fbe0ff */
[----:B------:R-:W5:Y:S01]  /*1bc50*/  LDC R25, c[0x0][0x278] ;  /* 0x00009e00ff197b82 */ /* 0x000f620000000800 */
[C---:B------:R-:W-:Y:S02]  /*1bc60*/  PRMT R83, R76.reuse, 0x7773, RZ ;  /* 0x000077734c537816 */ /* 0x040fe400000000ff */
[----:B------:R-:W-:Y:S01]  /*1bc70*/  PRMT R87, R76, 0x7772, RZ ;  /* 0x000077724c577816 */ /* 0x000fe200000000ff */
[----:B------:R3:W-:Y:S01]  /*1bc80*/  STG.E.U8 desc[UR52][R8.64], R97 ;  /* 0x0000006108007986 */ /* 0x0007e2000c101134 */
[C---:B------:R-:W-:Y:S02]  /*1bc90*/  PRMT R76, R77.reuse, 0x7773, RZ ;  /* 0x000077734d4c7816 */ /* 0x040fe400000000ff */
[----:B------:R-:W-:Y:S01]  /*1bca0*/  PRMT R90, R77, 0x7772, RZ ;  /* 0x000077724d5a7816 */ /* 0x000fe200000000ff */
[----:B------:R-:W5:Y:S01]  /*1bcb0*/  LDC R26, c[0x0][0x278] ;  /* 0x00009e00ff1a7b82 */ /* 0x000f620000000800 */
[----:B------:R-:W-:Y:S02]  /*1bcc0*/  IADD3 R12, P4, R21, R126, RZ ;  /* 0x0000007e150c7210 */ /* 0x000fe40007f9e0ff */
[----:B------:R-:W-:-:S02]  /*1bcd0*/  PRMT R77, R78, 0x7771, RZ ;  /* 0x000077714e4d7816 */ /* 0x000fc400000000ff */
[-C--:B------:R-:W-:Y:S02]  /*1bce0*/  IADD3 R14, P6, R23, R126.reuse, RZ ;  /* 0x0000007e170e7210 */ /* 0x080fe40007fde0ff */
[-C--:B------:R-:W-:Y:S01]  /*1bcf0*/  LEA.HI.X.SX32 R11, R19, R127.reuse, 0x1, P5 ;  /* 0x0000007f130b7211 */ /* 0x080fe200028f0eff */
[----:B----4-:R-:W-:Y:S01]  /*1bd00*/  IMAD R19, R22, 0xa9, RZ ;  /* 0x000000a916137824 */ /* 0x010fe200078e02ff */
[-C--:B---3--:R-:W-:Y:S01]  /*1bd10*/  IADD3 R8, P5, R17, R126.reuse, RZ ;  /* 0x0000007e11087210 */ /* 0x088fe20007fbe0ff */
[----:B------:R-:W3:Y:S01]  /*1bd20*/  LDC R22, c[0x0][0x278] ;  /* 0x00009e00ff167b82 */ /* 0x000ee20000000800 */
[----:B------:R-:W-:Y:S02]  /*1bd30*/  PRMT R101, R79, 0x7770, RZ ;  /* 0x000077704f657816 */ /* 0x000fe400000000ff */
[-C--:B------:R-:W-:Y:S01]  /*1bd40*/  LEA.HI.X.SX32 R13, R21, R127.reuse, 0x1, P4 ;  /* 0x0000007f150d7211 */ /* 0x080fe200020f0eff */
[----:B--2---:R-:W-:Y:S01]  /*1bd50*/  IMAD R21, R20, 0xaa, RZ ;  /* 0x000000aa14157824 */ /* 0x004fe200078e02ff */
[----:B------:R-:W-:Y:S01]  /*1bd60*/  PRMT R98, R79, 0x7771, RZ ;  /* 0x000077714f627816 */ /* 0x000fe200000000ff */
[----:B------:R2:W-:Y:S01]  /*1bd70*/  STG.E.U8 desc[UR52][R10.64], R77 ;  /* 0x0000004d0a007986 */ /* 0x0005e2000c101134 */
[-C--:B------:R-:W-:Y:S01]  /*1bd80*/  LEA.HI.X.SX32 R15, R23, R127.reuse, 0x1, P6 ;  /* 0x0000007f170f7211 */ /* 0x080fe200030f0eff */
[----:B------:R-:W-:Y:S01]  /*1bd90*/  IMAD R23, R24, 0xab, RZ ;  /* 0x000000ab18177824 */ /* 0x000fe200078e02ff */
[----:B------:R-:W-:Y:S01]  /*1bda0*/  LEA.HI.X.SX32 R9, R17, R127, 0x1, P5 ;  /* 0x0000007f11097211 */ /* 0x000fe200028f0eff */
[----:B0-----:R-:W-:Y:S01]  /*1bdb0*/  IMAD R17, R16, 0xac, RZ ;  /* 0x000000ac10117824 */ /* 0x001fe200078e02ff */
[----:B------:R0:W-:Y:S01]  /*1bdc0*/  STG.E.U8 desc[UR52][R12.64], R101 ;  /* 0x000000650c007986 */ /* 0x0001e2000c101134 */
[----:B------:R-:W4:Y:S03]  /*1bdd0*/  LDC R20, c[0x0][0x278] ;  /* 0x00009e00ff147b82 */ /* 0x000f260000000800 */
[----:B------:R1:W-:Y:S01]  /*1bde0*/  STG.E.U8 desc[UR52][R14.64], R98 ;  /* 0x000000620e007986 */ /* 0x0003e2000c101134 */
[----:B--2---:R-:W-:-:S02]  /*1bdf0*/  IADD3 R10, P4, R19, R126, RZ ;  /* 0x0000007e130a7210 */ /* 0x004fc40007f9e0ff */
[----:B------:R-:W-:Y:S02]  /*1be00*/  PRMT R94, R78, 0x7772, RZ ;  /* 0x000077724e5e7816 */ /* 0x000fe400000000ff */
[----:B------:R-:W2:Y:S01]  /*1be10*/  LDC R24, c[0x0][0x278] ;  /* 0x00009e00ff187b82 */ /* 0x000ea20000000800 */
[-C--:B------:R-:W-:Y:S02]  /*1be20*/  LEA.HI.X.SX32 R11, R19, R127.reuse, 0x1, P4 ;  /* 0x0000007f130b7211 */ /* 0x080fe400020f0eff */
[-C--:B0-----:R-:W-:Y:S02]  /*1be30*/  IADD3 R12, P6, R21, R126.reuse, RZ ;  /* 0x0000007e150c7210 */ /* 0x081fe40007fde0ff */
[-C--:B------:R-:W-:Y:S02]  /*1be40*/  IADD3 R16, P4, R17, R126.reuse, RZ ;  /* 0x0000007e11107210 */ /* 0x080fe40007f9e0ff */
[----:B-1----:R-:W-:Y:S02]  /*1be50*/  IADD3 R14, P5, R23, R126, RZ ;  /* 0x0000007e170e7210 */ /* 0x002fe40007fbe0ff */
[----:B------:R-:W-:-:S02]  /*1be60*/  LEA.HI.X.SX32 R13, R21, R127, 0x1, P6 ;  /* 0x0000007f150d7211 */ /* 0x000fc400030f0eff */
[-C--:B------:R-:W-:Y:S01]  /*1be70*/  LEA.HI.X.SX32 R15, R23, R127.reuse, 0x1, P5 ;  /* 0x0000007f170f7211 */ /* 0x080fe200028f0eff */
[----:B------:R5:W-:Y:S01]  /*1be80*/  STG.E.U8 desc[UR52][R8.64], R87 ;  /* 0x0000005708007986 */ /* 0x000be2000c101134 */
[----:B------:R-:W-:Y:S01]  /*1be90*/  LEA.HI.X.SX32 R17, R17, R127, 0x1, P4 ;  /* 0x0000007f11117211 */ /* 0x000fe200020f0eff */
[----:B------:R-:W-:Y:S02]  /*1bea0*/  IMAD R19, R18, 0xae, RZ ;  /* 0x000000ae12137824 */ /* 0x000fe400078e02ff */
[----:B------:R-:W-:Y:S01]  /*1beb0*/  STG.E.U8 desc[UR52][R10.64], R83 ;  /* 0x000000530a007986 */ /* 0x000fe2000c101134 */
[----:B------:R-:W0:Y:S03]  /*1bec0*/  LDC R18, c[0x0][0x278] ;  /* 0x00009e00ff127b82 */ /* 0x000e260000000800 */
[----:B------:R-:W-:Y:S01]  /*1bed0*/  STG.E.U8 desc[UR52][R12.64], R90 ;  /* 0x0000005a0c007986 */ /* 0x000fe2000c101134 */
[----:B-----5:R-:W-:-:S03]  /*1bee0*/  IMAD R9, R25, 0xad, RZ ;  /* 0x000000ad19097824 */ /* 0x020fc600078e02ff */
[----:B------:R-:W-:Y:S01]  /*1bef0*/  STG.E.U8 desc[UR52][R14.64], R76 ;  /* 0x0000004c0e007986 */ /* 0x000fe2000c101134 */
[----:B------:R-:W1:Y:S03]  /*1bf00*/  LDC R25, c[0x0][0x278] ;  /* 0x00009e00ff197b82 */ /* 0x000e660000000800 */
[----:B------:R5:W-:Y:S01]  /*1bf10*/  STG.E.U8 desc[UR52][R16.64], R94 ;  /* 0x0000005e10007986 */ /* 0x000be2000c101134 */
[C---:B------:R-:W-:Y:S01]  /*1bf20*/  IADD3 R8, P6, R9.reuse, R126, RZ ;  /* 0x0000007e09087210 */ /* 0x040fe20007fde0ff */
[----:B---3--:R-:W-:Y:S01]  /*1bf30*/  IMAD R23, R22, 0xb0, RZ ;  /* 0x000000b016177824 */ /* 0x008fe200078e02ff */
[----:B------:R-:W-:Y:S01]  /*1bf40*/  PRMT R93, R78, 0x7773, RZ ;  /* 0x000077734e5d7816 */ /* 0x000fe200000000ff */
[----:B------:R-:W-:Y:S01]  /*1bf50*/  IMAD R21, R26, 0xaf, RZ ;  /* 0x000000af1a157824 */ /* 0x000fe200078e02ff */
[----:B------:R-:W3:Y:S08]  /*1bf60*/  LDC R22, c[0x0][0x278] ;  /* 0x00009e00ff167b82 */ /* 0x000ef00000000800 */
[----:B-----5:R-:W5:Y:S01]  /*1bf70*/  LDC R16, c[0x0][0x278] ;  /* 0x00009e00ff107b82 */ /* 0x020f620000000800 */
[----:B----4-:R-:W-:Y:S01]  /*1bf80*/  IMAD R17, R20, 0xb1, RZ ;  /* 0x000000b114117824 */ /* 0x010fe200078e02ff */
[----:B------:R-:W-:-:S02]  /*1bf90*/  LEA.HI.X.SX32 R9, R9, R127, 0x1, P6 ;  /* 0x0000007f09097211 */ /* 0x000fc400030f0eff */
[-C--:B------:R-:W-:Y:S02]  /*1bfa0*/  IADD3 R10, P5, R19, R126.reuse, RZ ;  /* 0x0000007e130a7210 */ /* 0x080fe40007fbe0ff */
[-C--:B------:R-:W-:Y:S02]  /*1bfb0*/  IADD3 R14, P6, R23, R126.reuse, RZ ;  /* 0x0000007e170e7210 */ /* 0x080fe40007fde0ff */
[----:B------:R-:W4:Y:S01]  /*1bfc0*/  LDC R20, c[0x0][0x278] ;  /* 0x00009e00ff147b82 */ /* 0x000f220000000800 */
[----:B------:R-:W-:Y:S01]  /*1bfd0*/  IADD3 R12, P4, R21, R126, RZ ;  /* 0x0000007e150c7210 */ /* 0x000fe20007f9e0ff */
[----:B------:R0:W-:Y:S01]  /*1bfe0*/  STG.E.U8 desc[UR52][R8.64], R93 ;  /* 0x0000005d08007986 */ /* 0x0001e2000c101134 */
[----:B------:R-:W-:Y:S02]  /*1bff0*/  PRMT R78, R79, 0x7772, RZ ;  /* 0x000077724f4e7816 */ /* 0x000fe400000000ff */
[-C--:B------:R-:W-:Y:S01]  /*1c000*/  LEA.HI.X.SX32 R11, R19, R127.reuse, 0x1, P5 ;  /* 0x0000007f130b7211 */ /* 0x080fe200028f0eff */
[----:B--2---:R-:W-:Y:S01]  /*1c010*/  IMAD R19, R24, 0xb2, RZ ;  /* 0x000000b218137824 */ /* 0x004fe200078e02ff */
[-C--:B------:R-:W-:Y:S01]  /*1c020*/  LEA.HI.X.SX32 R15, R23, R127.reuse, 0x1, P6 ;  /* 0x0000007f170f7211 */ /* 0x080fe200030f0eff */
[----:B0-----:R-:W-:Y:S01]  /*1c030*/  IMAD R23, R18, 0xb4, RZ ;  /* 0x000000b412177824 */ /* 0x001fe200078e02ff */
[----:B------:R-:W-:Y:S01]  /*1c040*/  PRMT R96, R79, 0x7773, RZ ;  /* 0x000077734f607816 */ /* 0x000fe200000000ff */
[----:B------:R-:W0:Y:S01]  /*1c050*/  LDC R18, c[0x0][0x278] ;  /* 0x00009e00ff127b82 */ /* 0x000e220000000800 */
[----:B------:R-:W-:-:S02]  /*1c060*/  LEA.HI.X.SX32 R13, R21, R127, 0x1, P4 ;  /* 0x0000007f150d7211 */ /* 0x000fc400020f0eff */
[----:B------:R-:W-:Y:S01]  /*1c070*/  IADD3 R8, P5, R17, R126, RZ ;  /* 0x0000007e11087210 */ /* 0x000fe20007fbe0ff */
[----:B-1----:R-:W-:Y:S01]  /*1c080*/  IMAD R21, R25, 0xb3, RZ ;  /* 0x000000b319157824 */ /* 0x002fe200078e02ff */
[----:B------:R-:W-:Y:S01]  /*1c090*/  PRMT R104, R72, 0x7770, RZ ;  /* 0x0000777048687816 */ /* 0x000fe200000000ff */
[----:B------:R1:W-:Y:S01]  /*1c0a0*/  STG.E.U8 desc[UR52][R10.64], R78 ;  /* 0x0000004e0a007986 */ /* 0x0003e2000c101134 */
[----:B------:R-:W-:Y:S01]  /*1c0b0*/  LEA.HI.X.SX32 R9, R17, R127, 0x1, P5 ;  /* 0x0000007f11097211 */ /* 0x000fe200028f0eff */
[----:B-----5:R-:W-:Y:S01]  /*1c0c0*/  IMAD R17, R16, 0xb5, RZ ;  /* 0x000000b510117824 */ /* 0x020fe200078e02ff */
[----:B------:R-:W2:Y:S01]  /*1c0d0*/  LDC R24, c[0x0][0x278] ;  /* 0x00009e00ff187b82 */ /* 0x000ea20000000800 */
[----:B------:R5:W-:Y:S01]  /*1c0e0*/  STG.E.U8 desc[UR52][R12.64], R96 ;  /* 0x000000600c007986 */ /* 0x000be2000c101134 */
[----:B------:R-:W-:-:S03]  /*1c0f0*/  PRMT R100, R72, 0x7771, RZ ;  /* 0x0000777148647816 */ /* 0x000fc600000000ff */
[----:B------:R3:W-:Y:S03]  /*1c100*/  STG.E.U8 desc[UR52][R14.64], R104 ;  /* 0x000000680e007986 */ /* 0x0007e6000c101134 */
[----:B------:R-:W2:Y:S01]  /*1c110*/  LDC R26, c[0x0][0x278] ;  /* 0x00009e00ff1a7b82 */ /* 0x000ea20000000800 */
[-C--:B-1----:R-:W-:Y:S02]  /*1c120*/  IADD3 R10, P4, R19, R126.reuse, RZ ;  /* 0x0000007e130a7210 */ /* 0x082fe40007f9e0ff */
[----:B-----5:R-:W-:Y:S02]  /*1c130*/  IADD3 R12, P6, R21, R126, RZ ;  /* 0x0000007e150c7210 */ /* 0x020fe40007fde0ff */
[----:B------:R-:W-:-:S03]  /*1c140*/  LEA.HI.X.SX32 R11, R19, R127, 0x1, P4 ;  /* 0x0000007f130b7211 */ /* 0x000fc600020f0eff */
[----:B------:R-:W1:Y:S01]  /*1c150*/  LDC R25, c[0x0][0x278] ;  /* 0x00009e00ff197b82 */ /* 0x000e620000000800 */
[-C--:B---3--:R-:W-:Y:S02]  /*1c160*/  IADD3 R14, P5, R23, R126.reuse, RZ ;  /* 0x0000007e170e7210 */ /* 0x088fe40007fbe0ff */
[----:B------:R-:W-:Y:S02]  /*1c170*/  IADD3 R16, P4, R17, R126, RZ ;  /* 0x0000007e11107210 */ /* 0x000fe40007f9e0ff */
[C---:B------:R-:W-:Y:S02]  /*1c180*/  PRMT R106, R73.reuse, 0x7770, RZ ;  /* 0x00007770496a7816 */ /* 0x040fe400000000ff */
[----:B------:R-:W-:Y:S02]  /*1c190*/  PRMT R103, R73, 0x7771, RZ ;  /* 0x0000777149677816 */ /* 0x000fe400000000ff */
[----:B------:R-:W-:Y:S02]  /*1c1a0*/  LEA.HI.X.SX32 R13, R21, R127, 0x1, P6 ;  /* 0x0000007f150d7211 */ /* 0x000fe400030f0eff */
[----:B------:R-:W-:-:S02]  /*1c1b0*/  PRMT R110, R74, 0x7770, RZ ;  /* 0x000077704a6e7816 */ /* 0x000fc400000000ff */
[-C--:B------:R-:W-:Y:S01]  /*1c1c0*/  LEA.HI.X.SX32 R15, R23, R127.reuse, 0x1, P5 ;  /* 0x0000007f170f7211 */ /* 0x080fe200028f0eff */
[----:B------:R3:W-:Y:S01]  /*1c1d0*/  STG.E.U8 desc[UR52][R8.64], R100 ;  /* 0x0000006408007986 */ /* 0x0007e2000c101134 */
[----:B------:R-:W-:Y:S02]  /*1c1e0*/  PRMT R107, R74, 0x7771, RZ ;  /* 0x000077714a6b7816 */ /* 0x000fe400000000ff */
[----:B------:R-:W-:Y:S01]  /*1c1f0*/  LEA.HI.X.SX32 R17, R17, R127, 0x1, P4 ;  /* 0x0000007f11117211 */ /* 0x000fe200020f0eff */
[----:B------:R-:W-:Y:S01]  /*1c200*/  STG.E.U8 desc[UR52][R10.64], R106 ;  /* 0x0000006a0a007986 */ /* 0x000fe2000c101134 */
[----:B----4-:R-:W-:Y:S02]  /*1c210*/  IMAD R19, R20, 0xb7, RZ ;  /* 0x000000b714137824 */ /* 0x010fe400078e02ff */
[----:B------:R-:W4:Y:S01]  /*1c220*/  LDC R20, c[0x0][0x278] ;  /* 0x00009e00ff147b82 */ /* 0x000f220000000800 */
[----:B------:R-:W-:Y:S01]  /*1c230*/  STG.E.U8 desc[UR52][R12.64], R103 ;  /* 0x000000670c007986 */ /* 0x000fe2000c101134 */
[----:B---3--:R-:W-:-:S03]  /*1c240*/  IMAD R9, R22, 0xb6, RZ ;  /* 0x000000b616097824 */ /* 0x008fc600078e02ff */
[----:B------:R-:W-:Y:S03]  /*1c250*/  STG.E.U8 desc[UR52][R14.64], R110 ;  /* 0x0000006e0e007986 */ /* 0x000fe6000c101134 */
[----:B------:R-:W3:Y:S01]  /*1c260*/  LDC R22, c[0x0][0x278] ;  /* 0x00009e00ff167b82 */ /* 0x000ee20000000800 */
[----:B------:R5:W-:Y:S01]  /*1c270*/  STG.E.U8 desc[UR52][R16.64], R107 ;  /* 0x0000006b10007986 */ /* 0x000be2000c101134 */
[C---:B------:R-:W-:Y:S02]  /*1c280*/  PRMT R79, R72.reuse, 0x7773, RZ ;  /* 0x00007773484f7816 */ /* 0x040fe400000000ff */
[----:B------:R-:W-:-:S04]  /*1c290*/  PRMT R99, R72, 0x7772, RZ ;  /* 0x0000777248637816 */ /* 0x000fc800000000ff */
[----:B-----5:R-:W5:Y:S01]  /*1c2a0*/  LDC R16, c[0x0][0x278] ;  /* 0x00009e00ff107b82 */ /* 0x020f620000000800 */
[----:B0-----:R-:W-:Y:S01]  /*1c2b0*/  IMAD R17, R18, 0xba, RZ ;  /* 0x000000ba12117824 */ /* 0x001fe200078e02ff */
[----:B------:R-:W-:Y:S01]  /*1c2c0*/  IADD3 R8, P6, R9, R126, RZ ;  /* 0x0000007e09087210 */ /* 0x000fe20007fde0ff */
[----:B--2---:R-:W-:Y:S01]  /*1c2d0*/  IMAD R23, R24, 0xb9, RZ ;  /* 0x000000b918177824 */ /* 0x004fe200078e02ff */
[----:B------:R-:W-:-:S04]  /*1c2e0*/  PRMT R72, R73, 0x7773, RZ ;  /* 0x0000777349487816 */ /* 0x000fc800000000ff */
[----:B------:R-:W0:Y:S01]  /*1c2f0*/  LDC R18, c[0x0][0x278] ;  /* 0x00009e00ff127b82 */ /* 0x000e220000000800 */
[----:B------:R-:W-:Y:S01]  /*1c300*/  PRMT R102, R73, 0x7772, RZ ;  /* 0x0000777249667816 */ /* 0x000fe200000000ff */
[----:B------:R-:W-:Y:S01]  /*1c310*/  IMAD R21, R26, 0xb8, RZ ;  /* 0x000000b81a157824 */ /* 0x000fe200078e02ff */
[C---:B------:R-:W-:Y:S02]  /*1c320*/  PRMT R73, R74.reuse, 0x7773, RZ ;  /* 0x000077734a497816 */ /* 0x040fe400000000ff */
[----:B------:R-:W-:Y:S02]  /*1c330*/  PRMT R105, R74, 0x7772, RZ ;  /* 0x000077724a697816 */ /* 0x000fe400000000ff */
[C---:B------:R-:W-:Y:S01]  /*1c340*/  PRMT R108, R75.reuse, 0x7773, RZ ;  /* 0x000077734b6c7816 */ /* 0x040fe200000000ff */
[----:B------:R-:W2:Y:S01]  /*1c350*/  LDC R24, c[0x0][0x278] ;  /* 0x00009e00ff187b82 */ /* 0x000ea20000000800 */
[C---:B------:R-:W-:Y:S02]  /*1c360*/  PRMT R109, R75.reuse, 0x7772, RZ ;  /* 0x000077724b6d7816 */ /* 0x040fe400000000ff */
[----:B------:R-:W-:-:S02]  /*1c370*/  PRMT R74, R75, 0x7771, RZ ;  /* 0x000077714b4a7816 */ /* 0x000fc400000000ff */
[----:B------:R-:W-:Y:S02]  /*1c380*/  PRMT R75, R75, 0x7770, RZ ;  /* 0x000077704b4b7816 */ /* 0x000fe400000000ff */
[-C--:B------:R-:W-:Y:S01]  /*1c390*/  LEA.HI.X.SX32 R9, R9, R127.reuse, 0x1, P6 ;  /* 0x0000007f09097211 */ /* 0x080fe200030f0eff */
[----:B------:R-:W2:Y:S01]  /*1c3a0*/  LDC R26, c[0x0][0x278] ;  /* 0x00009e00ff1a7b82 */ /* 0x000ea20000000800 */
[-C--:B------:R-:W-:Y:S02]  /*1c3b0*/  IADD3 R10, P5, R19, R126.reuse, RZ ;  /* 0x0000007e130a7210 */ /* 0x080fe40007fbe0ff */
[-C--:B------:R-:W-:Y:S01]  /*1c3c0*/  IADD3 R12, P4, R21, R126.reuse, RZ ;  /* 0x0000007e150c7210 */ /* 0x080fe20007f9e0ff */
[----:B------:R4:W-:Y:S01]  /*1c3d0*/  STG.E.U8 desc[UR52][R8.64], R75 ;  /* 0x0000004b08007986 */ /* 0x0009e2000c101134 */
[-C--:B------:R-:W-:Y:S02]  /*1c3e0*/  IADD3 R14, P6, R23, R126.reuse, RZ ;  /* 0x0000007e170e7210 */ /* 0x080fe40007fde0ff */
[-C--:B------:R-:W-:Y:S01]  /*1c3f0*/  LEA.HI.X.SX32 R11, R19, R127.reuse, 0x1, P5 ;  /* 0x0000007f130b7211 */ /* 0x080fe200028f0eff */
[----:B-1----:R-:W-:Y:S01]  /*1c400*/  IMAD R19, R25, 0xbb, RZ ;  /* 0x000000bb19137824 */ /* 0x002fe200078e02ff */
[-C--:B------:R-:W-:Y:S01]  /*1c410*/  LEA.HI.X.SX32 R13, R21, R127.reuse, 0x1, P4 ;  /* 0x0000007f150d7211 */ /* 0x080fe200020f0eff */
[----:B------:R-:W1:Y:S01]  /*1c420*/  LDC R25, c[0x0][0x278] ;  /* 0x00009e00ff197b82 */ /* 0x000e620000000800 */
[----:B------:R-:W-:Y:S01]  /*1c430*/  LEA.HI.X.SX32 R15, R23, R127, 0x1, P6 ;  /* 0x0000007f170f7211 */ /* 0x000fe200030f0eff */
[----:B---3--:R-:W-:Y:S01]  /*1c440*/  IMAD R21, R22, 0xbc, RZ ;  /* 0x000000bc16157824 */ /* 0x008fe200078e02ff */
[----:B----4-:R-:W-:Y:S01]  /*1c450*/  IADD3 R8, P5, R17, R126, RZ ;  /* 0x0000007e11087210 */ /* 0x010fe20007fbe0ff */
[----:B------:R3:W-:Y:S01]  /*1c460*/  STG.E.U8 desc[UR52][R10.64], R74 ;  /* 0x0000004a0a007986 */ /* 0x0007e2000c101134 */
[----:B------:R-:W-:-:S03]  /*1c470*/  IMAD R23, R20, 0xbd, RZ ;  /* 0x000000bd14177824 */ /* 0x000fc600078e02ff */
[----:B------:R-:W4:Y:S01]  /*1c480*/  LDC R22, c[0x0][0x278] ;  /* 0x00009e00ff167b82 */ /* 0x000f220000000800 */
[----:B------:R-:W-:Y:S01]  /*1c490*/  LEA.HI.X.SX32 R9, R17, R127, 0x1, P5 ;  /* 0x0000007f11097211 */ /* 0x000fe200028f0eff */
[----:B-----5:R-:W-:Y:S01]  /*1c4a0*/  IMAD R17, R16, 0xbe, RZ ;  /* 0x000000be10117824 */ /* 0x020fe200078e02ff */
[----:B------:R5:W-:Y:S04]  /*1c4b0*/  STG.E.U8 desc[UR52][R12.64], R99 ;  /* 0x000000630c007986 */ /* 0x000be8000c101134 */
[----:B------:R0:W-:Y:S01]  /*1c4c0*/  STG.E.U8 desc[UR52][R14.64], R79 ;  /* 0x0000004f0e007986 */ /* 0x0001e2000c101134 */
[----:B------:R-:W4:Y:S01]  /*1c4d0*/  LDC R20, c[0x0][0x278] ;  /* 0x00009e00ff147b82 */ /* 0x000f220000000800 */
[----:B---3--:R-:W-:-:S04]  /*1c4e0*/  IADD3 R10, P4, R19, R126, RZ ;  /* 0x0000007e130a7210 */ /* 0x008fc80007f9e0ff */
[-C--:B------:R-:W-:Y:S02]  /*1c4f0*/  LEA.HI.X.SX32 R11, R19, R127.reuse, 0x1, P4 ;  /* 0x0000007f130b7211 */ /* 0x080fe400020f0eff */
[-C--:B-----5:R-:W-:Y:S02]  /*1c500*/  IADD3 R12, P6, R21, R126.reuse, RZ ;  /* 0x0000007e150c7210 */ /* 0x0a0fe40007fde0ff */
[-C--:B------:R-:W-:Y:S02]  /*1c510*/  IADD3 R16, P4, R17, R126.reuse, RZ ;  /* 0x0000007e11107210 */ /* 0x080fe40007f9e0ff */
[----:B0-----:R-:W-:Y:S01]  /*1c520*/  IADD3 R14, P5, R23, R126, RZ ;  /* 0x0000007e170e7210 */ /* 0x001fe20007fbe0ff */
[----:B------:R-:W-:Y:S01]  /*1c530*/  IMAD R19, R18, 0xc0, RZ ;  /* 0x000000c012137824 */ /* 0x000fe200078e02ff */
[-C--:B------:R-:W-:Y:S01]  /*1c540*/  LEA.HI.X.SX32 R13, R21, R127.reuse, 0x1, P6 ;  /* 0x0000007f150d7211 */ /* 0x080fe200030f0eff */
[----:B------:R-:W0:Y:S01]  /*1c550*/  LDC R18, c[0x0][0x278] ;  /* 0x00009e00ff127b82 */ /* 0x000e220000000800 */
[-C--:B------:R-:W-:Y:S01]  /*1c560*/  LEA.HI.X.SX32 R15, R23, R127.reuse, 0x1, P5 ;  /* 0x0000007f170f7211 */ /* 0x080fe200028f0eff */
[----:B------:R2:W-:Y:S01]  /*1c570*/  STG.E.U8 desc[UR52][R8.64], R102 ;  /* 0x0000006608007986 */ /* 0x0005e2000c101134 */
[----:B------:R-:W-:-:S03]  /*1c580*/  LEA.HI.X.SX32 R17, R17, R127, 0x1, P4 ;  /* 0x0000007f11117211 */ /* 0x000fc600020f0eff */
[----:B------:R-:W-:Y:S04]  /*1c590*/  STG.E.U8 desc[UR52][R10.64], R72 ;  /* 0x000000480a007986 */ /* 0x000fe8000c101134 */
[----:B------:R-:W-:Y:S01]  /*1c5a0*/  STG.E.U8 desc[UR52][R12.64], R105 ;  /* 0x000000690c007986 */ /* 0x000fe2000c101134 */
[----:B--2---:R-:W-:-:S03]  /*1c5b0*/  IMAD R9, R24, 0xbf, RZ ;  /* 0x000000bf18097824 */ /* 0x004fc600078e02ff */
[----:B------:R-:W-:Y:S01]  /*1c5c0*/  STG.E.U8 desc[UR52][R14.64], R73 ;  /* 0x000000490e007986 */ /* 0x000fe2000c101134 */
[----:B------:R-:W2:Y:S03]  /*1c5d0*/  LDC R24, c[0x0][0x278] ;  /* 0x00009e00ff187b82 */ /* 0x000ea60000000800 */
[----:B------:R3:W-:Y:S01]  /*1c5e0*/  STG.E.U8 desc[UR52][R16.64], R109 ;  /* 0x0000006d10007986 */ /* 0x0007e2000c101134 */
[----:B------:R-:W-:Y:S01]  /*1c5f0*/  IADD3 R8, P6, R9, R126, RZ ;  /* 0x0000007e09087210 */ /* 0x000fe20007fde0ff */
[----:B-1----:R-:W-:-:S03]  /*1c600*/  IMAD R23, R25, 0xc2, RZ ;  /* 0x000000c219177824 */ /* 0x002fc600078e02ff */
[----:B---3--:R-:W1:Y:S01]  /*1c610*/  LDC R16, c[0x0][0x278] ;  /* 0x00009e00ff107b82 */ /* 0x008e620000000800 */
[----:B------:R-:W-:Y:S01]  /*1c620*/  LEA.HI.X.SX32 R9, R9, R127, 0x1, P6 ;  /* 0x0000007f09097211 */ /* 0x000fe200030f0eff */
[----:B------:R-:W-:Y:S01]  /*1c630*/  IMAD R21, R26, 0xc1, RZ ;  /* 0x000000c11a157824 */ /* 0x000fe200078e02ff */
[-C--:B------:R-:W-:Y:S01]  /*1c640*/  IADD3 R14, P6, R23, R126.reuse, RZ ;  /* 0x0000007e170e7210 */ /* 0x080fe20007fde0ff */
[----:B----4-:R-:W-:Y:S01]  /*1c650*/  IMAD R17, R20, 0xc3, RZ ;  /* 0x000000c314117824 */ /* 0x010fe200078e02ff */
[----:B------:R-:W-:-:S03]  /*1c660*/  IADD3 R10, P5, R19, R126, RZ ;  /* 0x0000007e130a7210 */ /* 0x000fc60007fbe0ff */
[----:B------:R-:W3:Y:S01]  /*1c670*/  LDC R25, c[0x0][0x278] ;  /* 0x00009e00ff197b82 */ /* 0x000ee20000000800 */
[----:B------:R-:W-:Y:S01]  /*1c680*/  LEA.HI.X.SX32 R15, R23, R127, 0x1, P6 ;  /* 0x0000007f170f7211 */ /* 0x000fe200030f0eff */
[----:B0-----:R-:W-:Y:S01]  /*1c690*/  IMAD R23, R18, 0xc6, RZ ;  /* 0x000000c612177824 */ /* 0x001fe200078e02ff */
[----:B------:R-:W-:-:S05]  /*1c6a0*/  PRMT R111, R68, 0x7773, RZ ;  /* 0x00007773446f7816 */ /* 0x000fca00000000ff */
[----:B------:R-:W0:Y:S01]  /*1c6b0*/  LDC R20, c[0x0][0x278] ;  /* 0x00009e00ff147b82 */ /* 0x000e220000000800 */
[C---:B------:R-:W-:Y:S01]  /*1c6c0*/  PRMT R112, R68.reuse, 0x7772, RZ ;  /* 0x0000777244707816 */ /* 0x040fe200000000ff */
[----:B------:R4:W-:Y:S01]  /*1c6d0*/  STG.E.U8 desc[UR52][R8.64], R108 ;  /* 0x0000006c08007986 */ /* 0x0009e2000c101134 */
[C---:B------:R-:W-:Y:S02]  /*1c6e0*/  PRMT R113, R68.reuse, 0x7771, RZ ;  /* 0x0000777144717816 */ /* 0x040fe400000000ff */
[----:B------:R-:W-:Y:S02]  /*1c6f0*/  IADD3 R12, P4, R21, R126, RZ ;  /* 0x0000007e150c7210 */ /* 0x000fe40007f9e0ff */
[----:B------:R-:W-:Y:S01]  /*1c700*/  PRMT R68, R68, 0x7770, RZ ;  /* 0x0000777044447816 */ /* 0x000fe200000000ff */
[----:B------:R-:W5:Y:S01]  /*1c710*/  LDC R18, c[0x0][0x278] ;  /* 0x00009e00ff127b82 */ /* 0x000f620000000800 */
[-C--:B------:R-:W-:Y:S01]  /*1c720*/  LEA.HI.X.SX32 R11, R19, R127.reuse, 0x1, P5 ;  /* 0x0000007f130b7211 */ /* 0x080fe200028f0eff */
[----:B------:R-:W-:Y:S01]  /*1c730*/  IMAD R19, R22, 0xc4, RZ ;  /* 0x000000c416137824 */ /* 0x000fe200078e02ff */
[----:B------:R-:W-:-:S02]  /*1c740*/  LEA.HI.X.SX32 R13, R21, R127, 0x1, P4 ;  /* 0x0000007f150d7211 */ /* 0x000fc400020f0eff */
[----:B----4-:R-:W-:Y:S01]  /*1c750*/  IADD3 R8, P5, R17, R126, RZ ;  /* 0x0000007e11087210 */ /* 0x010fe20007fbe0ff */
[----:B--2---:R-:W-:Y:S01]  /*1c760*/  IMAD R21, R24, 0xc5, RZ ;  /* 0x000000c518157824 */ /* 0x004fe200078e02ff */
[----:B------:R-:W-:Y:S01]  /*1c770*/  PRMT R120, R69, 0x7770, RZ ;  /* 0x0000777045787816 */ /* 0x000fe200000000ff */
[----:B------:R2:W-:Y:S01]  /*1c780*/  STG.E.U8 desc[UR52][R10.64], R68 ;  /* 0x000000440a007986 */ /* 0x0005e2000c101134 */
[----:B------:R-:W-:Y:S01]  /*1c790*/  LEA.HI.X.SX32 R9, R17, R127, 0x1, P5 ;  /* 0x0000007f11097211 */ /* 0x000fe200028f0eff */
[----:B-1----:R-:W-:Y:S01]  /*1c7a0*/  IMAD R17, R16, 0xc7, RZ ;  /* 0x000000c710117824 */ /* 0x002fe200078e02ff */
[----:B------:R-:W1:Y:S01]  /*1c7b0*/  LDC R22, c[0x0][0x278] ;  /* 0x00009e00ff167b82 */ /* 0x000e620000000800 */
[----:B------:R4:W-:Y:S01]  /*1c7c0*/  STG.E.U8 desc[UR52][R12.64], R113 ;  /* 0x000000710c007986 */ /* 0x0009e2000c101134 */
[----:B------:R-:W-:-:S03]  /*1c7d0*/  PRMT R114, R69, 0x7773, RZ ;  /* 0x0000777345727816 */ /* 0x000fc600000000ff */
[----:B------:R3:W-:Y:S01]  /*1c7e0*/  STG.E.U8 desc[UR52][R14.64], R120 ;  /* 0x000000780e007986 */ /* 0x0007e2000c101134 */
[----:B------:R-:W-:Y:S02]  /*1c7f0*/  PRMT R115, R69, 0x7772, RZ ;  /* 0x0000777245737816 */ /* 0x000fe400000000ff */
[----:B------:R-:W1:Y:S01]  /*1c800*/  LDC R26, c[0x0][0x278] ;  /* 0x00009e00ff1a7b82 */ /* 0x000e620000000800 */
[-C--:B--2---:R-:W-:Y:S02]  /*1c810*/  IADD3 R10, P4, R19, R126.reuse, RZ ;  /* 0x0000007e130a7210 */ /* 0x084fe40007f9e0ff */
[----:B------:R-:W-:Y:S02]  /*1c820*/  PRMT R116, R69, 0x7771, RZ ;  /* 0x0000777145747816 */ /* 0x000fe400000000ff */
[-C--:B----4-:R-:W-:Y:S02]  /*1c830*/  IADD3 R12, P6, R21, R126.reuse, RZ ;  /* 0x0000007e150c7210 */ /* 0x090fe40007fde0ff */
[----:B------:R-:W-:Y:S01]  /*1c840*/  LEA.HI.X.SX32 R11, R19, R127, 0x1, P4 ;  /* 0x0000007f130b7211 */ /* 0x000fe200020f0eff */
[----:B------:R-:W2:Y:S01]  /*1c850*/  LDC R24, c[0x0][0x278] ;  /* 0x00009e00ff187b82 */ /* 0x000ea20000000800 */
[----:B---3--:R-:W-:-:S02]  /*1c860*/  IADD3 R14, P5, R23, R126, RZ ;  /* 0x0000007e170e7210 */ /* 0x008fc40007fbe0ff */
[----:B------:R-:W-:Y:S02]  /*1c870*/  IADD3 R16, P4, R17, R126, RZ ;  /* 0x0000007e11107210 */ /* 0x000fe40007f9e0ff */
[C---:B------:R-:W-:Y:S02]  /*1c880*/  PRMT R69, R70.reuse, 0x7773, RZ ;  /* 0x0000777346457816 */ /* 0x040fe400000000ff */
[C---:B------:R-:W-:Y:S02]  /*1c890*/  PRMT R118, R70.reuse, 0x7772, RZ ;  /* 0x0000777246767816 */ /* 0x040fe400000000ff */
[C---:B------:R-:W-:Y:S02]  /*1c8a0*/  PRMT R119, R70.reuse, 0x7771, RZ ;  /* 0x0000777146777816 */ /* 0x040fe400000000ff */
[----:B------:R-:W-:Y:S02]  /*1c8b0*/  PRMT R122, R70, 0x7770, RZ ;  /* 0x00007770467a7816 */ /* 0x000fe400000000ff */
[----:B------:R-:W-:-:S02]  /*1c8c0*/  PRMT R70, R71, 0x7773, RZ ;  /* 0x0000777347467816 */ /* 0x000fc400000000ff */
[C---:B------:R-:W-:Y:S02]  /*1c8d0*/  PRMT R121, R71.reuse, 0x7772, RZ ;  /* 0x0000777247797816 */ /* 0x040fe400000000ff */
[----:B------:R-:W-:Y:S02]  /*1c8e0*/  PRMT R123, R71, 0x7771, RZ ;  /* 0x00007771477b7816 */ /* 0x000fe400000000ff */
[-C--:B------:R-:W-:Y:S02]  /*1c8f0*/  LEA.HI.X.SX32 R13, R21, R127.reuse, 0x1, P6 ;  /* 0x0000007f150d7211 */ /* 0x080fe400030f0eff */
[----:B------:R-:W-:Y:S02]  /*1c900*/  PRMT R71, R71, 0x7770, RZ ;  /* 0x0000777047477816 */ /* 0x000fe400000000ff */
[-C--:B------:R-:W-:Y:S01]  /*1c910*/  LEA.HI.X.SX32 R15, R23, R127.reuse, 0x1, P5 ;  /* 0x0000007f170f7211 */ /* 0x080fe200028f0eff */
[----:B------:R3:W-:Y:S01]  /*1c920*/  STG.E.U8 desc[UR52][R8.64], R116 ;  /* 0x0000007408007986 */ /* 0x0007e2000c101134 */
[----:B------:R-:W-:Y:S01]  /*1c930*/  LEA.HI.X.SX32 R17, R17, R127, 0x1, P4 ;  /* 0x0000007f11117211 */ /* 0x000fe200020f0eff */
[----:B0-----:R-:W-:-:S02]  /*1c940*/  IMAD R19, R20, 0xc9, RZ ;  /* 0x000000c914137824 */ /* 0x001fc400078e02ff */
[----:B------:R-:W-:Y:S01]  /*1c950*/  STG.E.U8 desc[UR52][R10.64], R122 ;  /* 0x0000007a0a007986 */ /* 0x000fe2000c101134 */
[----:B------:R-:W0:Y:S03]  /*1c960*/  LDC R20, c[0x0][0x278] ;  /* 0x00009e00ff147b82 */ /* 0x000e260000000800 */
[----:B------:R-:W-:Y:S01]  /*1c970*/  STG.E.U8 desc[UR52][R12.64], R119 ;  /* 0x000000770c007986 */ /* 0x000fe2000c101134 */
[----:B---3--:R-:W-:-:S03]  /*1c980*/  IMAD R9, R25, 0xc8, RZ ;  /* 0x000000c819097824 */ /* 0x008fc600078e02ff */
[----:B------:R-:W-:Y:S01]  /*1c990*/  STG.E.U8 desc[UR52][R14.64], R71 ;  /* 0x000000470e007986 */ /* 0x000fe2000c101134 */
[----:B------:R-:W3:Y:S03]  /*1c9a0*/  LDC R25, c[0x0][0x278] ;  /* 0x00009e00ff197b82 */ /* 0x000ee60000000800 */
[----:B------:R4:W-:Y:S01]  /*1c9b0*/  STG.E.U8 desc[UR52][R16.64], R123 ;  /* 0x0000007b10007986 */ /* 0x0009e2000c101134 */
[----:B------:R-:W-:-:S04]  /*1c9c0*/  IADD3 R8, P6, R9, R126, RZ ;  /* 0x0000007e09087210 */ /* 0x000fc80007fde0ff */
[----:B----4-:R-:W4:Y:S01]  /*1c9d0*/  LDC R16, c[0x0][0x278] ;  /* 0x00009e00ff107b82 */ /* 0x010f220000000800 */
[----:B-----5:R-:W-:-:S07]  /*1c9e0*/  IMAD R17, R18, 0xcc, RZ ;  /* 0x000000cc12117824 */ /* 0x020fce00078e02ff */
[----:B------:R-:W5:Y:S01]  /*1c9f0*/  LDC R18, c[0x0][0x278] ;  /* 0x00009e00ff127b82 */ /* 0x000f620000000800 */
[----:B-1----:R-:W-:Y:S01]  /*1ca00*/  IMAD R23, R22, 0xcb, RZ ;  /* 0x000000cb16177824 */ /* 0x002fe200078e02ff */
[----:B------:R-:W-:Y:S01]  /*1ca10*/  IADD3 R10, P5, R19, R126, RZ ;  /* 0x0000007e130a7210 */ /* 0x000fe20007fbe0ff */
[----:B------:R-:W-:Y:S01]  /*1ca20*/  IMAD R21, R26, 0xca, RZ ;  /* 0x000000ca1a157824 */ /* 0x000fe200078e02ff */
[----:B------:R-:W-:-:S04]  /*1ca30*/  LEA.HI.X.SX32 R9, R9, R127, 0x1, P6 ;  /* 0x0000007f09097211 */ /* 0x000fc800030f0eff */
[----:B------:R-:W1:Y:S01]  /*1ca40*/  LDC R22, c[0x0][0x278] ;  /* 0x00009e00ff167b82 */ /* 0x000e620000000800 */
[-C--:B------:R-:W-:Y:S01]  /*1ca50*/  IADD3 R12, P4, R21, R126.reuse, RZ ;  /* 0x0000007e150c7210 */ /* 0x080fe20007f9e0ff */
[----:B------:R0:W-:Y:S01]  /*1ca60*/  STG.E.U8 desc[UR52][R8.64], R112 ;  /* 0x0000007008007986 */ /* 0x0001e2000c101134 */
[----:B------:R-:W-:Y:S01]  /*1ca70*/  LEA.HI.X.SX32 R11, R19, R127, 0x1, P5 ;  /* 0x0000007f130b7211 */ /* 0x000fe200028f0eff */
[----:B--2---:R-:W-:Y:S01]  /*1ca80*/  IMAD R19, R24, 0xcd, RZ ;  /* 0x000000cd18137824 */ /* 0x004fe200078e02ff */
[----:B------:R-:W-:-:S03]  /*1ca90*/  IADD3 R14, P6, R23, R126, RZ ;  /* 0x0000007e170e7210 */ /* 0x000fc60007fde0ff */
[----:B------:R-:W2:Y:S01]  /*1caa0*/  LDC R24, c[0x0][0x278] ;  /* 0x00009e00ff187b82 */ /* 0x000ea20000000800 */
[-C--:B------:R-:W-:Y:S01]  /*1cab0*/  LEA.HI.X.SX32 R13, R21, R127.reuse, 0x1, P4 ;  /* 0x0000007f150d7211 */ /* 0x080fe200020f0eff */
[----:B------:R4:W-:Y:S01]  /*1cac0*/  STG.E.U8 desc[UR52][R10.64], R111 ;  /* 0x0000006f0a007986 */ /* 0x0009e2000c101134 */
[-C--:B------:R-:W-:Y:S02]  /*1cad0*/  LEA.HI.X.SX32 R15, R23, R127.reuse, 0x1, P6 ;  /* 0x0000007f170f7211 */ /* 0x080fe400030f0eff */
[-C--:B0-----:R-:W-:Y:S01]  /*1cae0*/  IADD3 R8, P5, R17, R126.reuse, RZ ;  /* 0x0000007e11087210 */ /* 0x081fe20007fbe0ff */
[----:B---3--:R-:W-:Y:S02]  /*1caf0*/  IMAD R21, R25, 0xce, RZ ;  /* 0x000000ce19157824 */ /* 0x008fe400078e02ff */
[----:B------:R-:W0:Y:S01]  /*1cb00*/  LDC R26, c[0x0][0x278] ;  /* 0x00009e00ff1a7b82 */ /* 0x000e220000000800 */
[----:B------:R-:W-:Y:S01]  /*1cb10*/  IMAD R23, R20, 0xcf, RZ ;  /* 0x000000cf14177824 */ /* 0x000fe200078e02ff */
[----:B------:R-:W-:Y:S01]  /*1cb20*/  LEA.HI.X.SX32 R9, R17, R127, 0x1, P5 ;  /* 0x0000007f11097211 */ /* 0x000fe200028f0eff */
[----:B----4-:R-:W-:Y:S01]  /*1cb30*/  IMAD R17, R16, 0xd0, RZ ;  /* 0x000000d010117824 */ /* 0x010fe200078e02ff */
[----:B------:R-:W-:-:S04]  /*1cb40*/  IADD3 R10, P4, R19, R126, RZ ;  /* 0x0000007e130a7210 */ /* 0x000fc80007f9e0ff */
[----:B------:R-:W3:Y:S01]  /*1cb50*/  LDC R20, c[0x0][0x278] ;  /* 0x00009e00ff147b82 */ /* 0x000ee20000000800 */
[----:B------:R4:W-:Y:S01]  /*1cb60*/  STG.E.U8 desc[UR52][R12.64], R115 ;  /* 0x000000730c007986 */ /* 0x0009e2000c101134 */
[----:B------:R-:W-:Y:S01]  /*1cb70*/  LEA.HI.X.SX32 R11, R19, R127, 0x1, P4 ;  /* 0x0000007f130b7211 */ /* 0x000fe200020f0eff */
[----:B-----5:R-:W-:Y:S02]  /*1cb80*/  IMAD R19, R18, 0xd2, RZ ;  /* 0x000000d212137824 */ /* 0x020fe400078e02ff */
[----:B------:R5:W-:Y:S01]  /*1cb90*/  STG.E.U8 desc[UR52][R14.64], R114 ;  /* 0x000000720e007986 */ /* 0x000be2000c101134 */
[-C--:B------:R-:W-:Y:S02]  /*1cba0*/  IADD3 R16, P4, R17, R126.reuse, RZ ;  /* 0x0000007e11107210 */ /* 0x080fe40007f9e0ff */
[----:B------:R-:W0:Y:S01]  /*1cbb0*/  LDC R18, c[0x0][0x278] ;  /* 0x00009e00ff127b82 */ /* 0x000e220000000800 */
[----:B----4-:R-:W-:Y:S02]  /*1cbc0*/  IADD3 R12, P6, R21, R126, RZ ;  /* 0x0000007e150c7210 */ /* 0x010fe40007fde0ff */
[----:B------:R-:W-:-:S05]  /*1cbd0*/  PRMT R136, R64, 0x7770, RZ ;  /* 0x0000777040887816 */ /* 0x000fca00000000ff */
[----:B------:R-:W4:Y:S01]  /*1cbe0*/  LDC R25, c[0x0][0x278] ;  /* 0x00009e00ff197b82 */ /* 0x000f220000000800 */
[----:B-----5:R-:W-:Y:S02]  /*1cbf0*/  IADD3 R14, P5, R23, R126, RZ ;  /* 0x0000007e170e7210 */ /* 0x020fe40007fbe0ff */
[-C--:B------:R-:W-:Y:S02]  /*1cc00*/  LEA.HI.X.SX32 R13, R21, R127.reuse, 0x1, P6 ;  /* 0x0000007f150d7211 */ /* 0x080fe400030f0eff */
[-C--:B------:R-:W-:Y:S01]  /*1cc10*/  LEA.HI.X.SX32 R15, R23, R127.reuse, 0x1, P5 ;  /* 0x0000007f170f7211 */ /* 0x080fe200028f0eff */
[----:B------:R1:W-:Y:S01]  /*1cc20*/  STG.E.U8 desc[UR52][R8.64], R118 ;  /* 0x0000007608007986 */ /* 0x0003e2000c101134 */
[----:B------:R-:W-:-:S03]  /*1cc30*/  LEA.HI.X.SX32 R17, R17, R127, 0x1, P4 ;  /* 0x0000007f11117211 */ /* 0x000fc600020f0eff */
[----:B------:R-:W-:Y:S04]  /*1cc40*/  STG.E.U8 desc[UR52][R10.64], R69 ;  /* 0x000000450a007986 */ /* 0x000fe8000c101134 */
[----:B------:R-:W-:Y:S01]  /*1cc50*/  STG.E.U8 desc[UR52][R12.64], R121 ;  /* 0x000000790c007986 */ /* 0x000fe2000c101134 */
[----:B-1----:R-:W-:-:S03]  /*1cc60*/  IMAD R9, R22, 0xd1, RZ ;  /* 0x000000d116097824 */ /* 0x002fc600078e02ff */
[----:B------:R-:W-:Y:S01]  /*1cc70*/  STG.E.U8 desc[UR52][R14.64], R70 ;  /* 0x000000460e007986 */ /* 0x000fe2000c101134 */
[----:B------:R-:W1:Y:S03]  /*1cc80*/  LDC R22, c[0x0][0x278] ;  /* 0x00009e00ff167b82 */ /* 0x000e660000000800 */
[----:B------:R5:W-:Y:S01]  /*1cc90*/  STG.E.U8 desc[UR52][R16.64], R136 ;  /* 0x0000008810007986 */ /* 0x000be2000c101134 */
[----:B------:R-:W-:Y:S01]  /*1cca0*/  IADD3 R8, P6, R9, R126, RZ ;  /* 0x0000007e09087210 */ /* 0x000fe20007fde0ff */
[----:B--2---:R-:W-:-:S03]  /*1ccb0*/  IMAD R23, R24, 0xd4, RZ ;  /* 0x000000d418177824 */ /* 0x004fc600078e02ff */
[----:B------:R-:W2:Y:S08]  /*1ccc0*/  LDC R24, c[0x0][0x278] ;  /* 0x00009e00ff187b82 */ /* 0x000eb00000000800 */
[----:B-----5:R-:W5:Y:S01]  /*1ccd0*/  LDC R16, c[0x0][0x278] ;  /* 0x00009e00ff107b82 */ /* 0x020f620000000800 */
[----:B------:R-:W-:Y:S01]  /*1cce0*/  LEA.HI.X.SX32 R9, R9, R127, 0x1, P6 ;  /* 0x0000007f09097211 */ /* 0x000fe200030f0eff */
[----:B---3--:R-:W-:Y:S01]  /*1ccf0*/  IMAD R17, R20, 0xd5, RZ ;  /* 0x000000d514117824 */ /* 0x008fe200078e02ff */
[----:B------:R-:W-:Y:S01]  /*1cd00*/  IADD3 R14, P6, R23, R126, RZ ;  /* 0x0000007e170e7210 */ /* 0x000fe20007fde0ff */
[----:B0-----:R-:W-:Y:S01]  /*1cd10*/  IMAD R21, R26, 0xd3, RZ ;  /* 0x000000d31a157824 */ /* 0x001fe200078e02ff */
[----:B------:R-:W-:-:S03]  /*1cd20*/  PRMT R124, R64, 0x7771, RZ ;  /* 0x00007771407c7816 */ /* 0x000fc600000000ff */
[----:B------:R-:W0:Y:S01]  /*1cd30*/  LDC R20, c[0x0][0x278] ;  /* 0x00009e00ff147b82 */ /* 0x000e220000000800 */
[----:B------:R-:W-:Y:S01]  /*1cd40*/  LEA.HI.X.SX32 R15, R23, R127, 0x1, P6 ;  /* 0x0000007f170f7211 */ /* 0x000fe200030f0eff */
[----:B------:R-:W-:Y:S01]  /*1cd50*/  IMAD R23, R18, 0xd8, RZ ;  /* 0x000000d812177824 */ /* 0x000fe200078e02ff */
[----:B------:R-:W-:Y:S02]  /*1cd60*/  IADD3 R10, P5, R19, R126, RZ ;  /* 0x0000007e130a7210 */ /* 0x000fe40007fbe0ff */
[C---:B------:R-:W-:Y:S02]  /*1cd70*/  PRMT R117, R64.reuse, 0x7773, RZ ;  /* 0x0000777340757816 */ /* 0x040fe400000000ff */
[----:B------:R-:W-:Y:S01]  /*1cd80*/  PRMT R125, R64, 0x7772, RZ ;  /* 0x00007772407d7816 */ /* 0x000fe200000000ff */
[----:B------:R-:W3:Y:S01]  /*1cd90*/  LDC R18, c[0x0][0x278] ;  /* 0x00009e00ff127b82 */ /* 0x000ee20000000800 */
[C---:B------:R-:W-:Y:S01]  /*1cda0*/  PRMT R134, R65.reuse, 0x7773, RZ ;  /* 0x0000777341867816 */ /* 0x040fe200000000ff */
[----:B------:R1:W-:Y:S01]  /*1cdb0*/  STG.E.U8 desc[UR52][R8.64], R124 ;  /* 0x0000007c08007986 */ /* 0x0003e2000c101134 */
[----:B------:R-:W-:-:S02]  /*1cdc0*/  PRMT R64, R65, 0x7772, RZ ;  /* 0x0000777241407816 */ /* 0x000fc400000000ff */
[----:B------:R-:W-:Y:S02]  /*1cdd0*/  PRMT R135, R65, 0x7771, RZ ;  /* 0x0000777141877816 */ /* 0x000fe400000000ff */
[-C--:B------:R-:W-:Y:S01]  /*1cde0*/  IADD3 R12, P4, R21, R126.reuse, RZ ;  /* 0x0000007e150c7210 */ /* 0x080fe20007f9e0ff */
[----:B------:R-:W3:Y:S01]  /*1cdf0*/  LDC R26, c[0x0][0x278] ;  /* 0x00009e00ff1a7b82 */ /* 0x000ee20000000800 */
[----:B------:R-:W-:Y:S02]  /*1ce00*/  PRMT R65, R65, 0x7770, RZ ;  /* 0x0000777041417816 */ /* 0x000fe400000000ff */
[-C--:B------:R-:W-:Y:S01]  /*1ce10*/  LEA.HI.X.SX32 R11, R19, R127.reuse, 0x1, P5 ;  /* 0x0000007f130b7211 */ /* 0x080fe200028f0eff */
[----:B----4-:R-:W-:Y:S01]  /*1ce20*/  IMAD R19, R25, 0xd6, RZ ;  /* 0x000000d619137824 */ /* 0x010fe200078e02ff */
[----:B-1----:R-:W-:Y:S02]  /*1ce30*/  IADD3 R8, P5, R17, R126, RZ ;  /* 0x0000007e11087210 */ /* 0x002fe40007fbe0ff */
[-C--:B------:R-:W-:Y:S01]  /*1ce40*/  LEA.HI.X.SX32 R13, R21, R127.reuse, 0x1, P4 ;  /* 0x0000007f150d7211 */ /* 0x080fe200020f0eff */
[----:B------:R-:W1:Y:S01]  /*1ce50*/  LDC R25, c[0x0][0x278] ;  /* 0x00009e00ff197b82 */ /* 0x000e620000000800 */
[----:B------:R-:W-:Y:S01]  /*1ce60*/  IMAD R21, R22, 0xd7, RZ ;  /* 0x000000d716157824 */ /* 0x000fe200078e02ff */
[----:B------:R4:W-:Y:S01]  /*1ce70*/  STG.E.U8 desc[UR52][R10.64], R65 ;  /* 0x000000410a007986 */ /* 0x0009e2000c101134 */
[----:B------:R-:W-:Y:S01]  /*1ce80*/  LEA.HI.X.SX32 R9, R17, R127, 0x1, P5 ;  /* 0x0000007f11097211 */ /* 0x000fe200028f0eff */
[----:B-----5:R-:W-:-:S04]  /*1ce90*/  IMAD R17, R16, 0xd9, RZ ;  /* 0x000000d910117824 */ /* 0x020fc800078e02ff */
[----:B------:R-:W5:Y:S01]  /*1cea0*/  LDC R22, c[0x0][0x278] ;  /* 0x00009e00ff167b82 */ /* 0x000f620000000800 */
[----:B------:R2:W-:Y:S01]  /*1ceb0*/  STG.E.U8 desc[UR52][R12.64], R135 ;  /* 0x000000870c007986 */ /* 0x0005e2000c101134 */
[----:B----4-:R-:W-:-:S03]  /*1cec0*/  IADD3 R10, P4, R19, R126, RZ ;  /* 0x0000007e130a7210 */ /* 0x010fc60007f9e0ff */
[----:B------:R4:W-:Y:S01]  /*1ced0*/  STG.E.U8 desc[UR52][R14.64], R143 ;  /* 0x0000008f0e007986 */ /* 0x0009e2000c101134 */
[----:B------:R-:W-:-:S03]  /*1cee0*/  LEA.HI.X.SX32 R11, R19, R127, 0x1, P4 ;  /* 0x0000007f130b7211 */ /* 0x000fc600020f0eff */
[----:B------:R0:W-:Y:S01]  /*1cef0*/  STG.E.U8 desc[UR52][R8.64], R139 ;  /* 0x0000008b08007986 */ /* 0x0001e2000c101134 */
[-C--:B--2---:R-:W-:Y:S02]  /*1cf00*/  IADD3 R12, P6, R21, R126.reuse, RZ ;  /* 0x0000007e150c7210 */ /* 0x084fe40007fde0ff */
[-C--:B------:R-:W-:Y:S02]  /*1cf10*/  IADD3 R16, P4, R17, R126.reuse, RZ ;  /* 0x0000007e11107210 */ /* 0x080fe40007f9e0ff */
[-C--:B----4-:R-:W-:Y:S02]  /*1cf20*/  IADD3 R14, P5, R23, R126.reuse, RZ ;  /* 0x0000007e170e7210 */ /* 0x090fe40007fbe0ff */
[-C--:B------:R-:W-:Y:S01]  /*1cf30*/  LEA.HI.X.SX32 R13, R21, R127.reuse, 0x1, P6 ;  /* 0x0000007f150d7211 */ /* 0x080fe200030f0eff */
[----:B0-----:R-:W-:Y:S02]  /*1cf40*/  IMAD R9, R24, 0xda, RZ ;  /* 0x000000da18097824 */ /* 0x001fe400078e02ff */
[----:B------:R-:W0:Y:S01]  /*1cf50*/  LDC R24, c[0x0][0x278] ;  /* 0x00009e00ff187b82 */ /* 0x000e220000000800 */
[-C--:B------:R-:W-:Y:S01]  /*1cf60*/  LEA.HI.X.SX32 R15, R23, R127.reuse, 0x1, P5 ;  /* 0x0000007f170f7211 */ /* 0x080fe200028f0eff */
[----:B------:R-:W-:Y:S01]  /*1cf70*/  IMAD R19, R20, 0xdb, RZ ;  /* 0x000000db14137824 */ /* 0x000fe200078e02ff */
[-C--:B------:R-:W-:Y:S01]  /*1cf80*/  LEA.HI.X.SX32 R17, R17, R127.reuse, 0x1, P4 ;  /* 0x0000007f11117211 */ /* 0x080fe200020f0eff */
[----:B------:R2:W-:Y:S04]  /*1cf90*/  STG.E.U8 desc[UR52][R10.64], R144 ;  /* 0x000000900a007986 */ /* 0x0005e8000c101134 */
[----:B------:R-:W4:Y:S01]  /*1cfa0*/  LDC R20, c[0x0][0x278] ;  /* 0x00009e00ff147b82 */ /* 0x000f220000000800 */
[----:B------:R-:W-:Y:S04]  /*1cfb0*/  STG.E.U8 desc[UR52][R12.64], R142 ;  /* 0x0000008e0c007986 */ /* 0x000fe8000c101134 */
[----:B------:R-:W-:Y:S04]  /*1cfc0*/  STG.E.U8 desc[UR52][R14.64], R125 ;  /* 0x0000007d0e007986 */ /* 0x000fe8000c101134 */
[----:B------:R5:W-:Y:S01]  /*1cfd0*/  STG.E.U8 desc[UR52][R16.64], R117 ;  /* 0x0000007510007986 */ /* 0x000be2000c101134 */
[-C--:B--2---:R-:W-:Y:S01]  /*1cfe0*/  IADD3 R10, P5, R19, R126.reuse, RZ ;  /* 0x0000007e130a7210 */ /* 0x084fe20007fbe0ff */
[----:B---3--:R-:W-:Y:S01]  /*1cff0*/  IMAD R21, R26, 0xdc, RZ ;  /* 0x000000dc1a157824 */ /* 0x008fe200078e02ff */
[----:B------:R-:W-:Y:S01]  /*1d000*/  IADD3 R8, P6, R9, R126, RZ ;  /* 0x0000007e09087210 */ /* 0x000fe20007fde0ff */
[----:B-1----:R-:W-:Y:S01]  /*1d010*/  IMAD R23, R25, 0xdd, RZ ;  /* 0x000000dd19177824 */ /* 0x002fe200078e02ff */
[----:B------:R-:W-:Y:S01]  /*1d020*/  LEA.HI.X.SX32 R11, R19, R127, 0x1, P5 ;  /* 0x0000007f130b7211 */ /* 0x000fe200028f0eff */
[----:B------:R-:W1:Y:S01]  /*1d030*/  LDC R25, c[0x0][0x278] ;  /* 0x00009e00ff197b82 */ /* 0x000e620000000800 */
[----:B-----5:R-:W-:-:S07]  /*1d040*/  IMAD R17, R18, 0xde, RZ ;  /* 0x000000de12117824 */ /* 0x020fce00078e02ff */
[----:B------:R-:W2:Y:S01]  /*1d050*/  LDC R18, c[0x0][0x278] ;  /* 0x00009e00ff127b82 */ /* 0x000ea20000000800 */
[----:B------:R-:W-:Y:S01]  /*1d060*/  IMAD R19, R22, 0xdf, RZ ;  /* 0x000000df16137824 */ /* 0x000fe200078e02ff */
[----:B------:R-:W-:-:S06]  /*1d070*/  IADD3 R12, P4, R21, R126, RZ ;  /* 0x0000007e150c7210 */ /* 0x000fcc0007f9e0ff */
[----:B------:R-:W3:Y:S01]  /*1d080*/  LDC R16, c[0x0][0x278] ;  /* 0x00009e00ff107b82 */ /* 0x000ee20000000800 */
[-C--:B------:R-:W-:Y:S02]  /*1d090*/  LEA.HI.X.SX32 R9, R9, R127.reuse, 0x1, P6 ;  /* 0x0000007f09097211 */ /* 0x080fe400030f0eff */
[----:B------:R-:W-:-:S05]  /*1d0a0*/  LEA.HI.X.SX32 R13, R21, R127, 0x1, P4 ;  /* 0x0000007f150d7211 */ /* 0x000fca00020f0eff */
[----:B------:R-:W5:Y:S01]  /*1d0b0*/  LDC R22, c[0x0][0x278] ;  /* 0x00009e00ff167b82 */ /* 0x000f620000000800 */
[CC--:B------:R-:W-:Y:S01]  /*1d0c0*/  IADD3 R14, P6, R23.reuse, R126.reuse, RZ ;  /* 0x0000007e170e7210 */ /* 0x0c0fe20007fde0ff */
[----:B0-----:R-:W-:Y:S01]  /*1d0d0*/  IMAD R21, R24, 0xe0, RZ ;  /* 0x000000e018157824 */ /* 0x001fe200078e02ff */
[----:B------:R0:W-:Y:S02]  /*1d0e0*/  STG.E.U8 desc[UR52][R8.64], R64 ;  /* 0x0000004008007986 */ /* 0x0001e4000c101134 */
[----:B------:R-:W-:Y:S02]  /*1d0f0*/  LEA.HI.X.SX32 R15, R23, R127, 0x1, P6 ;  /* 0x0000007f170f7211 */ /* 0x000fe400030f0eff */
[----:B------:R1:W-:Y:S01]  /*1d100*/  STG.E.U8 desc[UR52][R10.64], R134 ;  /* 0x000000860a007986 */ /* 0x0003e2000c101134 */
[----:B------:R-:W5:Y:S01]  /*1d110*/  LDC R26, c[0x0][0x278] ;  /* 0x00009e00ff1a7b82 */ /* 0x000f620000000800 */
[----:B----4-:R-:W-:Y:S02]  /*1d120*/  IMAD R23, R20, 0xe1, RZ ;  /* 0x000000e114177824 */ /* 0x010fe400078e02ff */
[----:B------:R4:W-:Y:S01]  /*1d130*/  STG.E.U8 desc[UR52][R12.64], R138 ;  /* 0x0000008a0c007986 */ /* 0x0009e2000c101134 */
[----:B0-----:R-:W-:-:S04]  /*1d140*/  IADD3 R8, P5, R17, R126, RZ ;  /* 0x0000007e11087210 */ /* 0x001fc80007fbe0ff */
[----:B------:R-:W0:Y:S01]  /*1d150*/  LDC R20, c[0x0][0x278] ;  /* 0x00009e00ff147b82 */ /* 0x000e220000000800 */
[-C--:B-1----:R-:W-:Y:S02]  /*1d160*/  IADD3 R10, P4, R19, R126.reuse, RZ ;  /* 0x0000007e130a7210 */ /* 0x082fe40007f9e0ff */
[----:B----4-:R-:W-:-:S05]  /*1d170*/  IADD3 R12, P6, R21, R126, RZ ;  /* 0x0000007e150c7210 */ /* 0x010fca0007fde0ff */
[----:B------:R-:W1:Y:S01]  /*1d180*/  LDC R24, c[0x0][0x278] ;  /* 0x00009e00ff187b82 */ /* 0x000e620000000800 */
[-C--:B------:R-:W-:Y:S02]  /*1d190*/  LEA.HI.X.SX32 R9, R17, R127.reuse, 0x1, P5 ;  /* 0x0000007f11097211 */ /* 0x080fe400028f0eff */
[-C--:B------:R-:W-:Y:S02]  /*1d1a0*/  LEA.HI.X.SX32 R11, R19, R127.reuse, 0x1, P4 ;  /* 0x0000007f130b7211 */ /* 0x080fe400020f0eff */
[----:B------:R-:W-:Y:S01]  /*1d1b0*/  LEA.HI.X.SX32 R13, R21, R127, 0x1, P6 ;  /* 0x0000007f150d7211 */ /* 0x000fe200030f0eff */
[----:B--2---:R-:W-:Y:S01]  /*1d1c0*/  IMAD R21, R18, 0xe4, RZ ;  /* 0x000000e412157824 */ /* 0x004fe200078e02ff */
[----:B------:R2:W-:Y:S01]  /*1d1d0*/  STG.E.U8 desc[UR52][R14.64], R137 ;  /* 0x000000890e007986 */ /* 0x0005e2000c101134 */
[----:B---3--:R-:W-:Y:S01]  /*1d1e0*/  IMAD R17, R16, 0xe2, RZ ;  /* 0x000000e210117824 */ /* 0x008fe200078e02ff */
[----:B------:R-:W3:Y:S02]  /*1d1f0*/  LDC R18, c[0x0][0x278] ;  /* 0x00009e00ff127b82 */ /* 0x000ee40000000800 */
[----:B------:R-:W-:Y:S01]  /*1d200*/  STG.E.U8 desc[UR52][R8.64], R141 ;  /* 0x0000008d08007986 */ /* 0x000fe2000c101134 */
[----:B------:R-:W-:-:S03]  /*1d210*/  IMAD R19, R25, 0xe3, RZ ;  /* 0x000000e319137824 */ /* 0x000fc600078e02ff */
[----:B------:R4:W-:Y:S01]  /*1d220*/  STG.E.U8 desc[UR52][R10.64], R140 ;  /* 0x0000008c0a007986 */ /* 0x0009e2000c101134 */
[----:B-----5:R-:W-:Y:S01]  /*1d230*/  IMAD R25, R22, 0xe6, RZ ;  /* 0x000000e616197824 */ /* 0x020fe200078e02ff */
[-C--:B------:R-:W-:Y:S01]  /*1d240*/  IADD3 R16, P4, R17, R126.reuse, RZ ;  /* 0x0000007e11107210 */ /* 0x080fe20007f9e0ff */
[----:B------:R-:W5:Y:S01]  /*1d250*/  LDC R22, c[0x0][0x278] ;  /* 0x00009e00ff167b82 */ /* 0x000f620000000800 */
[-C--:B--2---:R-:W-:Y:S02]  /*1d260*/  IADD3 R14, P5, R23, R126.reuse, RZ ;  /* 0x0000007e170e7210 */ /* 0x084fe40007fbe0ff */
[----:B----4-:R-:W-:-:S04]  /*1d270*/  IADD3 R10, P6, R21, R126, RZ ;  /* 0x0000007e150a7210 */ /* 0x010fc80007fde0ff */
[-C--:B------:R-:W-:Y:S02]  /*1d280*/  LEA.HI.X.SX32 R11, R21, R127.reuse, 0x1, P6 ;  /* 0x0000007f150b7211 */ /* 0x080fe400030f0eff */
[----:B------:R-:W2:Y:S01]  /*1d290*/  LDC R21, c[0x0][0x278] ;  /* 0x00009e00ff157b82 */ /* 0x000ea20000000800 */
[-C--:B------:R-:W-:Y:S02]  /*1d2a0*/  LEA.HI.X.SX32 R15, R23, R127.reuse, 0x1, P5 ;  /* 0x0000007f170f7211 */ /* 0x080fe400028f0eff */
[-C--:B------:R-:W-:Y:S01]  /*1d2b0*/  LEA.HI.X.SX32 R17, R17, R127.reuse, 0x1, P4 ;  /* 0x0000007f11117211 */ /* 0x080fe200020f0eff */
[----:B------:R4:W-:Y:S01]  /*1d2c0*/  STG.E.U8 desc[UR52][R12.64], R146 ;  /* 0x000000920c007986 */ /* 0x0009e2000c101134 */
[----:B------:R-:W-:Y:S01]  /*1d2d0*/  IMAD R23, R26, 0xe5, RZ ;  /* 0x000000e51a177824 */ /* 0x000fe200078e02ff */
[C---:B------:R-:W-:Y:S02]  /*1d2e0*/  IADD3 R8, P5, R19.reuse, R126, RZ ;  /* 0x0000007e13087210 */ /* 0x040fe40007fbe0ff */
[----:B------:R0:W-:Y:S04]  /*1d2f0*/  STG.E.U8 desc[UR52][R14.64], R145 ;  /* 0x000000910e007986 */ /* 0x0001e8000c101134 */
[----:B------:R1:W-:Y:S01]  /*1d300*/  STG.E.U8 desc[UR52][R16.64], R150 ;  /* 0x0000009610007986 */ /* 0x0003e2000c101134 */
[----:B------:R-:W-:-:S02]  /*1d310*/  LEA.HI.X.SX32 R9, R19, R127, 0x1, P5 ;  /* 0x0000007f13097211 */ /* 0x000fc400028f0eff */
[-C--:B----4-:R-:W-:Y:S02]  /*1d320*/  IADD3 R12, P4, R23, R126.reuse, RZ ;  /* 0x0000007e170c7210 */ /* 0x090fe40007f9e0ff */
[-C--:B0-----:R-:W-:Y:S01]  /*1d330*/  IADD3 R14, P5, R25, R126.reuse, RZ ;  /* 0x0000007e190e7210 */ /* 0x081fe20007fbe0ff */
[----:B-1----:R-:W-:Y:S02]  /*1d340*/  IMAD R17, R20, 0xe7, RZ ;  /* 0x000000e714117824 */ /* 0x002fe400078e02ff */
[----:B------:R-:W0:Y:S01]  /*1d350*/  LDC R20, c[0x0][0x278] ;  /* 0x00009e00ff147b82 */ /* 0x000e220000000800 */
[-C--:B------:R-:W-:Y:S01]  /*1d360*/  LEA.HI.X.SX32 R13, R23, R127.reuse, 0x1, P4 ;  /* 0x0000007f170d7211 */ /* 0x080fe200020f0eff */
[----:B------:R-:W-:Y:S01]  /*1d370*/  STG.E.U8 desc[UR52][R8.64], R149 ;  /* 0x0000009508007986 */ /* 0x000fe2000c101134 */
[-C--:B------:R-:W-:Y:S01]  /*1d380*/  LEA.HI.X.SX32 R15, R25, R127.reuse, 0x1, P5 ;  /* 0x0000007f190f7211 */ /* 0x080fe200028f0eff */
[----:B------:R-:W-:Y:S01]  /*1d390*/  IMAD R19, R24, 0xe8, RZ ;  /* 0x000000e818137824 */ /* 0x000fe200078e02ff */
[C---:B------:R-:W-:Y:S01]  /*1d3a0*/  IADD3 R16, P4, R17.reuse, R126, RZ ;  /* 0x0000007e11107210 */ /* 0x040fe20007f9e0ff */
[----:B------:R3:W-:Y:S02]  /*1d3b0*/  STG.E.U8 desc[UR52][R10.64], R154 ;  /* 0x0000009a0a007986 */ /* 0x0007e4000c101134 */
[----:B------:R-:W1:Y:S01]  /*1d3c0*/  LDC R23, c[0x0][0x278] ;  /* 0x00009e00ff177b82 */ /* 0x000e620000000800 */
[----:B------:R-:W-:Y:S01]  /*1d3d0*/  LEA.HI.X.SX32 R17, R17, R127, 0x1, P4 ;  /* 0x0000007f11117211 */ /* 0x000fe200020f0eff */
[----:B------:R5:W-:Y:S04]  /*1d3e0*/  STG.E.U8 desc[UR52][R12.64], R153 ;  /* 0x000000990c007986 */ /* 0x000be8000c101134 */
[----:B------:R2:W-:Y:S01]  /*1d3f0*/  STG.E.U8 desc[UR52][R14.64], R158 ;  /* 0x0000009e0e007986 */ /* 0x0005e2000c101134 */
[----:B---3--:R-:W-:-:S03]  /*1d400*/  IMAD R11, R18, 0xe9, RZ ;  /* 0x000000e9120b7824 */ /* 0x008fc600078e02ff */
[----:B------:R-:W3:Y:S01]  /*1d410*/  LDS.128 R24, [R7] ;  /* 0x0000000007187984 */ /* 0x000ee20000000c00 */
[----:B------:R-:W4:Y:S01]  /*1d420*/  LDC R18, c[0x0][0x278] ;  /* 0x00009e00ff127b82 */ /* 0x000f220000000800 */
[-C--:B------:R-:W-:Y:S01]  /*1d430*/  IADD3 R8, P5, R19, R126.reuse, RZ ;  /* 0x0000007e13087210 */ /* 0x080fe20007fbe0ff */
[----:B-----5:R-:W-:Y:S01]  /*1d440*/  IMAD R13, R22, 0xea, RZ ;  /* 0x000000ea160d7824 */ /* 0x020fe200078e02ff */
[-C--:B------:R-:W-:Y:S01]  /*1d450*/  IADD3 R10, P4, R11, R126.reuse, RZ ;  /* 0x0000007e0b0a7210 */ /* 0x080fe20007f9e0ff */
[----:B--2---:R-:W-:Y:S01]  /*1d460*/  IMAD R15, R21, 0xeb, RZ ;  /* 0x000000eb150f7824 */ /* 0x004fe200078e02ff */
[-C--:B------:R-:W-:Y:S01]  /*1d470*/  LEA.HI.X.SX32 R9, R19, R127.reuse, 0x1, P5 ;  /* 0x0000007f13097211 */ /* 0x080fe200028f0eff */
[----:B------:R2:W-:Y:S01]  /*1d480*/  STG.E.U8 desc[UR52][R16.64], R157 ;  /* 0x0000009d10007986 */ /* 0x0005e2000c101134 */
[----:B------:R-:W-:Y:S01]  /*1d490*/  IADD3 R12, P5, R13, R126, RZ ;  /* 0x0000007e0d0c7210 */ /* 0x000fe20007fbe0ff */
[----:B------:R-:W5:Y:S01]  /*1d4a0*/  LDC R22, c[0x0][0x278] ;  /* 0x00009e00ff167b82 */ /* 0x000f620000000800 */
[----:B------:R-:W-:-:S02]  /*1d4b0*/  LEA.HI.X.SX32 R11, R11, R127, 0x1, P4 ;  /* 0x0000007f0b0b7211 */ /* 0x000fc400020f0eff */
[-C--:B------:R-:W-:Y:S02]  /*1d4c0*/  IADD3 R14, P4, R15, R126.reuse, RZ ;  /* 0x0000007e0f0e7210 */ /* 0x080fe40007f9e0ff */
[-C--:B------:R-:W-:Y:S02]  /*1d4d0*/  LEA.HI.X.SX32 R13, R13, R127.reuse, 0x1, P5 ;  /* 0x0000007f0d0d7211 */ /* 0x080fe400028f0eff */
[----:B------:R-:W-:Y:S01]  /*1d4e0*/  LEA.HI.X.SX32 R15, R15, R127, 0x1, P4 ;  /* 0x0000007f0f0f7211 */ /* 0x000fe200020f0eff */
[----:B------:R-:W-:Y:S01]  /*1d4f0*/  STG.E.U8 desc[UR52][R8.64], R133 ;  /* 0x0000008508007986 */ /* 0x000fe2000c101134 */
[----:B0-----:R-:W-:Y:S02]  /*1d500*/  IMAD R19, R20, 0xec, RZ ;  /* 0x000000ec14137824 */ /* 0x001fe400078e02ff */
[----:B------:R-:W0:Y:S01]  /*1d510*/  LDC R20, c[0x0][0x278] ;  /* 0x00009e00ff147b82 */ /* 0x000e220000000800 */
[----:B------:R-:W-:Y:S04]  /*1d520*/  STG.E.U8 desc[UR52][R10.64], R132 ;  /* 0x000000840a007986 */ /* 0x000fe8000c101134 */
[----:B------:R-:W-:Y:S01]  /*1d530*/  STG.E.U8 desc[UR52][R12.64], R148 ;  /* 0x000000940c007986 */ /* 0x000fe2000c101134 */
[----:B--2---:R-:W-:-:S03]  /*1d540*/  IADD3 R16, P5, R19, R126, RZ ;  /* 0x0000007e13107210 */ /* 0x004fc60007fbe0ff */
[----:B------:R2:W-:Y:S01]  /*1d550*/  STG.E.U8 desc[UR52][R14.64], R147 ;  /* 0x000000930e007986 */ /* 0x0005e2000c101134 */
[----:B-1----:R-:W-:Y:S01]  /*1d560*/  IMAD R21, R23, 0xed, RZ ;  /* 0x000000ed17157824 */ /* 0x002fe200078e02ff */
[----:B------:R-:W-:Y:S01]  /*1d570*/  LEA.HI.X.SX32 R17, R19, R127, 0x1, P5 ;  /* 0x0000007f13117211 */ /* 0x000fe200028f0eff */
[----:B------:R-:W-:Y:S02]  /*1d580*/  IMAD R7, R28, 0xee, RZ ;  /* 0x000000ee1c077824 */ /* 0x000fe400078e02ff */
[----:B----4-:R-:W-:Y:S01]  /*1d590*/  IMAD R23, R18, 0xef, RZ ;  /* 0x000000ef12177824 */ /* 0x010fe200078e02ff */
[----:B--2---:R-:W1:Y:S01]  /*1d5a0*/  LDC R15, c[0x0][0x278] ;  /* 0x00009e00ff0f7b82 */ /* 0x004e620000000800 */
[-C--:B------:R-:W-:Y:S01]  /*1d5b0*/  IADD3 R8, P4, R21, R126.reuse, RZ ;  /* 0x0000007e15087210 */ /* 0x080fe20007f9e0ff */
[----:B------:R2:W-:Y:S01]  /*1d5c0*/  STG.E.U8 desc[UR52][R16.64], R152 ;  /* 0x0000009810007986 */ /* 0x0005e2000c101134 */
[----:B------:R-:W-:-:S05]  /*1d5d0*/  IADD3 R10, P5, R7, R126, RZ ;  /* 0x0000007e070a7210 */ /* 0x000fca0007fbe0ff */
[----:B------:R-:W4:Y:S01]  /*1d5e0*/  LDC R14, c[0x0][0x278] ;  /* 0x00009e00ff0e7b82 */ /* 0x000f220000000800 */
[----:B------:R-:W-:Y:S02]  /*1d5f0*/  IADD3 R18, P6, R23, R126, RZ ;  /* 0x0000007e17127210 */ /* 0x000fe40007fde0ff */
[-C--:B------:R-:W-:Y:S02]  /*1d600*/  LEA.HI.X.SX32 R9, R21, R127.reuse, 0x1, P4 ;  /* 0x0000007f15097211 */ /* 0x080fe400020f0eff */
[----:B------:R-:W-:-:S03]  /*1d610*/  LEA.HI.X.SX32 R11, R7, R127, 0x1, P5 ;  /* 0x0000007f070b7211 */ /* 0x000fc600028f0eff */
[----:B--2---:R-:W2:Y:S01]  /*1d620*/  LDC R17, c[0x0][0x278] ;  /* 0x00009e00ff117b82 */ /* 0x004ea20000000800 */
[----:B------:R-:W-:Y:S01]  /*1d630*/  LEA.HI.X.SX32 R19, R23, R127, 0x1, P6 ;  /* 0x0000007f17137211 */ /* 0x000fe200030f0eff */
[----:B------:R-:W-:Y:S01]  /*1d640*/  STG.E.U8 desc[UR52][R8.64], R151 ;  /* 0x0000009708007986 */ /* 0x000fe2000c101134 */
[----:B-----5:R-:W-:-:S05]  /*1d650*/  IMAD R7, R22, 0xf0, RZ ;  /* 0x000000f016077824 */ /* 0x020fca00078e02ff */
[----:B------:R-:W5:Y:S01]  /*1d660*/  LDC R16, c[0x0][0x278] ;  /* 0x00009e00ff107b82 */ /* 0x000f620000000800 */
[----:B------:R1:W-:Y:S04]  /*1d670*/  STG.E.U8 desc[UR52][R10.64], R156 ;  /* 0x0000009c0a007986 */ /* 0x0003e8000c101134 */
[----:B------:R0:W-:Y:S01]  /*1d680*/  STG.E.U8 desc[UR52][R18.64], R155 ;  /* 0x0000009b12007986 */ /* 0x0001e2000c101134 */
[----:B------:R-:W-:Y:S02]  /*1d690*/  IADD3 R12, P4, R7, R126, RZ ;  /* 0x0000007e070c7210 */ /* 0x000fe40007f9e0ff */
[----:B---3--:R-:W-:Y:S01]  /*1d6a0*/  PRMT R51, R24, 0x7770, RZ ;  /* 0x0000777018337816 */ /* 0x008fe200000000ff */
[----:B------:R-:W3:Y:S01]  /*1d6b0*/  LDC R22, c[0x0][0x278] ;  /* 0x00009e00ff167b82 */ /* 0x000ee20000000800 */
[----:B-1----:R-:W-:-:S07]  /*1d6c0*/  IMAD R11, R15, 0xf2, RZ ;  /* 0x000000f20f0b7824 */ /* 0x002fce00078e02ff */
[----:B0-----:R-:W0:Y:S01]  /*1d6d0*/  LDC R18, c[0x0][0x278] ;  /* 0x00009e00ff127b82 */ /* 0x001e220000000800 */
[----:B------:R-:W-:Y:S01]  /*1d6e0*/  IMAD R15, R20, 0xf3, RZ ;  /* 0x000000f3140f7824 */ /* 0x000fe200078e02ff */
[----:B------:R-:W-:Y:S01]  /*1d6f0*/  LEA.HI.X.SX32 R13, R7, R127, 0x1, P4 ;  /* 0x0000007f070d7211 */ /* 0x000fe200020f0eff */
[----:B----4-:R-:W-:-:S05]  /*1d700*/  IMAD R7, R14, 0xf1, RZ ;  /* 0x000000f10e077824 */ /* 0x010fca00078e02ff */
[----:B------:R-:W1:Y:S01]  /*1d710*/  LDC R20, c[0x0][0x278] ;  /* 0x00009e00ff147b82 */ /* 0x000e620000000800 */
[----:B------:R-:W-:Y:S01]  /*1d720*/  IADD3 R8, P5, R7, R126, RZ ;  /* 0x0000007e07087210 */ /* 0x000fe20007fbe0ff */
[----:B--2---:R-:W-:-:S06]  /*1d730*/  IMAD R17, R17, 0xf4, RZ ;  /* 0x000000f411117824 */ /* 0x004fcc00078e02ff */
[----:B------:R-:W2:Y:S01]  /*1d740*/  LDC R19, c[0x0][0x278] ;  /* 0x00009e00ff137b82 */ /* 0x000ea20000000800 */
[C---:B------:R-:W-:Y:S01]  /*1d750*/  PRMT R39, R24.reuse, 0x7773, RZ ;  /* 0x0000777318277816 */ /* 0x040fe200000000ff */
[----:B------:R4:W-:Y:S01]  /*1d760*/  STG.E.U8 desc[UR52][R12.64], R51 ;  /* 0x000000330c007986 */ /* 0x0009e2000c101134 */
[C---:B------:R-:W-:Y:S02]  /*1d770*/  PRMT R41, R24.reuse, 0x7772, RZ ;  /* 0x0000777218297816 */ /* 0x040fe400000000ff */
[----:B------:R-:W-:Y:S02]  /*1d780*/  PRMT R49, R24, 0x7771, RZ ;  /* 0x0000777118317816 */ /* 0x000fe400000000ff */
[----:B------:R-:W-:Y:S01]  /*1d790*/  LEA.HI.X.SX32 R9, R7, R127, 0x1, P5 ;  /* 0x0000007f07097211 */ /* 0x000fe200028f0eff */
[----:B------:R-:W3:Y:S01]  /*1d7a0*/  LDC R24, c[0x0][0x278] ;  /* 0x00009e00ff187b82 */ /* 0x000ee20000000800 */
[-C--:B------:R-:W-:Y:S01]  /*1d7b0*/  IADD3 R10, P4, R11, R126.reuse, RZ ;  /* 0x0000007e0b0a7210 */ /* 0x080fe20007f9e0ff */
[----:B-----5:R-:W-:Y:S01]  /*1d7c0*/  IMAD R7, R16, 0xf5, RZ ;  /* 0x000000f510077824 */ /* 0x020fe200078e02ff */
[----:B------:R-:W-:-:S02]  /*1d7d0*/  IADD3 R14, P6, R17, R126, RZ ;  /* 0x0000007e110e7210 */ /* 0x000fc40007fde0ff */
[C---:B----4-:R-:W-:Y:S01]  /*1d7e0*/  IADD3 R12, P5, R15.reuse, R126, RZ ;  /* 0x0000007e0f0c7210 */ /* 0x050fe20007fbe0ff */
[----:B------:R4:W-:Y:S01]  /*1d7f0*/  STG.E.U8 desc[UR52][R8.64], R49 ;  /* 0x0000003108007986 */ /* 0x0009e2000c101134 */
[C---:B------:R-:W-:Y:S01]  /*1d800*/  PRMT R31, R26.reuse, 0x7773, RZ ;  /* 0x000077731a1f7816 */ /* 0x040fe200000000ff */
[----:B------:R-:W5:Y:S01]  /*1d810*/  LDC R28, c[0x0][0x278] ;  /* 0x00009e00ff1c7b82 */ /* 0x000f620000000800 */
[C---:B------:R-:W-:Y:S02]  /*1d820*/  PRMT R33, R26.reuse, 0x7772, RZ ;  /* 0x000077721a217816 */ /* 0x040fe400000000ff */
[C---:B------:R-:W-:Y:S02]  /*1d830*/  PRMT R21, R26.reuse, 0x7771, RZ ;  /* 0x000077711a157816 */ /* 0x040fe400000000ff */
[----:B------:R-:W-:Y:S02]  /*1d840*/  PRMT R43, R26, 0x7770, RZ ;  /* 0x000077701a2b7816 */ /* 0x000fe400000000ff */
[-C--:B------:R-:W-:Y:S01]  /*1d850*/  LEA.HI.X.SX32 R13, R15, R127.reuse, 0x1, P5 ;  /* 0x0000007f0f0d7211 */ /* 0x080fe200028f0eff */
[----:B------:R-:W5:Y:S01]  /*1d860*/  LDC R26, c[0x0][0x278] ;  /* 0x00009e00ff1a7b82 */ /* 0x000f620000000800 */
[----:B------:R-:W-:-:S02]  /*1d870*/  LEA.HI.X.SX32 R11, R11, R127, 0x1, P4 ;  /* 0x0000007f0b0b7211 */ /* 0x000fc400020f0eff */
[-C--:B------:R-:W-:Y:S01]  /*1d880*/  LEA.HI.X.SX32 R15, R17, R127.reuse, 0x1, P6 ;  /* 0x0000007f110f7211 */ /* 0x080fe200030f0eff */
[----:B0-----:R-:W-:Y:S01]  /*1d890*/  IMAD R17, R18, 0xf6, RZ ;  /* 0x000000f612117824 */ /* 0x001fe200078e02ff */
[----:B----4-:R-:W-:Y:S02]  /*1d8a0*/  IADD3 R8, P4, R7, R126, RZ ;  /* 0x0000007e07087210 */ /* 0x010fe40007f9e0ff */
[----:B------:R-:W-:Y:S01]  /*1d8b0*/  PRMT R47, R25, 0x7770, RZ ;  /* 0x00007770192f7816 */ /* 0x000fe200000000ff */
[----:B------:R-:W0:Y:S01]  /*1d8c0*/  LDC R18, c[0x0][0x278] ;  /* 0x00009e00ff127b82 */ /* 0x000e220000000800 */
[----:B------:R-:W-:Y:S01]  /*1d8d0*/  LEA.HI.X.SX32 R9, R7, R127, 0x1, P4 ;  /* 0x0000007f07097211 */ /* 0x000fe200020f0eff */
[----:B-1----:R-:W-:Y:S01]  /*1d8e0*/  IMAD R7, R20, 0xf8, RZ ;  /* 0x000000f814077824 */ /* 0x002fe200078e02ff */
[----:B------:R-:W-:Y:S01]  /*1d8f0*/  PRMT R45, R25, 0x7771, RZ ;  /* 0x00007771192d7816 */ /* 0x000fe200000000ff */
[----:B------:R1:W-:Y:S01]  /*1d900*/  STG.E.U8 desc[UR52][R10.64], R47 ;  /* 0x0000002f0a007986 */ /* 0x0003e2000c101134 */
[----:B--2---:R-:W-:-:S03]  /*1d910*/  IMAD R19, R19, 0xf7, RZ ;  /* 0x000000f713137824 */ /* 0x004fc600078e02ff */
[----:B------:R-:W2:Y:S01]  /*1d920*/  LDC R20, c[0x0][0x278] ;  /* 0x00009e00ff147b82 */ /* 0x000ea20000000800 */
[----:B------:R4:W-:Y:S01]  /*1d930*/  STG.E.U8 desc[UR52][R12.64], R45 ;  /* 0x0000002d0c007986 */ /* 0x0009e2000c101134 */
[----:B-1----:R-:W-:-:S03]  /*1d940*/  IADD3 R10, P5, R17, R126, RZ ;  /* 0x0000007e110a7210 */ /* 0x002fc60007fbe0ff */
[----:B------:R1:W-:Y:S01]  /*1d950*/  STG.E.U8 desc[UR52][R14.64], R43 ;  /* 0x0000002b0e007986 */ /* 0x0003e2000c101134 */
[-C--:B------:R-:W-:Y:S01]  /*1d960*/  LEA.HI.X.SX32 R11, R17, R127.reuse, 0x1, P5 ;  /* 0x0000007f110b7211 */ /* 0x080fe200028f0eff */
[----:B---3--:R-:W-:Y:S01]  /*1d970*/  IMAD R17, R22, 0xf9, RZ ;  /* 0x000000f916117824 */ /* 0x008fe200078e02ff */
[-C--:B----4-:R-:W-:Y:S02]  /*1d980*/  IADD3 R12, P4, R19, R126.reuse, RZ ;  /* 0x0000007e130c7210 */ /* 0x090fe40007f9e0ff */
[-C--:B-1----:R-:W-:Y:S02]  /*1d990*/  IADD3 R14, P5, R7, R126.reuse, RZ ;  /* 0x0000007e070e7210 */ /* 0x082fe40007fbe0ff */
[-C--:B------:R-:W-:Y:S02]  /*1d9a0*/  LEA.HI.X.SX32 R13, R19, R127.reuse, 0x1, P4 ;  /* 0x0000007f130d7211 */ /* 0x080fe400020f0eff */
[----:B------:R-:W-:Y:S01]  /*1d9b0*/  LEA.HI.X.SX32 R15, R7, R127, 0x1, P5 ;  /* 0x0000007f070f7211 */ /* 0x000fe200028f0eff */
[----:B------:R-:W-:Y:S01]  /*1d9c0*/  IMAD R7, R24, 0xfa, RZ ;  /* 0x000000fa18077824 */ /* 0x000fe200078e02ff */
[----:B------:R-:W-:-:S02]  /*1d9d0*/  IADD3 R16, P4, R17, R126, RZ ;  /* 0x0000007e11107210 */ /* 0x000fc40007f9e0ff */
[C---:B------:R-:W-:Y:S02]  /*1d9e0*/  PRMT R35, R25.reuse, 0x7773, RZ ;  /* 0x0000777319237816 */ /* 0x040fe400000000ff */
[----:B------:R-:W-:Y:S02]  /*1d9f0*/  PRMT R37, R25, 0x7772, RZ ;  /* 0x0000777219257816 */ /* 0x000fe400000000ff */
[C---:B------:R-:W-:Y:S02]  /*1da00*/  PRMT R25, R27.reuse, 0x7773, RZ ;  /* 0x000077731b197816 */ /* 0x040fe400000000ff */
[C---:B------:R-:W-:Y:S02]  /*1da10*/  PRMT R29, R27.reuse, 0x7772, RZ ;  /* 0x000077721b1d7816 */ /* 0x040fe400000000ff */
[C---:B------:R-:W-:Y:S01]  /*1da20*/  PRMT R23, R27.reuse, 0x7771, RZ ;  /* 0x000077711b177816 */ /* 0x040fe200000000ff */
[----:B------:R1:W-:Y:S01]  /*1da30*/  STG.E.U8 desc[UR52][R8.64], R21 ;  /* 0x0000001508007986 */ /* 0x0003e2000c101134 */
[----:B------:R-:W-:Y:S01]  /*1da40*/  PRMT R27, R27, 0x7770, RZ ;  /* 0x000077701b1b7816 */ /* 0x000fe200000000ff */
[----:B-----5:R-:W-:Y:S01]  /*1da50*/  IMAD R19, R26, 0xfb, RZ ;  /* 0x000000fb1a137824 */ /* 0x020fe200078e02ff */
[----:B------:R-:W-:Y:S01]  /*1da60*/  LEA.HI.X.SX32 R17, R17, R127, 0x1, P4 ;  /* 0x0000007f11117211 */ /* 0x000fe200020f0eff */
[----:B------:R-:W3:Y:S02]  /*1da70*/  S2R R251, SR_TID.X ;  /* 0x0000000000fb7919 */ /* 0x000ee40000002100 */
[----:B------:R4:W-:Y:S01]  /*1da80*/  STG.E.U8 desc[UR52][R10.64], R27 ;  /* 0x0000001b0a007986 */ /* 0x0009e2000c101134 */
[----:B-1----:R-:W-:Y:S01]  /*1da90*/  IADD3 R8, P4, R7, R126, RZ ;  /* 0x0000007e07087210 */ /* 0x002fe20007f9e0ff */
[----:B0-----:R-:W-:-:S02]  /*1daa0*/  IMAD R21, R18, 0xfc, RZ ;  /* 0x000000fc12157824 */ /* 0x001fc400078e02ff */
[----:B------:R0:W-:Y:S01]  /*1dab0*/  STG.E.U8 desc[UR52][R12.64], R23 ;  /* 0x000000170c007986 */ /* 0x0001e2000c101134 */
[----:B------:R-:W-:Y:S01]  /*1dac0*/  LEA.HI.X.SX32 R9, R7, R127, 0x1, P4 ;  /* 0x0000007f07097211 */ /* 0x000fe200020f0eff */
[----:B------:R-:W-:Y:S02]  /*1dad0*/  IMAD R7, R28, 0xfd, RZ ;  /* 0x000000fd1c077824 */ /* 0x000fe400078e02ff */
[----:B------:R1:W-:Y:S01]  /*1dae0*/  STG.E.U8 desc[UR52][R14.64], R41 ;  /* 0x000000290e007986 */ /* 0x0003e2000c101134 */
[----:B----4-:R-:W-:-:S03]  /*1daf0*/  IADD3 R10, P5, R19, R126, RZ ;  /* 0x0000007e130a7210 */ /* 0x010fc60007fbe0ff */
[----:B------:R2:W-:Y:S01]  /*1db00*/  STG.E.U8 desc[UR52][R16.64], R39 ;  /* 0x0000002710007986 */ /* 0x0005e2000c101134 */
[----:B0-----:R-:W-:Y:S01]  /*1db10*/  IMAD R23, R30, 0xfe, RZ ;  /* 0x000000fe1e177824 */ /* 0x001fe200078e02ff */
[-C--:B------:R-:W-:Y:S02]  /*1db20*/  IADD3 R12, P4, R21, R126.reuse, RZ ;  /* 0x0000007e150c7210 */ /* 0x080fe40007f9e0ff */
[-C--:B------:R-:W-:Y:S02]  /*1db30*/  LEA.HI.X.SX32 R11, R19, R127.reuse, 0x1, P5 ;  /* 0x0000007f130b7211 */ /* 0x080fe400028f0eff */
[-C--:B-1----:R-:W-:Y:S01]  /*1db40*/  IADD3 R14, P5, R7, R126.reuse, RZ ;  /* 0x0000007e070e7210 */ /* 0x082fe20007fbe0ff */
[----:B--2---:R-:W-:Y:S01]  /*1db50*/  IMAD R17, R20, 0xff, RZ ;  /* 0x000000ff14117824 */ /* 0x004fe200078e02ff */
[----:B------:R-:W-:Y:S02]  /*1db60*/  IADD3 R18, P6, R23, R126, RZ ;  /* 0x0000007e17127210 */ /* 0x000fe40007fde0ff */
[----:B------:R-:W-:-:S02]  /*1db70*/  LEA.HI.X.SX32 R13, R21, R127, 0x1, P4 ;  /* 0x0000007f150d7211 */ /* 0x000fc400020f0eff */
[----:B------:R-:W-:Y:S02]  /*1db80*/  IADD3 R16, P4, R17, R126, RZ ;  /* 0x0000007e11107210 */ /* 0x000fe40007f9e0ff */
[-C--:B------:R-:W-:Y:S01]  /*1db90*/  LEA.HI.X.SX32 R15, R7, R127.reuse, 0x1, P5 ;  /* 0x0000007f070f7211 */ /* 0x080fe200028f0eff */
[----:B------:R0:W-:Y:S01]  /*1dba0*/  STG.E.U8 desc[UR52][R8.64], R37 ;  /* 0x0000002508007986 */ /* 0x0001e2000c101134 */
[-C--:B------:R-:W-:Y:S02]  /*1dbb0*/  LEA.HI.X.SX32 R19, R23, R127.reuse, 0x1, P6 ;  /* 0x0000007f17137211 */ /* 0x080fe400030f0eff */
[----:B------:R-:W-:Y:S01]  /*1dbc0*/  LEA.HI.X.SX32 R17, R17, R127, 0x1, P4 ;  /* 0x0000007f11117211 */ /* 0x000fe200020f0eff */
[----:B------:R3:W-:Y:S04]  /*1dbd0*/  STG.E.U8 desc[UR52][R10.64], R35 ;  /* 0x000000230a007986 */ /* 0x0007e8000c101134 */
[----:B------:R1:W-:Y:S04]  /*1dbe0*/  STG.E.U8 desc[UR52][R12.64], R33 ;  /* 0x000000210c007986 */ /* 0x0003e8000c101134 */
[----:B------:R-:W-:Y:S04]  /*1dbf0*/  STG.E.U8 desc[UR52][R14.64], R31 ;  /* 0x0000001f0e007986 */ /* 0x000fe8000c101134 */
[----:B------:R-:W-:Y:S04]  /*1dc00*/  STG.E.U8 desc[UR52][R18.64], R29 ;  /* 0x0000001d12007986 */ /* 0x000fe8000c101134 */
[----:B------:R-:W-:Y:S01]  /*1dc10*/  STG.E.U8 desc[UR52][R16.64], R25 ;  /* 0x0000001910007986 */ /* 0x000fe2000c101134 */
[----:B0-----:R-:W-:Y:S01]  /*1dc20*/  FSEL R9, R6, -INF , P3 ;  /* 0xff80000006097808 */ /* 0x001fe20001800000 */
[----:B---3--:R-:W-:Y:S01]  /*1dc30*/  IMAD.SHL.U32 R10, R251, 0x2, RZ ;  /* 0x00000002fb0a7824 */ /* 0x008fe200078e00ff */
[----:B------:R-:W-:Y:S01]  /*1dc40*/  FSEL R6, R184, -INF , P1 ;  /* 0xff800000b8067808 */ /* 0x000fe20000800000 */
[----:B-1----:R-:W0:Y:S01]  /*1dc50*/  LDC.64 R12, c[0x0][0x230] ;  /* 0x00008c00ff0c7b82 */ /* 0x002e220000000a00 */
[----:B------:R-:W-:-:S02]  /*1dc60*/  FSEL R7, R248, -INF , P0 ;  /* 0xff800000f8077808 */ /* 0x000fc40000000000 */
[----:B------:R-:W-:Y:S01]  /*1dc70*/  FSEL R5, R5, -INF , P2 ;  /* 0xff80000005057808 */ /* 0x000fe20001000000 */
[----:B------:R-:W-:Y:S01]  /*1dc80*/  FFMA R8, R9, 0.69314718246459960938, R4 ;  /* 0x3f31721809087823 */ /* 0x000fe20000000004 */
[----:B------:R-:W-:Y:S01]  /*1dc90*/  FFMA R9, R6, 0.69314718246459960938, R3 ;  /* 0x3f31721806097823 */ /* 0x000fe20000000003 */
[----:B------:R-:W-:Y:S02]  /*1dca0*/  FFMA R4, R7, 0.69314718246459960938, R2 ;  /* 0x3f31721807047823 */ /* 0x000fe40000000002 */
[----:B------:R-:W-:Y:S01]  /*1dcb0*/  BAR.SYNC.DEFER_BLOCKING 0x0 ;  /* 0x0000000000007b1d */ /* 0x000fe20000010000 */
[----:B------:R-:W-:Y:S01]  /*1dcc0*/  LOP3.LUT R10, R10, 0x1f8, RZ, 0xc0, !PT ;  /* 0x000001f80a0a7812 */ /* 0x000fe200078ec0ff */
[----:B------:R-:W-:-:S04]  /*1dcd0*/  FFMA R5, R5, 0.69314718246459960938, R0 ;  /* 0x3f31721805057823 */ /* 0x000fc80000000000 */
[----:B------:R-:W-:Y:S04]  /*1dce0*/  STS.64 [R10+UR5], R8 ;  /* 0x000000080a007988 */ /* 0x000fe80008000a05 */
[----:B------:R-:W-:Y:S01]  /*1dcf0*/  STS.64 [R10+UR5+0x200], R4 ;  /* 0x000200040a007988 */ /* 0x000fe20008000a05 */
[----:B------:R-:W-:Y:S01]  /*1dd00*/  ULDC UR5, c[0x0][0x27c] ;  /* 0x00009f0000057ab9 */ /* 0x000fe20000000800 */
[----:B------:R-:W-:Y:S01]  /*1dd10*/  BAR.SYNC.DEFER_BLOCKING 0x0 ;  /* 0x0000000000007b1d */ /* 0x000fe20000010000 */
[----:B------:R-:W-:-:S05]  /*1dd20*/  UIMAD UR4, UR4, UR5, URZ ;  /* 0x00000005040472a4 */ /* 0x000fca000f8e023f */
[----:B------:R-:W1:Y:S01]  /*1dd30*/  LDS R7, [R250] ;  /* 0x00000000fa077984 */ /* 0x000e620000000800 */
[----:B------:R-:W-:Y:S01]  /*1dd40*/  USHF.L.U32 UR6, UR4, 0x2, URZ ;  /* 0x0000000204067899 */ /* 0x000fe2000800063f */
[C---:B------:R-:W-:Y:S01]  /*1dd50*/  IMAD.SHL.U32 R3, R252.reuse, 0x4, RZ ;  /* 0x00000004fc037824 */ /* 0x040fe200078e00ff */
[----:B------:R-:W-:Y:S01]  /*1dd60*/  UIMAD.WIDE UR4, UR4, 0x4, URZ ;  /* 0x00000004040478a5 */ /* 0x000fe2000f8e023f */
[----:B------:R-:W-:-:S03]  /*1dd70*/  IMAD.HI R0, R252, 0x4, RZ ;  /* 0x00000004fc007827 */ /* 0x000fc600078e02ff */
[----:B0-----:R-:W-:-:S04]  /*1dd80*/  IADD3 R2, P0, P1, R3, UR6, R12 ;  /* 0x0000000603027c10 */ /* 0x001fc8000f91e00c */
[----:B------:R-:W-:-:S05]  /*1dd90*/  IADD3.X R3, R0, UR5, R13, P0, P1 ;  /* 0x0000000500037c10 */ /* 0x000fca00087e240d */
[----:B-1----:R-:W-:Y:S01]  /*1dda0*/  STG.E desc[UR52][R2.64], R7 ;  /* 0x0000000702007986 */ /* 0x002fe2000c101934 */
[----:B------:R-:W-:Y:S05]  /*1ddb0*/  EXIT ;  /* 0x000000000000794d */ /* 0x000fea0003800000 */
.L_x_2:
[----:B------:R-:W-:-:S00]  /*1ddc0*/  BRA `(.L_x_2) ;  /* 0xfffffffc00fc7947 */ /* 0x000fc0000383ffff */
[----:B------:R-:W-:-:S00]  /*1ddd0*/  NOP ;  /* 0x0000000000007918 */ /* 0x000fc00000000000 */
        /* <DEDUP_REMOVED lines=10> */
.L_x_3:


//--------------------- .nv.global.init           --------------------------
	.section	.nv.global.init,"aw",@progbits
.nv.global.init:
	.type		_$_str,@object
	.size		_$_str,(.L_0 - _$_str)
_$_str:
        /*0000*/ 	.byte	0x5f, 0x5f, 0x43, 0x55, 0x44, 0x41, 0x5f, 0x46, 0x54, 0x5a, 0x00
.L_0:


//--------------------- .nv.shared.attn_fwd       --------------------------
	.section	.nv.shared.attn_fwd,"aw",@nobits
	.sectionflags	@""
	.align	16
	.zero		1024


//--------------------- .nv.shared.reserved.0     --------------------------
	.section	.nv.shared.reserved.0,"aw",@nobits
	.weak		__nv_reservedSMEM_offset_0_alias
	.size		__nv_reservedSMEM_offset_0_alias, 0, 0
	.other		__nv_reservedSMEM_offset_0_alias,@"STO_CUDA_RESERVED_SHARED STV_DEFAULT"
__nv_reservedSMEM_offset_0_alias:
	.zero		0


//--------------------- .nv.constant0.attn_fwd    --------------------------
	.section	.nv.constant0.attn_fwd,"a",@progbits
	.sectionflags	@""
	.align	4
.nv.constant0.attn_fwd:
	.zero		664


//--------------------- SYMBOLS --------------------------

	.type		.nv.reservedSmem.offset0,@object
	.size		.nv.reservedSmem.offset0,0x4
